//
// Generated by NVIDIA NVVM Compiler
//
// Compiler Build ID: CL-36424714
// Cuda compilation tools, release 13.0, V13.0.88
// Based on NVVM 20.0.0
//

.version 9.0
.target sm_100
.address_size 64

	// .globl	_ZN3cub18CUB_300001_SM_10006detail11EmptyKernelIvEEvv
.extern .func  (.param .b32 func_retval0) vprintf
(
	.param .b64 vprintf_param_0,
	.param .b64 vprintf_param_1
)
;
.extern .func  (.param .b64 func_retval0) malloc
(
	.param .b64 malloc_param_0
)
;
.extern .func free
(
	.param .b64 free_param_0
)
;
.global .align 4 .b8 precalc_xorwow_matrix[102400];
.global .align 4 .b8 precalc_xorwow_offset_matrix[102400];
.global .align 4 .b8 mrg32k3aM1[2304];
.global .align 4 .b8 mrg32k3aM2[2304];
.global .align 4 .b8 mrg32k3aM1SubSeq[2016];
.global .align 4 .b8 mrg32k3aM2SubSeq[2016];
.global .align 4 .b8 mrg32k3aM1Seq[2304];
.global .align 4 .b8 mrg32k3aM2Seq[2304];
.const .align 8 .b8 __cr_lgamma_table[72];
// _ZZN3cub18CUB_300001_SM_10006detail10radix_sort31DeviceRadixSortSingleTileKernelINS1_5radix10policy_hubIfiyE10Policy1000ELNS0_9SortOrderE1EfiyNS1_21identity_decomposer_tEEEvPKT1_PSA_PKT2_PSE_T3_iiT4_E12temp_storage has been demoted
// _ZZN3cub18CUB_300001_SM_10006detail10radix_sort30DeviceRadixSortHistogramKernelINS1_5radix10policy_hubIfiyE10Policy1000ELNS0_9SortOrderE1EfyNS1_21identity_decomposer_tEEEvPT2_PKT1_SA_iiT3_E12temp_storage has been demoted
// _ZZN3cub18CUB_300001_SM_10006detail10radix_sort33DeviceRadixSortExclusiveSumKernelINS1_5radix10policy_hubIfiyE10Policy1000EyEEvPT0_E12temp_storage has been demoted
// _ZZN3cub18CUB_300001_SM_10006detail10radix_sort29DeviceRadixSortOnesweepKernelINS1_5radix10policy_hubIfiyE10Policy1000ELNS0_9SortOrderE1EfiyiiNS1_21identity_decomposer_tEEEvPT5_SB_PT3_PKSC_PT1_PKSG_PT2_PKSK_T4_iiT6_E1s has been demoted
// _ZZN3cub18CUB_300001_SM_10006detail10radix_sort31DeviceRadixSortSingleTileKernelINS1_5radix10policy_hubIffyE10Policy1000ELNS0_9SortOrderE1EffyNS1_21identity_decomposer_tEEEvPKT1_PSA_PKT2_PSE_T3_iiT4_E12temp_storage has been demoted
// _ZZN3cub18CUB_300001_SM_10006detail10radix_sort30DeviceRadixSortHistogramKernelINS1_5radix10policy_hubIffyE10Policy1000ELNS0_9SortOrderE1EfyNS1_21identity_decomposer_tEEEvPT2_PKT1_SA_iiT3_E12temp_storage has been demoted
// _ZZN3cub18CUB_300001_SM_10006detail10radix_sort33DeviceRadixSortExclusiveSumKernelINS1_5radix10policy_hubIffyE10Policy1000EyEEvPT0_E12temp_storage has been demoted
// _ZZN3cub18CUB_300001_SM_10006detail10radix_sort29DeviceRadixSortOnesweepKernelINS1_5radix10policy_hubIffyE10Policy1000ELNS0_9SortOrderE1EffyiiNS1_21identity_decomposer_tEEEvPT5_SB_PT3_PKSC_PT1_PKSG_PT2_PKSK_T4_iiT6_E1s has been demoted
.global .align 1 .b8 _ZN34_INTERNAL_913ed13a_4_k_cu_88c843a04cuda3std3__45__cpo5beginE[1];
.global .align 1 .b8 _ZN34_INTERNAL_913ed13a_4_k_cu_88c843a04cuda3std3__45__cpo3endE[1];
.global .align 1 .b8 _ZN34_INTERNAL_913ed13a_4_k_cu_88c843a04cuda3std3__45__cpo6cbeginE[1];
.global .align 1 .b8 _ZN34_INTERNAL_913ed13a_4_k_cu_88c843a04cuda3std3__45__cpo4cendE[1];
.global .align 1 .b8 _ZN34_INTERNAL_913ed13a_4_k_cu_88c843a04cuda3std3__45__cpo6rbeginE[1];
.global .align 1 .b8 _ZN34_INTERNAL_913ed13a_4_k_cu_88c843a04cuda3std3__45__cpo4rendE[1];
.global .align 1 .b8 _ZN34_INTERNAL_913ed13a_4_k_cu_88c843a04cuda3std3__45__cpo7crbeginE[1];
.global .align 1 .b8 _ZN34_INTERNAL_913ed13a_4_k_cu_88c843a04cuda3std3__45__cpo5crendE[1];
.global .align 1 .b8 _ZN34_INTERNAL_913ed13a_4_k_cu_88c843a04cuda3std3__436_GLOBAL__N__913ed13a_4_k_cu_88c843a06ignoreE[1];
.global .align 1 .b8 _ZN34_INTERNAL_913ed13a_4_k_cu_88c843a04cuda3std3__419piecewise_constructE[1];
.global .align 1 .b8 _ZN34_INTERNAL_913ed13a_4_k_cu_88c843a04cuda3std3__48in_placeE[1];
.global .align 1 .b8 _ZN34_INTERNAL_913ed13a_4_k_cu_88c843a04cuda3std3__420unreachable_sentinelE[1];
.global .align 1 .b8 _ZN34_INTERNAL_913ed13a_4_k_cu_88c843a04cuda3std3__47nulloptE[1];
.global .align 1 .b8 _ZN34_INTERNAL_913ed13a_4_k_cu_88c843a04cuda3std3__48unexpectE[1];
.global .align 1 .b8 _ZN34_INTERNAL_913ed13a_4_k_cu_88c843a04cuda3std6ranges3__45__cpo4swapE[1];
.global .align 1 .b8 _ZN34_INTERNAL_913ed13a_4_k_cu_88c843a04cuda3std6ranges3__45__cpo9iter_moveE[1];
.global .align 1 .b8 _ZN34_INTERNAL_913ed13a_4_k_cu_88c843a04cuda3std6ranges3__45__cpo5beginE[1];
.global .align 1 .b8 _ZN34_INTERNAL_913ed13a_4_k_cu_88c843a04cuda3std6ranges3__45__cpo3endE[1];
.global .align 1 .b8 _ZN34_INTERNAL_913ed13a_4_k_cu_88c843a04cuda3std6ranges3__45__cpo6cbeginE[1];
.global .align 1 .b8 _ZN34_INTERNAL_913ed13a_4_k_cu_88c843a04cuda3std6ranges3__45__cpo4cendE[1];
.global .align 1 .b8 _ZN34_INTERNAL_913ed13a_4_k_cu_88c843a04cuda3std6ranges3__45__cpo7advanceE[1];
.global .align 1 .b8 _ZN34_INTERNAL_913ed13a_4_k_cu_88c843a04cuda3std6ranges3__45__cpo9iter_swapE[1];
.global .align 1 .b8 _ZN34_INTERNAL_913ed13a_4_k_cu_88c843a04cuda3std6ranges3__45__cpo4nextE[1];
.global .align 1 .b8 _ZN34_INTERNAL_913ed13a_4_k_cu_88c843a04cuda3std6ranges3__45__cpo4prevE[1];
.global .align 1 .b8 _ZN34_INTERNAL_913ed13a_4_k_cu_88c843a04cuda3std6ranges3__45__cpo4dataE[1];
.global .align 1 .b8 _ZN34_INTERNAL_913ed13a_4_k_cu_88c843a04cuda3std6ranges3__45__cpo5cdataE[1];
.global .align 1 .b8 _ZN34_INTERNAL_913ed13a_4_k_cu_88c843a04cuda3std6ranges3__45__cpo4sizeE[1];
.global .align 1 .b8 _ZN34_INTERNAL_913ed13a_4_k_cu_88c843a04cuda3std6ranges3__45__cpo5ssizeE[1];
.global .align 1 .b8 _ZN34_INTERNAL_913ed13a_4_k_cu_88c843a04cuda3std6ranges3__45__cpo8distanceE[1];
.global .align 1 .b8 _ZN34_INTERNAL_913ed13a_4_k_cu_88c843a06thrust24THRUST_300001_SM_1000_NS8cuda_cub3parE[1];
.global .align 1 .b8 _ZN34_INTERNAL_913ed13a_4_k_cu_88c843a06thrust24THRUST_300001_SM_1000_NS8cuda_cub10par_nosyncE[1];
.global .align 1 .b8 _ZN34_INTERNAL_913ed13a_4_k_cu_88c843a06thrust24THRUST_300001_SM_1000_NS6system6detail10sequential3seqE[1];
.global .align 1 .b8 _ZN34_INTERNAL_913ed13a_4_k_cu_88c843a06thrust24THRUST_300001_SM_1000_NS6system3cpp3parE[1];
.global .align 1 .b8 _ZN34_INTERNAL_913ed13a_4_k_cu_88c843a06thrust24THRUST_300001_SM_1000_NS12placeholders2_1E[1];
.global .align 1 .b8 _ZN34_INTERNAL_913ed13a_4_k_cu_88c843a06thrust24THRUST_300001_SM_1000_NS12placeholders2_2E[1];
.global .align 1 .b8 _ZN34_INTERNAL_913ed13a_4_k_cu_88c843a06thrust24THRUST_300001_SM_1000_NS12placeholders2_3E[1];
.global .align 1 .b8 _ZN34_INTERNAL_913ed13a_4_k_cu_88c843a06thrust24THRUST_300001_SM_1000_NS12placeholders2_4E[1];
.global .align 1 .b8 _ZN34_INTERNAL_913ed13a_4_k_cu_88c843a06thrust24THRUST_300001_SM_1000_NS12placeholders2_5E[1];
.global .align 1 .b8 _ZN34_INTERNAL_913ed13a_4_k_cu_88c843a06thrust24THRUST_300001_SM_1000_NS12placeholders2_6E[1];
.global .align 1 .b8 _ZN34_INTERNAL_913ed13a_4_k_cu_88c843a06thrust24THRUST_300001_SM_1000_NS12placeholders2_7E[1];
.global .align 1 .b8 _ZN34_INTERNAL_913ed13a_4_k_cu_88c843a06thrust24THRUST_300001_SM_1000_NS12placeholders2_8E[1];
.global .align 1 .b8 _ZN34_INTERNAL_913ed13a_4_k_cu_88c843a06thrust24THRUST_300001_SM_1000_NS12placeholders2_9E[1];
.global .align 1 .b8 _ZN34_INTERNAL_913ed13a_4_k_cu_88c843a06thrust24THRUST_300001_SM_1000_NS12placeholders3_10E[1];
.global .align 1 .b8 _ZN34_INTERNAL_913ed13a_4_k_cu_88c843a06thrust24THRUST_300001_SM_1000_NS3seqE[1];
.global .align 1 .b8 _ZN34_INTERNAL_913ed13a_4_k_cu_88c843a06thrust24THRUST_300001_SM_1000_NS6deviceE[1];
.global .align 1 .b8 $str[56] = {116, 101, 109, 112, 111, 114, 97, 114, 121, 95, 98, 117, 102, 102, 101, 114, 58, 58, 97, 108, 108, 111, 99, 97, 116, 101, 58, 32, 103, 101, 116, 95, 116, 101, 109, 112, 111, 114, 97, 114, 121, 95, 98, 117, 102, 102, 101, 114, 32, 102, 97, 105, 108, 101, 100};
.global .align 1 .b8 $str$4[4] = {37, 115, 10};

.visible .entry _ZN3cub18CUB_300001_SM_10006detail11EmptyKernelIvEEvv()
{


	ret;

}
	// .globl	_ZN3cub18CUB_300001_SM_10006detail8for_each13static_kernelINS2_12policy_hub_t12policy_500_tElN6thrust24THRUST_300001_SM_1000_NS8cuda_cub10__tabulate7functorINS7_10device_ptrIiEENS7_6system6detail7generic6detail22compute_sequence_valueIivEElEEEEvT0_T1_
.visible .entry _ZN3cub18CUB_300001_SM_10006detail8for_each13static_kernelINS2_12policy_hub_t12policy_500_tElN6thrust24THRUST_300001_SM_1000_NS8cuda_cub10__tabulate7functorINS7_10device_ptrIiEENS7_6system6detail7generic6detail22compute_sequence_valueIivEElEEEEvT0_T1_(
	.param .u64 _ZN3cub18CUB_300001_SM_10006detail8for_each13static_kernelINS2_12policy_hub_t12policy_500_tElN6thrust24THRUST_300001_SM_1000_NS8cuda_cub10__tabulate7functorINS7_10device_ptrIiEENS7_6system6detail7generic6detail22compute_sequence_valueIivEElEEEEvT0_T1__param_0,
	.param .align 8 .b8 _ZN3cub18CUB_300001_SM_10006detail8for_each13static_kernelINS2_12policy_hub_t12policy_500_tElN6thrust24THRUST_300001_SM_1000_NS8cuda_cub10__tabulate7functorINS7_10device_ptrIiEENS7_6system6detail7generic6detail22compute_sequence_valueIivEElEEEEvT0_T1__param_1[16]
)
.maxntid 256
{
	.reg .pred 	%p<4>;
	.reg .b32 	%r<18>;
	.reg .b64 	%rd<20>;

	ld.param.u64 	%rd7, [_ZN3cub18CUB_300001_SM_10006detail8for_each13static_kernelINS2_12policy_hub_t12policy_500_tElN6thrust24THRUST_300001_SM_1000_NS8cuda_cub10__tabulate7functorINS7_10device_ptrIiEENS7_6system6detail7generic6detail22compute_sequence_valueIivEElEEEEvT0_T1__param_1];
	ld.param.u64 	%rd8, [_ZN3cub18CUB_300001_SM_10006detail8for_each13static_kernelINS2_12policy_hub_t12policy_500_tElN6thrust24THRUST_300001_SM_1000_NS8cuda_cub10__tabulate7functorINS7_10device_ptrIiEENS7_6system6detail7generic6detail22compute_sequence_valueIivEElEEEEvT0_T1__param_0];
	ld.param.v2.u32 	{%r3, %r4}, [_ZN3cub18CUB_300001_SM_10006detail8for_each13static_kernelINS2_12policy_hub_t12policy_500_tElN6thrust24THRUST_300001_SM_1000_NS8cuda_cub10__tabulate7functorINS7_10device_ptrIiEENS7_6system6detail7generic6detail22compute_sequence_valueIivEElEEEEvT0_T1__param_1+8];
	mov.u32 	%r5, %ctaid.x;
	mul.wide.u32 	%rd1, %r5, 512;
	sub.s64 	%rd2, %rd8, %rd1;
	setp.lt.s64 	%p1, %rd2, 512;
	@%p1 bra 	$L__BB1_2;
	mov.u32 	%r13, %tid.x;
	cvta.to.global.u64 	%rd15, %rd7;
	cvt.u64.u32 	%rd16, %r13;
	add.s64 	%rd17, %rd1, %rd16;
	cvt.u32.u64 	%r14, %rd17;
	mad.lo.s32 	%r15, %r4, %r14, %r3;
	shl.b64 	%rd18, %rd17, 2;
	add.s64 	%rd19, %rd15, %rd18;
	st.global.u32 	[%rd19], %r15;
	add.s32 	%r16, %r14, 256;
	mad.lo.s32 	%r17, %r4, %r16, %r3;
	st.global.u32 	[%rd19+1024], %r17;
	bra.uni 	$L__BB1_6;
$L__BB1_2:
	cvta.to.global.u64 	%rd3, %rd7;
	mov.u32 	%r6, %tid.x;
	cvt.s64.s32 	%rd4, %rd2;
	cvt.u64.u32 	%rd5, %r6;
	setp.le.s64 	%p2, %rd4, %rd5;
	@%p2 bra 	$L__BB1_4;
	add.s64 	%rd9, %rd1, %rd5;
	cvt.u32.u64 	%r7, %rd9;
	mad.lo.s32 	%r8, %r4, %r7, %r3;
	shl.b64 	%rd10, %rd9, 2;
	add.s64 	%rd11, %rd3, %rd10;
	st.global.u32 	[%rd11], %r8;
$L__BB1_4:
	cvt.u32.u64 	%r9, %rd5;
	add.s32 	%r10, %r9, 256;
	cvt.u64.u32 	%rd6, %r10;
	setp.le.s64 	%p3, %rd4, %rd6;
	@%p3 bra 	$L__BB1_6;
	add.s64 	%rd12, %rd1, %rd6;
	shl.b64 	%rd13, %rd12, 2;
	cvt.u32.u64 	%r11, %rd12;
	mad.lo.s32 	%r12, %r4, %r11, %r3;
	add.s64 	%rd14, %rd13, %rd3;
	st.global.u32 	[%rd14], %r12;
$L__BB1_6:
	ret;

}
	// .globl	_ZN3cub18CUB_300001_SM_10006detail10radix_sort31DeviceRadixSortSingleTileKernelINS1_5radix10policy_hubIfiyE10Policy1000ELNS0_9SortOrderE1EfiyNS1_21identity_decomposer_tEEEvPKT1_PSA_PKT2_PSE_T3_iiT4_
.visible .entry _ZN3cub18CUB_300001_SM_10006detail10radix_sort31DeviceRadixSortSingleTileKernelINS1_5radix10policy_hubIfiyE10Policy1000ELNS0_9SortOrderE1EfiyNS1_21identity_decomposer_tEEEvPKT1_PSA_PKT2_PSE_T3_iiT4_(
	.param .u64 .ptr .align 1 _ZN3cub18CUB_300001_SM_10006detail10radix_sort31DeviceRadixSortSingleTileKernelINS1_5radix10policy_hubIfiyE10Policy1000ELNS0_9SortOrderE1EfiyNS1_21identity_decomposer_tEEEvPKT1_PSA_PKT2_PSE_T3_iiT4__param_0,
	.param .u64 .ptr .align 1 _ZN3cub18CUB_300001_SM_10006detail10radix_sort31DeviceRadixSortSingleTileKernelINS1_5radix10policy_hubIfiyE10Policy1000ELNS0_9SortOrderE1EfiyNS1_21identity_decomposer_tEEEvPKT1_PSA_PKT2_PSE_T3_iiT4__param_1,
	.param .u64 .ptr .align 1 _ZN3cub18CUB_300001_SM_10006detail10radix_sort31DeviceRadixSortSingleTileKernelINS1_5radix10policy_hubIfiyE10Policy1000ELNS0_9SortOrderE1EfiyNS1_21identity_decomposer_tEEEvPKT1_PSA_PKT2_PSE_T3_iiT4__param_2,
	.param .u64 .ptr .align 1 _ZN3cub18CUB_300001_SM_10006detail10radix_sort31DeviceRadixSortSingleTileKernelINS1_5radix10policy_hubIfiyE10Policy1000ELNS0_9SortOrderE1EfiyNS1_21identity_decomposer_tEEEvPKT1_PSA_PKT2_PSE_T3_iiT4__param_3,
	.param .u64 _ZN3cub18CUB_300001_SM_10006detail10radix_sort31DeviceRadixSortSingleTileKernelINS1_5radix10policy_hubIfiyE10Policy1000ELNS0_9SortOrderE1EfiyNS1_21identity_decomposer_tEEEvPKT1_PSA_PKT2_PSE_T3_iiT4__param_4,
	.param .u32 _ZN3cub18CUB_300001_SM_10006detail10radix_sort31DeviceRadixSortSingleTileKernelINS1_5radix10policy_hubIfiyE10Policy1000ELNS0_9SortOrderE1EfiyNS1_21identity_decomposer_tEEEvPKT1_PSA_PKT2_PSE_T3_iiT4__param_5,
	.param .u32 _ZN3cub18CUB_300001_SM_10006detail10radix_sort31DeviceRadixSortSingleTileKernelINS1_5radix10policy_hubIfiyE10Policy1000ELNS0_9SortOrderE1EfiyNS1_21identity_decomposer_tEEEvPKT1_PSA_PKT2_PSE_T3_iiT4__param_6,
	.param .align 1 .b8 _ZN3cub18CUB_300001_SM_10006detail10radix_sort31DeviceRadixSortSingleTileKernelINS1_5radix10policy_hubIfiyE10Policy1000ELNS0_9SortOrderE1EfiyNS1_21identity_decomposer_tEEEvPKT1_PSA_PKT2_PSE_T3_iiT4__param_7[1]
)
.maxntid 256
.minnctapersm 1
{
	.reg .pred 	%p<130>;
	.reg .b16 	%rs<39>;
	.reg .b32 	%r<957>;
	.reg .b64 	%rd<37>;
	// demoted variable
	.shared .align 16 .b8 _ZZN3cub18CUB_300001_SM_10006detail10radix_sort31DeviceRadixSortSingleTileKernelINS1_5radix10policy_hubIfiyE10Policy1000ELNS0_9SortOrderE1EfiyNS1_21identity_decomposer_tEEEvPKT1_PSA_PKT2_PSE_T3_iiT4_E12temp_storage[33856];
	ld.param.u64 	%rd10, [_ZN3cub18CUB_300001_SM_10006detail10radix_sort31DeviceRadixSortSingleTileKernelINS1_5radix10policy_hubIfiyE10Policy1000ELNS0_9SortOrderE1EfiyNS1_21identity_decomposer_tEEEvPKT1_PSA_PKT2_PSE_T3_iiT4__param_0];
	ld.param.u64 	%rd6, [_ZN3cub18CUB_300001_SM_10006detail10radix_sort31DeviceRadixSortSingleTileKernelINS1_5radix10policy_hubIfiyE10Policy1000ELNS0_9SortOrderE1EfiyNS1_21identity_decomposer_tEEEvPKT1_PSA_PKT2_PSE_T3_iiT4__param_1];
	ld.param.u64 	%rd7, [_ZN3cub18CUB_300001_SM_10006detail10radix_sort31DeviceRadixSortSingleTileKernelINS1_5radix10policy_hubIfiyE10Policy1000ELNS0_9SortOrderE1EfiyNS1_21identity_decomposer_tEEEvPKT1_PSA_PKT2_PSE_T3_iiT4__param_2];
	ld.param.u64 	%rd8, [_ZN3cub18CUB_300001_SM_10006detail10radix_sort31DeviceRadixSortSingleTileKernelINS1_5radix10policy_hubIfiyE10Policy1000ELNS0_9SortOrderE1EfiyNS1_21identity_decomposer_tEEEvPKT1_PSA_PKT2_PSE_T3_iiT4__param_3];
	ld.param.u64 	%rd9, [_ZN3cub18CUB_300001_SM_10006detail10radix_sort31DeviceRadixSortSingleTileKernelINS1_5radix10policy_hubIfiyE10Policy1000ELNS0_9SortOrderE1EfiyNS1_21identity_decomposer_tEEEvPKT1_PSA_PKT2_PSE_T3_iiT4__param_4];
	ld.param.u32 	%r322, [_ZN3cub18CUB_300001_SM_10006detail10radix_sort31DeviceRadixSortSingleTileKernelINS1_5radix10policy_hubIfiyE10Policy1000ELNS0_9SortOrderE1EfiyNS1_21identity_decomposer_tEEEvPKT1_PSA_PKT2_PSE_T3_iiT4__param_5];
	ld.param.u32 	%r323, [_ZN3cub18CUB_300001_SM_10006detail10radix_sort31DeviceRadixSortSingleTileKernelINS1_5radix10policy_hubIfiyE10Policy1000ELNS0_9SortOrderE1EfiyNS1_21identity_decomposer_tEEEvPKT1_PSA_PKT2_PSE_T3_iiT4__param_6];
	cvta.to.global.u64 	%rd11, %rd10;
	cvt.u32.u64 	%r1, %rd9;
	mov.u32 	%r2, %tid.x;
	mul.lo.s32 	%r3, %r2, 19;
	setp.ge.s32 	%p1, %r3, %r1;
	mul.wide.u32 	%rd12, %r3, 4;
	add.s64 	%rd1, %rd11, %rd12;
	mov.b32 	%r877, -1;
	@%p1 bra 	$L__BB2_2;
	ld.global.u32 	%r877, [%rd1];
$L__BB2_2:
	add.s32 	%r6, %r3, 1;
	setp.ge.s32 	%p2, %r6, %r1;
	mov.b32 	%r878, -1;
	@%p2 bra 	$L__BB2_4;
	ld.global.u32 	%r878, [%rd1+4];
$L__BB2_4:
	add.s32 	%r9, %r3, 2;
	setp.ge.s32 	%p3, %r9, %r1;
	mov.b32 	%r879, -1;
	@%p3 bra 	$L__BB2_6;
	ld.global.u32 	%r879, [%rd1+8];
$L__BB2_6:
	add.s32 	%r12, %r3, 3;
	setp.ge.s32 	%p4, %r12, %r1;
	mov.b32 	%r880, -1;
	@%p4 bra 	$L__BB2_8;
	ld.global.u32 	%r880, [%rd1+12];
$L__BB2_8:
	add.s32 	%r15, %r3, 4;
	setp.ge.s32 	%p5, %r15, %r1;
	mov.b32 	%r881, -1;
	@%p5 bra 	$L__BB2_10;
	ld.global.u32 	%r881, [%rd1+16];
$L__BB2_10:
	add.s32 	%r18, %r3, 5;
	setp.ge.s32 	%p6, %r18, %r1;
	mov.b32 	%r882, -1;
	@%p6 bra 	$L__BB2_12;
	ld.global.u32 	%r882, [%rd1+20];
$L__BB2_12:
	add.s32 	%r21, %r3, 6;
	setp.ge.s32 	%p7, %r21, %r1;
	mov.b32 	%r883, -1;
	@%p7 bra 	$L__BB2_14;
	ld.global.u32 	%r883, [%rd1+24];
$L__BB2_14:
	add.s32 	%r24, %r3, 7;
	setp.ge.s32 	%p8, %r24, %r1;
	mov.b32 	%r884, -1;
	@%p8 bra 	$L__BB2_16;
	ld.global.u32 	%r884, [%rd1+28];
$L__BB2_16:
	add.s32 	%r27, %r3, 8;
	setp.ge.s32 	%p9, %r27, %r1;
	mov.b32 	%r885, -1;
	@%p9 bra 	$L__BB2_18;
	ld.global.u32 	%r885, [%rd1+32];
$L__BB2_18:
	add.s32 	%r30, %r3, 9;
	setp.ge.s32 	%p10, %r30, %r1;
	mov.b32 	%r886, -1;
	@%p10 bra 	$L__BB2_20;
	ld.global.u32 	%r886, [%rd1+36];
$L__BB2_20:
	add.s32 	%r33, %r3, 10;
	setp.ge.s32 	%p11, %r33, %r1;
	mov.b32 	%r887, -1;
	@%p11 bra 	$L__BB2_22;
	ld.global.u32 	%r887, [%rd1+40];
$L__BB2_22:
	add.s32 	%r36, %r3, 11;
	setp.ge.s32 	%p12, %r36, %r1;
	mov.b32 	%r888, -1;
	@%p12 bra 	$L__BB2_24;
	ld.global.u32 	%r888, [%rd1+44];
$L__BB2_24:
	add.s32 	%r39, %r3, 12;
	setp.ge.s32 	%p13, %r39, %r1;
	mov.b32 	%r889, -1;
	@%p13 bra 	$L__BB2_26;
	ld.global.u32 	%r889, [%rd1+48];
$L__BB2_26:
	add.s32 	%r42, %r3, 13;
	setp.ge.s32 	%p14, %r42, %r1;
	mov.b32 	%r890, -1;
	@%p14 bra 	$L__BB2_28;
	ld.global.u32 	%r890, [%rd1+52];
$L__BB2_28:
	add.s32 	%r45, %r3, 14;
	setp.ge.s32 	%p15, %r45, %r1;
	mov.b32 	%r891, -1;
	@%p15 bra 	$L__BB2_30;
	ld.global.u32 	%r891, [%rd1+56];
$L__BB2_30:
	add.s32 	%r48, %r3, 15;
	setp.ge.s32 	%p16, %r48, %r1;
	mov.b32 	%r892, -1;
	@%p16 bra 	$L__BB2_32;
	ld.global.u32 	%r892, [%rd1+60];
$L__BB2_32:
	add.s32 	%r51, %r3, 16;
	setp.ge.s32 	%p17, %r51, %r1;
	mov.b32 	%r893, -1;
	@%p17 bra 	$L__BB2_34;
	ld.global.u32 	%r893, [%rd1+64];
$L__BB2_34:
	add.s32 	%r54, %r3, 17;
	setp.ge.s32 	%p18, %r54, %r1;
	mov.b32 	%r894, -1;
	@%p18 bra 	$L__BB2_36;
	ld.global.u32 	%r894, [%rd1+68];
$L__BB2_36:
	add.s32 	%r57, %r3, 18;
	setp.ge.s32 	%p19, %r57, %r1;
	mov.b32 	%r895, -1;
	@%p19 bra 	$L__BB2_38;
	ld.global.u32 	%r895, [%rd1+72];
$L__BB2_38:
	bar.sync 	0;
	mov.b64 	{%r344, %r345}, %rd9;
	shfl.sync.idx.b32	%r60|%p20, %r344, 0, 31, -1;
	shfl.sync.idx.b32	%r346|%p21, %r345, 0, 31, -1;
	mov.b64 	%rd2, {%r60, %r346};
	setp.ge.s32 	%p22, %r3, %r60;
	cvta.to.global.u64 	%rd13, %rd7;
	add.s64 	%rd3, %rd13, %rd12;
	@%p22 bra 	$L__BB2_40;
	ld.global.u32 	%r954, [%rd3];
$L__BB2_40:
	setp.ge.s32 	%p23, %r6, %r60;
	@%p23 bra 	$L__BB2_42;
	ld.global.u32 	%r953, [%rd3+4];
$L__BB2_42:
	setp.ge.s32 	%p24, %r9, %r60;
	@%p24 bra 	$L__BB2_44;
	ld.global.u32 	%r952, [%rd3+8];
$L__BB2_44:
	setp.ge.s32 	%p25, %r12, %r60;
	@%p25 bra 	$L__BB2_46;
	ld.global.u32 	%r951, [%rd3+12];
$L__BB2_46:
	setp.ge.s32 	%p26, %r15, %r60;
	@%p26 bra 	$L__BB2_48;
	ld.global.u32 	%r950, [%rd3+16];
$L__BB2_48:
	setp.ge.s32 	%p27, %r18, %r60;
	@%p27 bra 	$L__BB2_50;
	ld.global.u32 	%r949, [%rd3+20];
$L__BB2_50:
	setp.ge.s32 	%p28, %r21, %r60;
	@%p28 bra 	$L__BB2_52;
	ld.global.u32 	%r948, [%rd3+24];
$L__BB2_52:
	setp.ge.s32 	%p29, %r24, %r60;
	@%p29 bra 	$L__BB2_54;
	ld.global.u32 	%r947, [%rd3+28];
$L__BB2_54:
	setp.ge.s32 	%p30, %r27, %r60;
	@%p30 bra 	$L__BB2_56;
	ld.global.u32 	%r946, [%rd3+32];
$L__BB2_56:
	setp.ge.s32 	%p31, %r30, %r60;
	@%p31 bra 	$L__BB2_58;
	ld.global.u32 	%r945, [%rd3+36];
$L__BB2_58:
	setp.ge.s32 	%p32, %r33, %r60;
	@%p32 bra 	$L__BB2_60;
	ld.global.u32 	%r944, [%rd3+40];
$L__BB2_60:
	setp.ge.s32 	%p33, %r36, %r60;
	@%p33 bra 	$L__BB2_62;
	ld.global.u32 	%r943, [%rd3+44];
$L__BB2_62:
	setp.ge.s32 	%p34, %r39, %r60;
	@%p34 bra 	$L__BB2_64;
	ld.global.u32 	%r942, [%rd3+48];
$L__BB2_64:
	setp.ge.s32 	%p35, %r42, %r60;
	@%p35 bra 	$L__BB2_66;
	ld.global.u32 	%r941, [%rd3+52];
$L__BB2_66:
	setp.ge.s32 	%p36, %r45, %r60;
	@%p36 bra 	$L__BB2_68;
	ld.global.u32 	%r940, [%rd3+56];
$L__BB2_68:
	setp.ge.s32 	%p37, %r48, %r60;
	@%p37 bra 	$L__BB2_70;
	ld.global.u32 	%r939, [%rd3+60];
$L__BB2_70:
	setp.ge.s32 	%p38, %r51, %r60;
	@%p38 bra 	$L__BB2_72;
	ld.global.u32 	%r938, [%rd3+64];
$L__BB2_72:
	setp.ge.s32 	%p39, %r54, %r60;
	@%p39 bra 	$L__BB2_74;
	ld.global.u32 	%r937, [%rd3+68];
$L__BB2_74:
	setp.ge.s32 	%p40, %r57, %r60;
	@%p40 bra 	$L__BB2_76;
	ld.global.u32 	%r936, [%rd3+72];
$L__BB2_76:
	bar.sync 	0;
	setp.gt.s32 	%p41, %r877, -1;
	selp.b32 	%r366, -2147483648, -1, %p41;
	xor.b32  	%r935, %r366, %r877;
	setp.gt.s32 	%p42, %r878, -1;
	selp.b32 	%r367, -2147483648, -1, %p42;
	xor.b32  	%r934, %r367, %r878;
	setp.gt.s32 	%p43, %r879, -1;
	selp.b32 	%r368, -2147483648, -1, %p43;
	xor.b32  	%r933, %r368, %r879;
	setp.gt.s32 	%p44, %r880, -1;
	selp.b32 	%r369, -2147483648, -1, %p44;
	xor.b32  	%r932, %r369, %r880;
	setp.gt.s32 	%p45, %r881, -1;
	selp.b32 	%r370, -2147483648, -1, %p45;
	xor.b32  	%r931, %r370, %r881;
	setp.gt.s32 	%p46, %r882, -1;
	selp.b32 	%r371, -2147483648, -1, %p46;
	xor.b32  	%r930, %r371, %r882;
	setp.gt.s32 	%p47, %r883, -1;
	selp.b32 	%r372, -2147483648, -1, %p47;
	xor.b32  	%r929, %r372, %r883;
	setp.gt.s32 	%p48, %r884, -1;
	selp.b32 	%r373, -2147483648, -1, %p48;
	xor.b32  	%r928, %r373, %r884;
	setp.gt.s32 	%p49, %r885, -1;
	selp.b32 	%r374, -2147483648, -1, %p49;
	xor.b32  	%r927, %r374, %r885;
	setp.gt.s32 	%p50, %r886, -1;
	selp.b32 	%r375, -2147483648, -1, %p50;
	xor.b32  	%r926, %r375, %r886;
	setp.gt.s32 	%p51, %r887, -1;
	selp.b32 	%r376, -2147483648, -1, %p51;
	xor.b32  	%r925, %r376, %r887;
	setp.gt.s32 	%p52, %r888, -1;
	selp.b32 	%r377, -2147483648, -1, %p52;
	xor.b32  	%r924, %r377, %r888;
	setp.gt.s32 	%p53, %r889, -1;
	selp.b32 	%r378, -2147483648, -1, %p53;
	xor.b32  	%r923, %r378, %r889;
	setp.gt.s32 	%p54, %r890, -1;
	selp.b32 	%r379, -2147483648, -1, %p54;
	xor.b32  	%r922, %r379, %r890;
	setp.gt.s32 	%p55, %r891, -1;
	selp.b32 	%r380, -2147483648, -1, %p55;
	xor.b32  	%r921, %r380, %r891;
	setp.gt.s32 	%p56, %r892, -1;
	selp.b32 	%r381, -2147483648, -1, %p56;
	xor.b32  	%r920, %r381, %r892;
	setp.gt.s32 	%p57, %r893, -1;
	selp.b32 	%r382, -2147483648, -1, %p57;
	xor.b32  	%r919, %r382, %r893;
	setp.gt.s32 	%p58, %r894, -1;
	selp.b32 	%r383, -2147483648, -1, %p58;
	xor.b32  	%r918, %r383, %r894;
	setp.gt.s32 	%p59, %r895, -1;
	selp.b32 	%r384, -2147483648, -1, %p59;
	xor.b32  	%r917, %r384, %r895;
	shr.u32 	%r118, %r2, 5;
	shl.b32 	%r385, %r2, 2;
	mov.u32 	%r386, _ZZN3cub18CUB_300001_SM_10006detail10radix_sort31DeviceRadixSortSingleTileKernelINS1_5radix10policy_hubIfiyE10Policy1000ELNS0_9SortOrderE1EfiyNS1_21identity_decomposer_tEEEvPKT1_PSA_PKT2_PSE_T3_iiT4_E12temp_storage;
	add.s32 	%r119, %r386, %r385;
	shl.b32 	%r387, %r2, 7;
	add.s32 	%r120, %r119, %r387;
	shl.b32 	%r388, %r118, 2;
	add.s32 	%r389, %r386, %r388;
	add.s32 	%r121, %r389, 33792;
	mad.lo.s32 	%r122, %r2, -56, %r120;
	add.s32 	%r916, %r322, 6;
	sub.s32 	%r915, %r323, %r322;
$L__BB2_77:
	add.s32 	%r449, %r916, -6;
	min.s32 	%r392, %r915, 6;
	mov.b32 	%r478, 0;
	st.shared.u32 	[%r119], %r478;
	st.shared.u32 	[%r119+1024], %r478;
	st.shared.u32 	[%r119+2048], %r478;
	st.shared.u32 	[%r119+3072], %r478;
	st.shared.u32 	[%r119+4096], %r478;
	st.shared.u32 	[%r119+5120], %r478;
	st.shared.u32 	[%r119+6144], %r478;
	st.shared.u32 	[%r119+7168], %r478;
	st.shared.u32 	[%r119+8192], %r478;
	st.shared.u32 	[%r119+9216], %r478;
	st.shared.u32 	[%r119+10240], %r478;
	st.shared.u32 	[%r119+11264], %r478;
	st.shared.u32 	[%r119+12288], %r478;
	st.shared.u32 	[%r119+13312], %r478;
	st.shared.u32 	[%r119+14336], %r478;
	st.shared.u32 	[%r119+15360], %r478;
	st.shared.u32 	[%r119+16384], %r478;
	st.shared.u32 	[%r119+17408], %r478;
	st.shared.u32 	[%r119+18432], %r478;
	st.shared.u32 	[%r119+19456], %r478;
	st.shared.u32 	[%r119+20480], %r478;
	st.shared.u32 	[%r119+21504], %r478;
	st.shared.u32 	[%r119+22528], %r478;
	st.shared.u32 	[%r119+23552], %r478;
	st.shared.u32 	[%r119+24576], %r478;
	st.shared.u32 	[%r119+25600], %r478;
	st.shared.u32 	[%r119+26624], %r478;
	st.shared.u32 	[%r119+27648], %r478;
	st.shared.u32 	[%r119+28672], %r478;
	st.shared.u32 	[%r119+29696], %r478;
	st.shared.u32 	[%r119+30720], %r478;
	st.shared.u32 	[%r119+31744], %r478;
	st.shared.u32 	[%r119+32768], %r478;
	// begin inline asm
	bmsk.clamp.b32 %r390, %r478, %r392;
	// end inline asm
	setp.eq.s32 	%p60, %r935, 2147483647;
	selp.b32 	%r394, -2147483648, %r935, %p60;
	// begin inline asm
	shr.b32 %r393, %r394, %r449;
	// end inline asm
	and.b32  	%r481, %r390, %r393;
	shl.b32 	%r482, %r481, 10;
	not.b32 	%r483, %r482;
	and.b32  	%r484, %r483, 31744;
	add.s32 	%r485, %r119, %r484;
	shr.u32 	%r486, %r481, 4;
	and.b32  	%r487, %r486, 268435454;
	sub.s32 	%r166, %r485, %r487;
	ld.shared.u16 	%rs1, [%r166+2];
	add.s16 	%rs20, %rs1, 1;
	st.shared.u16 	[%r166+2], %rs20;
	setp.eq.s32 	%p61, %r934, 2147483647;
	selp.b32 	%r397, -2147483648, %r934, %p61;
	// begin inline asm
	shr.b32 %r396, %r397, %r449;
	// end inline asm
	and.b32  	%r488, %r390, %r396;
	shl.b32 	%r489, %r488, 10;
	not.b32 	%r490, %r489;
	and.b32  	%r491, %r490, 31744;
	add.s32 	%r492, %r119, %r491;
	shr.u32 	%r493, %r488, 4;
	and.b32  	%r494, %r493, 268435454;
	sub.s32 	%r167, %r492, %r494;
	ld.shared.u16 	%rs2, [%r167+2];
	add.s16 	%rs21, %rs2, 1;
	st.shared.u16 	[%r167+2], %rs21;
	setp.eq.s32 	%p62, %r933, 2147483647;
	selp.b32 	%r400, -2147483648, %r933, %p62;
	// begin inline asm
	shr.b32 %r399, %r400, %r449;
	// end inline asm
	and.b32  	%r495, %r390, %r399;
	shl.b32 	%r496, %r495, 10;
	not.b32 	%r497, %r496;
	and.b32  	%r498, %r497, 31744;
	add.s32 	%r499, %r119, %r498;
	shr.u32 	%r500, %r495, 4;
	and.b32  	%r501, %r500, 268435454;
	sub.s32 	%r168, %r499, %r501;
	ld.shared.u16 	%rs3, [%r168+2];
	add.s16 	%rs22, %rs3, 1;
	st.shared.u16 	[%r168+2], %rs22;
	setp.eq.s32 	%p63, %r932, 2147483647;
	selp.b32 	%r403, -2147483648, %r932, %p63;
	// begin inline asm
	shr.b32 %r402, %r403, %r449;
	// end inline asm
	and.b32  	%r502, %r390, %r402;
	shl.b32 	%r503, %r502, 10;
	not.b32 	%r504, %r503;
	and.b32  	%r505, %r504, 31744;
	add.s32 	%r506, %r119, %r505;
	shr.u32 	%r507, %r502, 4;
	and.b32  	%r508, %r507, 268435454;
	sub.s32 	%r169, %r506, %r508;
	ld.shared.u16 	%rs4, [%r169+2];
	add.s16 	%rs23, %rs4, 1;
	st.shared.u16 	[%r169+2], %rs23;
	setp.eq.s32 	%p64, %r931, 2147483647;
	selp.b32 	%r406, -2147483648, %r931, %p64;
	// begin inline asm
	shr.b32 %r405, %r406, %r449;
	// end inline asm
	and.b32  	%r509, %r390, %r405;
	shl.b32 	%r510, %r509, 10;
	not.b32 	%r511, %r510;
	and.b32  	%r512, %r511, 31744;
	add.s32 	%r513, %r119, %r512;
	shr.u32 	%r514, %r509, 4;
	and.b32  	%r515, %r514, 268435454;
	sub.s32 	%r170, %r513, %r515;
	ld.shared.u16 	%rs5, [%r170+2];
	add.s16 	%rs24, %rs5, 1;
	st.shared.u16 	[%r170+2], %rs24;
	setp.eq.s32 	%p65, %r930, 2147483647;
	selp.b32 	%r409, -2147483648, %r930, %p65;
	// begin inline asm
	shr.b32 %r408, %r409, %r449;
	// end inline asm
	and.b32  	%r516, %r390, %r408;
	shl.b32 	%r517, %r516, 10;
	not.b32 	%r518, %r517;
	and.b32  	%r519, %r518, 31744;
	add.s32 	%r520, %r119, %r519;
	shr.u32 	%r521, %r516, 4;
	and.b32  	%r522, %r521, 268435454;
	sub.s32 	%r171, %r520, %r522;
	ld.shared.u16 	%rs6, [%r171+2];
	add.s16 	%rs25, %rs6, 1;
	st.shared.u16 	[%r171+2], %rs25;
	setp.eq.s32 	%p66, %r929, 2147483647;
	selp.b32 	%r412, -2147483648, %r929, %p66;
	// begin inline asm
	shr.b32 %r411, %r412, %r449;
	// end inline asm
	and.b32  	%r523, %r390, %r411;
	shl.b32 	%r524, %r523, 10;
	not.b32 	%r525, %r524;
	and.b32  	%r526, %r525, 31744;
	add.s32 	%r527, %r119, %r526;
	shr.u32 	%r528, %r523, 4;
	and.b32  	%r529, %r528, 268435454;
	sub.s32 	%r172, %r527, %r529;
	ld.shared.u16 	%rs7, [%r172+2];
	add.s16 	%rs26, %rs7, 1;
	st.shared.u16 	[%r172+2], %rs26;
	setp.eq.s32 	%p67, %r928, 2147483647;
	selp.b32 	%r415, -2147483648, %r928, %p67;
	// begin inline asm
	shr.b32 %r414, %r415, %r449;
	// end inline asm
	and.b32  	%r530, %r390, %r414;
	shl.b32 	%r531, %r530, 10;
	not.b32 	%r532, %r531;
	and.b32  	%r533, %r532, 31744;
	add.s32 	%r534, %r119, %r533;
	shr.u32 	%r535, %r530, 4;
	and.b32  	%r536, %r535, 268435454;
	sub.s32 	%r173, %r534, %r536;
	ld.shared.u16 	%rs8, [%r173+2];
	add.s16 	%rs27, %rs8, 1;
	st.shared.u16 	[%r173+2], %rs27;
	setp.eq.s32 	%p68, %r927, 2147483647;
	selp.b32 	%r418, -2147483648, %r927, %p68;
	// begin inline asm
	shr.b32 %r417, %r418, %r449;
	// end inline asm
	and.b32  	%r537, %r390, %r417;
	shl.b32 	%r538, %r537, 10;
	not.b32 	%r539, %r538;
	and.b32  	%r540, %r539, 31744;
	add.s32 	%r541, %r119, %r540;
	shr.u32 	%r542, %r537, 4;
	and.b32  	%r543, %r542, 268435454;
	sub.s32 	%r174, %r541, %r543;
	ld.shared.u16 	%rs9, [%r174+2];
	add.s16 	%rs28, %rs9, 1;
	st.shared.u16 	[%r174+2], %rs28;
	setp.eq.s32 	%p69, %r926, 2147483647;
	selp.b32 	%r421, -2147483648, %r926, %p69;
	// begin inline asm
	shr.b32 %r420, %r421, %r449;
	// end inline asm
	and.b32  	%r544, %r390, %r420;
	shl.b32 	%r545, %r544, 10;
	not.b32 	%r546, %r545;
	and.b32  	%r547, %r546, 31744;
	add.s32 	%r548, %r119, %r547;
	shr.u32 	%r549, %r544, 4;
	and.b32  	%r550, %r549, 268435454;
	sub.s32 	%r175, %r548, %r550;
	ld.shared.u16 	%rs10, [%r175+2];
	add.s16 	%rs29, %rs10, 1;
	st.shared.u16 	[%r175+2], %rs29;
	setp.eq.s32 	%p70, %r925, 2147483647;
	selp.b32 	%r424, -2147483648, %r925, %p70;
	// begin inline asm
	shr.b32 %r423, %r424, %r449;
	// end inline asm
	and.b32  	%r551, %r390, %r423;
	shl.b32 	%r552, %r551, 10;
	not.b32 	%r553, %r552;
	and.b32  	%r554, %r553, 31744;
	add.s32 	%r555, %r119, %r554;
	shr.u32 	%r556, %r551, 4;
	and.b32  	%r557, %r556, 268435454;
	sub.s32 	%r176, %r555, %r557;
	ld.shared.u16 	%rs11, [%r176+2];
	add.s16 	%rs30, %rs11, 1;
	st.shared.u16 	[%r176+2], %rs30;
	setp.eq.s32 	%p71, %r924, 2147483647;
	selp.b32 	%r427, -2147483648, %r924, %p71;
	// begin inline asm
	shr.b32 %r426, %r427, %r449;
	// end inline asm
	and.b32  	%r558, %r390, %r426;
	shl.b32 	%r559, %r558, 10;
	not.b32 	%r560, %r559;
	and.b32  	%r561, %r560, 31744;
	add.s32 	%r562, %r119, %r561;
	shr.u32 	%r563, %r558, 4;
	and.b32  	%r564, %r563, 268435454;
	sub.s32 	%r177, %r562, %r564;
	ld.shared.u16 	%rs12, [%r177+2];
	add.s16 	%rs31, %rs12, 1;
	st.shared.u16 	[%r177+2], %rs31;
	setp.eq.s32 	%p72, %r923, 2147483647;
	selp.b32 	%r430, -2147483648, %r923, %p72;
	// begin inline asm
	shr.b32 %r429, %r430, %r449;
	// end inline asm
	and.b32  	%r565, %r390, %r429;
	shl.b32 	%r566, %r565, 10;
	not.b32 	%r567, %r566;
	and.b32  	%r568, %r567, 31744;
	add.s32 	%r569, %r119, %r568;
	shr.u32 	%r570, %r565, 4;
	and.b32  	%r571, %r570, 268435454;
	sub.s32 	%r178, %r569, %r571;
	ld.shared.u16 	%rs13, [%r178+2];
	add.s16 	%rs32, %rs13, 1;
	st.shared.u16 	[%r178+2], %rs32;
	setp.eq.s32 	%p73, %r922, 2147483647;
	selp.b32 	%r433, -2147483648, %r922, %p73;
	// begin inline asm
	shr.b32 %r432, %r433, %r449;
	// end inline asm
	and.b32  	%r572, %r390, %r432;
	shl.b32 	%r573, %r572, 10;
	not.b32 	%r574, %r573;
	and.b32  	%r575, %r574, 31744;
	add.s32 	%r576, %r119, %r575;
	shr.u32 	%r577, %r572, 4;
	and.b32  	%r578, %r577, 268435454;
	sub.s32 	%r179, %r576, %r578;
	ld.shared.u16 	%rs14, [%r179+2];
	add.s16 	%rs33, %rs14, 1;
	st.shared.u16 	[%r179+2], %rs33;
	setp.eq.s32 	%p74, %r921, 2147483647;
	selp.b32 	%r436, -2147483648, %r921, %p74;
	// begin inline asm
	shr.b32 %r435, %r436, %r449;
	// end inline asm
	and.b32  	%r579, %r390, %r435;
	shl.b32 	%r580, %r579, 10;
	not.b32 	%r581, %r580;
	and.b32  	%r582, %r581, 31744;
	add.s32 	%r583, %r119, %r582;
	shr.u32 	%r584, %r579, 4;
	and.b32  	%r585, %r584, 268435454;
	sub.s32 	%r180, %r583, %r585;
	ld.shared.u16 	%rs15, [%r180+2];
	add.s16 	%rs34, %rs15, 1;
	st.shared.u16 	[%r180+2], %rs34;
	setp.eq.s32 	%p75, %r920, 2147483647;
	selp.b32 	%r439, -2147483648, %r920, %p75;
	// begin inline asm
	shr.b32 %r438, %r439, %r449;
	// end inline asm
	and.b32  	%r586, %r390, %r438;
	shl.b32 	%r587, %r586, 10;
	not.b32 	%r588, %r587;
	and.b32  	%r589, %r588, 31744;
	add.s32 	%r590, %r119, %r589;
	shr.u32 	%r591, %r586, 4;
	and.b32  	%r592, %r591, 268435454;
	sub.s32 	%r181, %r590, %r592;
	ld.shared.u16 	%rs16, [%r181+2];
	add.s16 	%rs35, %rs16, 1;
	st.shared.u16 	[%r181+2], %rs35;
	setp.eq.s32 	%p76, %r919, 2147483647;
	selp.b32 	%r442, -2147483648, %r919, %p76;
	// begin inline asm
	shr.b32 %r441, %r442, %r449;
	// end inline asm
	and.b32  	%r593, %r390, %r441;
	shl.b32 	%r594, %r593, 10;
	not.b32 	%r595, %r594;
	and.b32  	%r596, %r595, 31744;
	add.s32 	%r597, %r119, %r596;
	shr.u32 	%r598, %r593, 4;
	and.b32  	%r599, %r598, 268435454;
	sub.s32 	%r182, %r597, %r599;
	ld.shared.u16 	%rs17, [%r182+2];
	add.s16 	%rs36, %rs17, 1;
	st.shared.u16 	[%r182+2], %rs36;
	setp.eq.s32 	%p77, %r918, 2147483647;
	selp.b32 	%r445, -2147483648, %r918, %p77;
	// begin inline asm
	shr.b32 %r444, %r445, %r449;
	// end inline asm
	and.b32  	%r600, %r390, %r444;
	shl.b32 	%r601, %r600, 10;
	not.b32 	%r602, %r601;
	and.b32  	%r603, %r602, 31744;
	add.s32 	%r604, %r119, %r603;
	shr.u32 	%r605, %r600, 4;
	and.b32  	%r606, %r605, 268435454;
	sub.s32 	%r183, %r604, %r606;
	ld.shared.u16 	%rs18, [%r183+2];
	add.s16 	%rs37, %rs18, 1;
	st.shared.u16 	[%r183+2], %rs37;
	setp.eq.s32 	%p78, %r917, 2147483647;
	selp.b32 	%r448, -2147483648, %r917, %p78;
	// begin inline asm
	shr.b32 %r447, %r448, %r449;
	// end inline asm
	and.b32  	%r607, %r390, %r447;
	shl.b32 	%r608, %r607, 10;
	not.b32 	%r609, %r608;
	and.b32  	%r610, %r609, 31744;
	add.s32 	%r611, %r119, %r610;
	shr.u32 	%r612, %r607, 4;
	and.b32  	%r613, %r612, 268435454;
	sub.s32 	%r184, %r611, %r613;
	ld.shared.u16 	%rs19, [%r184+2];
	add.s16 	%rs38, %rs19, 1;
	st.shared.u16 	[%r184+2], %rs38;
	bar.sync 	0;
	ld.shared.u32 	%r185, [%r120];
	ld.shared.u32 	%r614, [%r120+4];
	ld.shared.u32 	%r615, [%r120+8];
	ld.shared.u32 	%r616, [%r120+12];
	ld.shared.u32 	%r617, [%r120+16];
	ld.shared.u32 	%r618, [%r120+20];
	ld.shared.u32 	%r619, [%r120+24];
	ld.shared.u32 	%r620, [%r120+28];
	ld.shared.u32 	%r621, [%r120+32];
	ld.shared.u32 	%r622, [%r120+36];
	ld.shared.u32 	%r623, [%r120+40];
	ld.shared.u32 	%r624, [%r120+44];
	ld.shared.u32 	%r625, [%r120+48];
	ld.shared.u32 	%r626, [%r120+52];
	ld.shared.u32 	%r627, [%r120+56];
	ld.shared.u32 	%r628, [%r120+60];
	ld.shared.u32 	%r629, [%r120+64];
	ld.shared.u32 	%r630, [%r120+68];
	ld.shared.u32 	%r631, [%r120+72];
	ld.shared.u32 	%r632, [%r120+76];
	ld.shared.u32 	%r633, [%r120+80];
	ld.shared.u32 	%r634, [%r120+84];
	ld.shared.u32 	%r635, [%r120+88];
	ld.shared.u32 	%r636, [%r120+92];
	ld.shared.u32 	%r637, [%r120+96];
	ld.shared.u32 	%r638, [%r120+100];
	ld.shared.u32 	%r639, [%r120+104];
	ld.shared.u32 	%r640, [%r120+108];
	ld.shared.u32 	%r641, [%r120+112];
	ld.shared.u32 	%r642, [%r120+116];
	ld.shared.u32 	%r643, [%r120+120];
	ld.shared.u32 	%r644, [%r120+124];
	ld.shared.u32 	%r645, [%r120+128];
	add.s32 	%r186, %r614, %r185;
	add.s32 	%r187, %r615, %r186;
	add.s32 	%r188, %r616, %r187;
	add.s32 	%r189, %r617, %r188;
	add.s32 	%r190, %r618, %r189;
	add.s32 	%r191, %r619, %r190;
	add.s32 	%r192, %r620, %r191;
	add.s32 	%r193, %r621, %r192;
	add.s32 	%r194, %r622, %r193;
	add.s32 	%r195, %r623, %r194;
	add.s32 	%r196, %r624, %r195;
	add.s32 	%r197, %r625, %r196;
	add.s32 	%r198, %r626, %r197;
	add.s32 	%r199, %r627, %r198;
	add.s32 	%r200, %r628, %r199;
	add.s32 	%r201, %r629, %r200;
	add.s32 	%r202, %r630, %r201;
	add.s32 	%r203, %r631, %r202;
	add.s32 	%r204, %r632, %r203;
	add.s32 	%r205, %r633, %r204;
	add.s32 	%r206, %r634, %r205;
	add.s32 	%r207, %r635, %r206;
	add.s32 	%r208, %r636, %r207;
	add.s32 	%r209, %r637, %r208;
	add.s32 	%r210, %r638, %r209;
	add.s32 	%r211, %r639, %r210;
	add.s32 	%r212, %r640, %r211;
	add.s32 	%r213, %r641, %r212;
	add.s32 	%r214, %r642, %r213;
	add.s32 	%r215, %r643, %r214;
	add.s32 	%r216, %r644, %r215;
	add.s32 	%r455, %r645, %r216;
	// begin inline asm
	mov.u32 %r450, %laneid;
	// end inline asm
	mov.b32 	%r453, 1;
	mov.b32 	%r480, -1;
	// begin inline asm
	{  .reg .u32 r0;  .reg .pred p;  shfl.sync.up.b32 r0|p, %r455, %r453, %r478, %r480;  @p add.u32 r0, r0, %r455;  mov.u32 %r451, r0;}
	// end inline asm
	mov.b32 	%r459, 2;
	// begin inline asm
	{  .reg .u32 r0;  .reg .pred p;  shfl.sync.up.b32 r0|p, %r451, %r459, %r478, %r480;  @p add.u32 r0, r0, %r451;  mov.u32 %r457, r0;}
	// end inline asm
	mov.b32 	%r465, 4;
	// begin inline asm
	{  .reg .u32 r0;  .reg .pred p;  shfl.sync.up.b32 r0|p, %r457, %r465, %r478, %r480;  @p add.u32 r0, r0, %r457;  mov.u32 %r463, r0;}
	// end inline asm
	mov.b32 	%r471, 8;
	// begin inline asm
	{  .reg .u32 r0;  .reg .pred p;  shfl.sync.up.b32 r0|p, %r463, %r471, %r478, %r480;  @p add.u32 r0, r0, %r463;  mov.u32 %r469, r0;}
	// end inline asm
	mov.b32 	%r477, 16;
	// begin inline asm
	{  .reg .u32 r0;  .reg .pred p;  shfl.sync.up.b32 r0|p, %r469, %r477, %r478, %r480;  @p add.u32 r0, r0, %r469;  mov.u32 %r475, r0;}
	// end inline asm
	setp.ne.s32 	%p79, %r450, 31;
	@%p79 bra 	$L__BB2_79;
	st.shared.u32 	[%r121], %r475;
$L__BB2_79:
	sub.s32 	%r646, %r475, %r455;
	setp.gt.u32 	%p80, %r2, 31;
	setp.eq.s32 	%p81, %r118, 7;
	setp.eq.s32 	%p82, %r118, 6;
	setp.eq.s32 	%p83, %r118, 5;
	setp.eq.s32 	%p84, %r118, 4;
	setp.eq.s32 	%p85, %r118, 3;
	setp.eq.s32 	%p86, %r118, 2;
	setp.eq.s32 	%p87, %r118, 1;
	bar.sync 	0;
	ld.shared.v4.u32 	{%r647, %r648, %r649, %r650}, [_ZZN3cub18CUB_300001_SM_10006detail10radix_sort31DeviceRadixSortSingleTileKernelINS1_5radix10policy_hubIfiyE10Policy1000ELNS0_9SortOrderE1EfiyNS1_21identity_decomposer_tEEEvPKT1_PSA_PKT2_PSE_T3_iiT4_E12temp_storage+33792];
	selp.b32 	%r651, %r647, %r955, %p87;
	add.s32 	%r652, %r648, %r647;
	selp.b32 	%r653, %r652, %r651, %p86;
	add.s32 	%r654, %r652, %r649;
	selp.b32 	%r655, %r654, %r653, %p85;
	add.s32 	%r656, %r654, %r650;
	selp.b32 	%r657, %r656, %r655, %p84;
	ld.shared.v4.u32 	{%r658, %r659, %r660, %r661}, [_ZZN3cub18CUB_300001_SM_10006detail10radix_sort31DeviceRadixSortSingleTileKernelINS1_5radix10policy_hubIfiyE10Policy1000ELNS0_9SortOrderE1EfiyNS1_21identity_decomposer_tEEEvPKT1_PSA_PKT2_PSE_T3_iiT4_E12temp_storage+33808];
	add.s32 	%r662, %r656, %r658;
	selp.b32 	%r663, %r662, %r657, %p83;
	add.s32 	%r664, %r662, %r659;
	selp.b32 	%r665, %r664, %r663, %p82;
	add.s32 	%r666, %r664, %r660;
	selp.b32 	%r955, %r666, %r665, %p81;
	add.s32 	%r221, %r666, %r661;
	setp.ne.s32 	%p88, %r450, 0;
	selp.b32 	%r667, %r646, 0, %p88;
	add.s32 	%r668, %r955, %r667;
	or.pred  	%p89, %p80, %p88;
	selp.b32 	%r956, %r668, %r646, %p80;
	@%p89 bra 	$L__BB2_81;
	shl.b32 	%r956, %r221, 16;
	st.shared.u32 	[_ZZN3cub18CUB_300001_SM_10006detail10radix_sort31DeviceRadixSortSingleTileKernelINS1_5radix10policy_hubIfiyE10Policy1000ELNS0_9SortOrderE1EfiyNS1_21identity_decomposer_tEEEvPKT1_PSA_PKT2_PSE_T3_iiT4_E12temp_storage+33832], %r956;
$L__BB2_81:
	setp.eq.s32 	%p90, %r2, 0;
	bar.sync 	0;
	ld.shared.u32 	%r669, [_ZZN3cub18CUB_300001_SM_10006detail10radix_sort31DeviceRadixSortSingleTileKernelINS1_5radix10policy_hubIfiyE10Policy1000ELNS0_9SortOrderE1EfiyNS1_21identity_decomposer_tEEEvPKT1_PSA_PKT2_PSE_T3_iiT4_E12temp_storage+33832];
	selp.b32 	%r670, 0, %r669, %p90;
	add.s32 	%r671, %r956, %r670;
	add.s32 	%r672, %r185, %r671;
	add.s32 	%r673, %r186, %r671;
	add.s32 	%r674, %r187, %r671;
	add.s32 	%r675, %r188, %r671;
	add.s32 	%r676, %r189, %r671;
	add.s32 	%r677, %r190, %r671;
	add.s32 	%r678, %r191, %r671;
	add.s32 	%r679, %r192, %r671;
	add.s32 	%r680, %r193, %r671;
	add.s32 	%r681, %r194, %r671;
	add.s32 	%r682, %r195, %r671;
	add.s32 	%r683, %r196, %r671;
	add.s32 	%r684, %r197, %r671;
	add.s32 	%r685, %r198, %r671;
	add.s32 	%r686, %r199, %r671;
	add.s32 	%r687, %r200, %r671;
	add.s32 	%r688, %r201, %r671;
	add.s32 	%r689, %r202, %r671;
	add.s32 	%r690, %r203, %r671;
	add.s32 	%r691, %r204, %r671;
	add.s32 	%r692, %r205, %r671;
	add.s32 	%r693, %r206, %r671;
	add.s32 	%r694, %r207, %r671;
	add.s32 	%r695, %r208, %r671;
	add.s32 	%r696, %r209, %r671;
	add.s32 	%r697, %r210, %r671;
	add.s32 	%r698, %r211, %r671;
	add.s32 	%r699, %r212, %r671;
	add.s32 	%r700, %r213, %r671;
	add.s32 	%r701, %r214, %r671;
	add.s32 	%r702, %r215, %r671;
	add.s32 	%r703, %r216, %r671;
	st.shared.u32 	[%r120], %r671;
	st.shared.u32 	[%r120+4], %r672;
	st.shared.u32 	[%r120+8], %r673;
	st.shared.u32 	[%r120+12], %r674;
	st.shared.u32 	[%r120+16], %r675;
	st.shared.u32 	[%r120+20], %r676;
	st.shared.u32 	[%r120+24], %r677;
	st.shared.u32 	[%r120+28], %r678;
	st.shared.u32 	[%r120+32], %r679;
	st.shared.u32 	[%r120+36], %r680;
	st.shared.u32 	[%r120+40], %r681;
	st.shared.u32 	[%r120+44], %r682;
	st.shared.u32 	[%r120+48], %r683;
	st.shared.u32 	[%r120+52], %r684;
	st.shared.u32 	[%r120+56], %r685;
	st.shared.u32 	[%r120+60], %r686;
	st.shared.u32 	[%r120+64], %r687;
	st.shared.u32 	[%r120+68], %r688;
	st.shared.u32 	[%r120+72], %r689;
	st.shared.u32 	[%r120+76], %r690;
	st.shared.u32 	[%r120+80], %r691;
	st.shared.u32 	[%r120+84], %r692;
	st.shared.u32 	[%r120+88], %r693;
	st.shared.u32 	[%r120+92], %r694;
	st.shared.u32 	[%r120+96], %r695;
	st.shared.u32 	[%r120+100], %r696;
	st.shared.u32 	[%r120+104], %r697;
	st.shared.u32 	[%r120+108], %r698;
	st.shared.u32 	[%r120+112], %r699;
	st.shared.u32 	[%r120+116], %r700;
	st.shared.u32 	[%r120+120], %r701;
	st.shared.u32 	[%r120+124], %r702;
	st.shared.u32 	[%r120+128], %r703;
	bar.sync 	0;
	cvt.u32.u16 	%r704, %rs1;
	ld.shared.u16 	%r705, [%r166+2];
	add.s32 	%r225, %r705, %r704;
	cvt.u32.u16 	%r706, %rs2;
	ld.shared.u16 	%r707, [%r167+2];
	add.s32 	%r226, %r707, %r706;
	cvt.u32.u16 	%r708, %rs3;
	ld.shared.u16 	%r709, [%r168+2];
	add.s32 	%r227, %r709, %r708;
	cvt.u32.u16 	%r710, %rs4;
	ld.shared.u16 	%r711, [%r169+2];
	add.s32 	%r228, %r711, %r710;
	cvt.u32.u16 	%r712, %rs5;
	ld.shared.u16 	%r713, [%r170+2];
	add.s32 	%r229, %r713, %r712;
	cvt.u32.u16 	%r714, %rs6;
	ld.shared.u16 	%r715, [%r171+2];
	add.s32 	%r230, %r715, %r714;
	cvt.u32.u16 	%r716, %rs7;
	ld.shared.u16 	%r717, [%r172+2];
	add.s32 	%r231, %r717, %r716;
	cvt.u32.u16 	%r718, %rs8;
	ld.shared.u16 	%r719, [%r173+2];
	add.s32 	%r232, %r719, %r718;
	cvt.u32.u16 	%r720, %rs9;
	ld.shared.u16 	%r721, [%r174+2];
	add.s32 	%r233, %r721, %r720;
	cvt.u32.u16 	%r722, %rs10;
	ld.shared.u16 	%r723, [%r175+2];
	add.s32 	%r234, %r723, %r722;
	cvt.u32.u16 	%r724, %rs11;
	ld.shared.u16 	%r725, [%r176+2];
	add.s32 	%r235, %r725, %r724;
	cvt.u32.u16 	%r726, %rs12;
	ld.shared.u16 	%r727, [%r177+2];
	add.s32 	%r236, %r727, %r726;
	cvt.u32.u16 	%r728, %rs13;
	ld.shared.u16 	%r729, [%r178+2];
	add.s32 	%r237, %r729, %r728;
	cvt.u32.u16 	%r730, %rs14;
	ld.shared.u16 	%r731, [%r179+2];
	add.s32 	%r238, %r731, %r730;
	cvt.u32.u16 	%r732, %rs15;
	ld.shared.u16 	%r733, [%r180+2];
	add.s32 	%r239, %r733, %r732;
	cvt.u32.u16 	%r734, %rs16;
	ld.shared.u16 	%r735, [%r181+2];
	add.s32 	%r240, %r735, %r734;
	cvt.u32.u16 	%r736, %rs17;
	ld.shared.u16 	%r737, [%r182+2];
	add.s32 	%r241, %r737, %r736;
	cvt.u32.u16 	%r738, %rs18;
	ld.shared.u16 	%r739, [%r183+2];
	add.s32 	%r242, %r739, %r738;
	cvt.u32.u16 	%r740, %rs19;
	ld.shared.u16 	%r741, [%r184+2];
	add.s32 	%r243, %r741, %r740;
	bar.sync 	0;
	setp.lt.s32 	%p91, %r916, %r323;
	@%p91 bra 	$L__BB2_121;
	cvt.u64.u32 	%rd15, %r2;
	shl.b32 	%r742, %r225, 2;
	mov.u32 	%r743, _ZZN3cub18CUB_300001_SM_10006detail10radix_sort31DeviceRadixSortSingleTileKernelINS1_5radix10policy_hubIfiyE10Policy1000ELNS0_9SortOrderE1EfiyNS1_21identity_decomposer_tEEEvPKT1_PSA_PKT2_PSE_T3_iiT4_E12temp_storage;
	add.s32 	%r744, %r743, %r742;
	st.shared.u32 	[%r744], %r935;
	shl.b32 	%r745, %r226, 2;
	add.s32 	%r746, %r743, %r745;
	st.shared.u32 	[%r746], %r934;
	shl.b32 	%r747, %r227, 2;
	add.s32 	%r748, %r743, %r747;
	st.shared.u32 	[%r748], %r933;
	shl.b32 	%r749, %r228, 2;
	add.s32 	%r750, %r743, %r749;
	st.shared.u32 	[%r750], %r932;
	shl.b32 	%r751, %r229, 2;
	add.s32 	%r752, %r743, %r751;
	st.shared.u32 	[%r752], %r931;
	shl.b32 	%r753, %r230, 2;
	add.s32 	%r754, %r743, %r753;
	st.shared.u32 	[%r754], %r930;
	shl.b32 	%r755, %r231, 2;
	add.s32 	%r756, %r743, %r755;
	st.shared.u32 	[%r756], %r929;
	shl.b32 	%r757, %r232, 2;
	add.s32 	%r758, %r743, %r757;
	st.shared.u32 	[%r758], %r928;
	shl.b32 	%r759, %r233, 2;
	add.s32 	%r760, %r743, %r759;
	st.shared.u32 	[%r760], %r927;
	shl.b32 	%r761, %r234, 2;
	add.s32 	%r762, %r743, %r761;
	st.shared.u32 	[%r762], %r926;
	shl.b32 	%r763, %r235, 2;
	add.s32 	%r764, %r743, %r763;
	st.shared.u32 	[%r764], %r925;
	shl.b32 	%r765, %r236, 2;
	add.s32 	%r766, %r743, %r765;
	st.shared.u32 	[%r766], %r924;
	shl.b32 	%r767, %r237, 2;
	add.s32 	%r768, %r743, %r767;
	st.shared.u32 	[%r768], %r923;
	shl.b32 	%r769, %r238, 2;
	add.s32 	%r770, %r743, %r769;
	st.shared.u32 	[%r770], %r922;
	shl.b32 	%r771, %r239, 2;
	add.s32 	%r772, %r743, %r771;
	st.shared.u32 	[%r772], %r921;
	shl.b32 	%r773, %r240, 2;
	add.s32 	%r774, %r743, %r773;
	st.shared.u32 	[%r774], %r920;
	shl.b32 	%r775, %r241, 2;
	add.s32 	%r776, %r743, %r775;
	st.shared.u32 	[%r776], %r919;
	shl.b32 	%r777, %r242, 2;
	add.s32 	%r778, %r743, %r777;
	st.shared.u32 	[%r778], %r918;
	shl.b32 	%r779, %r243, 2;
	add.s32 	%r780, %r743, %r779;
	st.shared.u32 	[%r780], %r917;
	bar.sync 	0;
	mad.lo.s32 	%r244, %r2, -72, %r122;
	ld.shared.u32 	%r245, [%r244];
	ld.shared.u32 	%r246, [%r244+1024];
	ld.shared.u32 	%r247, [%r244+2048];
	ld.shared.u32 	%r248, [%r244+3072];
	ld.shared.u32 	%r249, [%r244+4096];
	ld.shared.u32 	%r250, [%r244+5120];
	ld.shared.u32 	%r251, [%r244+6144];
	ld.shared.u32 	%r252, [%r244+7168];
	ld.shared.u32 	%r253, [%r244+8192];
	ld.shared.u32 	%r254, [%r244+9216];
	ld.shared.u32 	%r255, [%r244+10240];
	ld.shared.u32 	%r256, [%r244+11264];
	ld.shared.u32 	%r257, [%r244+12288];
	ld.shared.u32 	%r258, [%r244+13312];
	ld.shared.u32 	%r259, [%r244+14336];
	ld.shared.u32 	%r260, [%r244+15360];
	ld.shared.u32 	%r261, [%r244+16384];
	ld.shared.u32 	%r262, [%r244+17408];
	ld.shared.u32 	%r263, [%r244+18432];
	bar.sync 	0;
	st.shared.u32 	[%r744], %r954;
	st.shared.u32 	[%r746], %r953;
	st.shared.u32 	[%r748], %r952;
	st.shared.u32 	[%r750], %r951;
	st.shared.u32 	[%r752], %r950;
	st.shared.u32 	[%r754], %r949;
	st.shared.u32 	[%r756], %r948;
	st.shared.u32 	[%r758], %r947;
	st.shared.u32 	[%r760], %r946;
	st.shared.u32 	[%r762], %r945;
	st.shared.u32 	[%r764], %r944;
	st.shared.u32 	[%r766], %r943;
	st.shared.u32 	[%r768], %r942;
	st.shared.u32 	[%r770], %r941;
	st.shared.u32 	[%r772], %r940;
	st.shared.u32 	[%r774], %r939;
	st.shared.u32 	[%r776], %r938;
	st.shared.u32 	[%r778], %r937;
	st.shared.u32 	[%r780], %r936;
	bar.sync 	0;
	ld.shared.u32 	%r264, [%r244+1024];
	ld.shared.u32 	%r265, [%r244+2048];
	ld.shared.u32 	%r266, [%r244+3072];
	ld.shared.u32 	%r267, [%r244+4096];
	ld.shared.u32 	%r268, [%r244+5120];
	ld.shared.u32 	%r269, [%r244+6144];
	ld.shared.u32 	%r270, [%r244+7168];
	ld.shared.u32 	%r271, [%r244+8192];
	ld.shared.u32 	%r272, [%r244+9216];
	ld.shared.u32 	%r273, [%r244+10240];
	ld.shared.u32 	%r274, [%r244+11264];
	ld.shared.u32 	%r275, [%r244+12288];
	ld.shared.u32 	%r276, [%r244+13312];
	ld.shared.u32 	%r277, [%r244+14336];
	ld.shared.u32 	%r278, [%r244+15360];
	ld.shared.u32 	%r279, [%r244+16384];
	ld.shared.u32 	%r280, [%r244+17408];
	ld.shared.u32 	%r281, [%r244+18432];
	setp.gt.u64 	%p92, %rd2, %rd15;
	cvta.to.global.u64 	%rd16, %rd6;
	mul.wide.u32 	%rd17, %r2, 4;
	add.s64 	%rd4, %rd16, %rd17;
	cvta.to.global.u64 	%rd18, %rd8;
	add.s64 	%rd5, %rd18, %rd17;
	@%p92 bra 	$L__BB2_83;
	bra.uni 	$L__BB2_84;
$L__BB2_83:
	ld.shared.u32 	%r781, [%r244];
	setp.gt.s32 	%p93, %r245, -1;
	selp.b32 	%r782, -1, -2147483648, %p93;
	xor.b32  	%r783, %r782, %r245;
	st.global.u32 	[%rd4], %r783;
	st.global.u32 	[%rd5], %r781;
$L__BB2_84:
	add.s32 	%r784, %r2, 256;
	cvt.u64.u32 	%rd19, %r784;
	setp.le.u64 	%p94, %rd2, %rd19;
	@%p94 bra 	$L__BB2_86;
	setp.gt.s32 	%p95, %r246, -1;
	selp.b32 	%r785, -1, -2147483648, %p95;
	xor.b32  	%r786, %r785, %r246;
	st.global.u32 	[%rd4+1024], %r786;
	st.global.u32 	[%rd5+1024], %r264;
$L__BB2_86:
	add.s32 	%r787, %r2, 512;
	cvt.u64.u32 	%rd20, %r787;
	setp.le.u64 	%p96, %rd2, %rd20;
	@%p96 bra 	$L__BB2_88;
	setp.gt.s32 	%p97, %r247, -1;
	selp.b32 	%r788, -1, -2147483648, %p97;
	xor.b32  	%r789, %r788, %r247;
	st.global.u32 	[%rd4+2048], %r789;
	st.global.u32 	[%rd5+2048], %r265;
$L__BB2_88:
	add.s32 	%r790, %r2, 768;
	cvt.u64.u32 	%rd21, %r790;
	setp.le.u64 	%p98, %rd2, %rd21;
	@%p98 bra 	$L__BB2_90;
	setp.gt.s32 	%p99, %r248, -1;
	selp.b32 	%r791, -1, -2147483648, %p99;
	xor.b32  	%r792, %r791, %r248;
	st.global.u32 	[%rd4+3072], %r792;
	st.global.u32 	[%rd5+3072], %r266;
$L__BB2_90:
	or.b32  	%r793, %r2, 1024;
	cvt.u64.u32 	%rd22, %r793;
	setp.le.u64 	%p100, %rd2, %rd22;
	@%p100 bra 	$L__BB2_92;
	setp.gt.s32 	%p101, %r249, -1;
	selp.b32 	%r794, -1, -2147483648, %p101;
	xor.b32  	%r795, %r794, %r249;
	st.global.u32 	[%rd4+4096], %r795;
	st.global.u32 	[%rd5+4096], %r267;
$L__BB2_92:
	add.s32 	%r796, %r2, 1280;
	cvt.u64.u32 	%rd23, %r796;
	setp.le.u64 	%p102, %rd2, %rd23;
	@%p102 bra 	$L__BB2_94;
	setp.gt.s32 	%p103, %r250, -1;
	selp.b32 	%r797, -1, -2147483648, %p103;
	xor.b32  	%r798, %r797, %r250;
	st.global.u32 	[%rd4+5120], %r798;
	st.global.u32 	[%rd5+5120], %r268;
$L__BB2_94:
	add.s32 	%r799, %r2, 1536;
	cvt.u64.u32 	%rd24, %r799;
	setp.le.u64 	%p104, %rd2, %rd24;
	@%p104 bra 	$L__BB2_96;
	setp.gt.s32 	%p105, %r251, -1;
	selp.b32 	%r800, -1, -2147483648, %p105;
	xor.b32  	%r801, %r800, %r251;
	st.global.u32 	[%rd4+6144], %r801;
	st.global.u32 	[%rd5+6144], %r269;
$L__BB2_96:
	add.s32 	%r802, %r2, 1792;
	cvt.u64.u32 	%rd25, %r802;
	setp.le.u64 	%p106, %rd2, %rd25;
	@%p106 bra 	$L__BB2_98;
	setp.gt.s32 	%p107, %r252, -1;
	selp.b32 	%r803, -1, -2147483648, %p107;
	xor.b32  	%r804, %r803, %r252;
	st.global.u32 	[%rd4+7168], %r804;
	st.global.u32 	[%rd5+7168], %r270;
$L__BB2_98:
	or.b32  	%r805, %r2, 2048;
	cvt.u64.u32 	%rd26, %r805;
	setp.le.u64 	%p108, %rd2, %rd26;
	@%p108 bra 	$L__BB2_100;
	setp.gt.s32 	%p109, %r253, -1;
	selp.b32 	%r806, -1, -2147483648, %p109;
	xor.b32  	%r807, %r806, %r253;
	st.global.u32 	[%rd4+8192], %r807;
	st.global.u32 	[%rd5+8192], %r271;
$L__BB2_100:
	add.s32 	%r808, %r2, 2304;
	cvt.u64.u32 	%rd27, %r808;
	setp.le.u64 	%p110, %rd2, %rd27;
	@%p110 bra 	$L__BB2_102;
	setp.gt.s32 	%p111, %r254, -1;
	selp.b32 	%r809, -1, -2147483648, %p111;
	xor.b32  	%r810, %r809, %r254;
	st.global.u32 	[%rd4+9216], %r810;
	st.global.u32 	[%rd5+9216], %r272;
$L__BB2_102:
	add.s32 	%r811, %r2, 2560;
	cvt.u64.u32 	%rd28, %r811;
	setp.le.u64 	%p112, %rd2, %rd28;
	@%p112 bra 	$L__BB2_104;
	setp.gt.s32 	%p113, %r255, -1;
	selp.b32 	%r812, -1, -2147483648, %p113;
	xor.b32  	%r813, %r812, %r255;
	st.global.u32 	[%rd4+10240], %r813;
	st.global.u32 	[%rd5+10240], %r273;
$L__BB2_104:
	add.s32 	%r814, %r2, 2816;
	cvt.u64.u32 	%rd29, %r814;
	setp.le.u64 	%p114, %rd2, %rd29;
	@%p114 bra 	$L__BB2_106;
	setp.gt.s32 	%p115, %r256, -1;
	selp.b32 	%r815, -1, -2147483648, %p115;
	xor.b32  	%r816, %r815, %r256;
	st.global.u32 	[%rd4+11264], %r816;
	st.global.u32 	[%rd5+11264], %r274;
$L__BB2_106:
	or.b32  	%r817, %r2, 3072;
	cvt.u64.u32 	%rd30, %r817;
	setp.le.u64 	%p116, %rd2, %rd30;
	@%p116 bra 	$L__BB2_108;
	setp.gt.s32 	%p117, %r257, -1;
	selp.b32 	%r818, -1, -2147483648, %p117;
	xor.b32  	%r819, %r818, %r257;
	st.global.u32 	[%rd4+12288], %r819;
	st.global.u32 	[%rd5+12288], %r275;
$L__BB2_108:
	add.s32 	%r820, %r2, 3328;
	cvt.u64.u32 	%rd31, %r820;
	setp.le.u64 	%p118, %rd2, %rd31;
	@%p118 bra 	$L__BB2_110;
	setp.gt.s32 	%p119, %r258, -1;
	selp.b32 	%r821, -1, -2147483648, %p119;
	xor.b32  	%r822, %r821, %r258;
	st.global.u32 	[%rd4+13312], %r822;
	st.global.u32 	[%rd5+13312], %r276;
$L__BB2_110:
	add.s32 	%r823, %r2, 3584;
	cvt.u64.u32 	%rd32, %r823;
	setp.le.u64 	%p120, %rd2, %rd32;
	@%p120 bra 	$L__BB2_112;
	setp.gt.s32 	%p121, %r259, -1;
	selp.b32 	%r824, -1, -2147483648, %p121;
	xor.b32  	%r825, %r824, %r259;
	st.global.u32 	[%rd4+14336], %r825;
	st.global.u32 	[%rd5+14336], %r277;
$L__BB2_112:
	add.s32 	%r826, %r2, 3840;
	cvt.u64.u32 	%rd33, %r826;
	setp.le.u64 	%p122, %rd2, %rd33;
	@%p122 bra 	$L__BB2_114;
	setp.gt.s32 	%p123, %r260, -1;
	selp.b32 	%r827, -1, -2147483648, %p123;
	xor.b32  	%r828, %r827, %r260;
	st.global.u32 	[%rd4+15360], %r828;
	st.global.u32 	[%rd5+15360], %r278;
$L__BB2_114:
	or.b32  	%r829, %r2, 4096;
	cvt.u64.u32 	%rd34, %r829;
	setp.le.u64 	%p124, %rd2, %rd34;
	@%p124 bra 	$L__BB2_116;
	setp.gt.s32 	%p125, %r261, -1;
	selp.b32 	%r830, -1, -2147483648, %p125;
	xor.b32  	%r831, %r830, %r261;
	st.global.u32 	[%rd4+16384], %r831;
	st.global.u32 	[%rd5+16384], %r279;
$L__BB2_116:
	add.s32 	%r832, %r2, 4352;
	cvt.u64.u32 	%rd35, %r832;
	setp.le.u64 	%p126, %rd2, %rd35;
	@%p126 bra 	$L__BB2_118;
	setp.gt.s32 	%p127, %r262, -1;
	selp.b32 	%r833, -1, -2147483648, %p127;
	xor.b32  	%r834, %r833, %r262;
	st.global.u32 	[%rd4+17408], %r834;
	st.global.u32 	[%rd5+17408], %r280;
$L__BB2_118:
	add.s32 	%r835, %r2, 4608;
	cvt.u64.u32 	%rd36, %r835;
	setp.le.u64 	%p128, %rd2, %rd36;
	@%p128 bra 	$L__BB2_120;
	setp.gt.s32 	%p129, %r263, -1;
	selp.b32 	%r836, -1, -2147483648, %p129;
	xor.b32  	%r837, %r836, %r263;
	st.global.u32 	[%rd4+18432], %r837;
	st.global.u32 	[%rd5+18432], %r281;
$L__BB2_120:
	ret;
$L__BB2_121:
	shl.b32 	%r838, %r225, 2;
	mov.u32 	%r839, _ZZN3cub18CUB_300001_SM_10006detail10radix_sort31DeviceRadixSortSingleTileKernelINS1_5radix10policy_hubIfiyE10Policy1000ELNS0_9SortOrderE1EfiyNS1_21identity_decomposer_tEEEvPKT1_PSA_PKT2_PSE_T3_iiT4_E12temp_storage;
	add.s32 	%r840, %r839, %r838;
	st.shared.u32 	[%r840], %r935;
	shl.b32 	%r841, %r226, 2;
	add.s32 	%r842, %r839, %r841;
	st.shared.u32 	[%r842], %r934;
	shl.b32 	%r843, %r227, 2;
	add.s32 	%r844, %r839, %r843;
	st.shared.u32 	[%r844], %r933;
	shl.b32 	%r845, %r228, 2;
	add.s32 	%r846, %r839, %r845;
	st.shared.u32 	[%r846], %r932;
	shl.b32 	%r847, %r229, 2;
	add.s32 	%r848, %r839, %r847;
	st.shared.u32 	[%r848], %r931;
	shl.b32 	%r849, %r230, 2;
	add.s32 	%r850, %r839, %r849;
	st.shared.u32 	[%r850], %r930;
	shl.b32 	%r851, %r231, 2;
	add.s32 	%r852, %r839, %r851;
	st.shared.u32 	[%r852], %r929;
	shl.b32 	%r853, %r232, 2;
	add.s32 	%r854, %r839, %r853;
	st.shared.u32 	[%r854], %r928;
	shl.b32 	%r855, %r233, 2;
	add.s32 	%r856, %r839, %r855;
	st.shared.u32 	[%r856], %r927;
	shl.b32 	%r857, %r234, 2;
	add.s32 	%r858, %r839, %r857;
	st.shared.u32 	[%r858], %r926;
	shl.b32 	%r859, %r235, 2;
	add.s32 	%r860, %r839, %r859;
	st.shared.u32 	[%r860], %r925;
	shl.b32 	%r861, %r236, 2;
	add.s32 	%r862, %r839, %r861;
	st.shared.u32 	[%r862], %r924;
	shl.b32 	%r863, %r237, 2;
	add.s32 	%r864, %r839, %r863;
	st.shared.u32 	[%r864], %r923;
	shl.b32 	%r865, %r238, 2;
	add.s32 	%r866, %r839, %r865;
	st.shared.u32 	[%r866], %r922;
	shl.b32 	%r867, %r239, 2;
	add.s32 	%r868, %r839, %r867;
	st.shared.u32 	[%r868], %r921;
	shl.b32 	%r869, %r240, 2;
	add.s32 	%r870, %r839, %r869;
	st.shared.u32 	[%r870], %r920;
	shl.b32 	%r871, %r241, 2;
	add.s32 	%r872, %r839, %r871;
	st.shared.u32 	[%r872], %r919;
	shl.b32 	%r873, %r242, 2;
	add.s32 	%r874, %r839, %r873;
	st.shared.u32 	[%r874], %r918;
	shl.b32 	%r875, %r243, 2;
	add.s32 	%r876, %r839, %r875;
	st.shared.u32 	[%r876], %r917;
	bar.sync 	0;
	ld.shared.u32 	%r935, [%r122];
	ld.shared.u32 	%r934, [%r122+4];
	ld.shared.u32 	%r933, [%r122+8];
	ld.shared.u32 	%r932, [%r122+12];
	ld.shared.u32 	%r931, [%r122+16];
	ld.shared.u32 	%r930, [%r122+20];
	ld.shared.u32 	%r929, [%r122+24];
	ld.shared.u32 	%r928, [%r122+28];
	ld.shared.u32 	%r927, [%r122+32];
	ld.shared.u32 	%r926, [%r122+36];
	ld.shared.u32 	%r925, [%r122+40];
	ld.shared.u32 	%r924, [%r122+44];
	ld.shared.u32 	%r923, [%r122+48];
	ld.shared.u32 	%r922, [%r122+52];
	ld.shared.u32 	%r921, [%r122+56];
	ld.shared.u32 	%r920, [%r122+60];
	ld.shared.u32 	%r919, [%r122+64];
	ld.shared.u32 	%r918, [%r122+68];
	ld.shared.u32 	%r917, [%r122+72];
	bar.sync 	0;
	st.shared.u32 	[%r840], %r954;
	st.shared.u32 	[%r842], %r953;
	st.shared.u32 	[%r844], %r952;
	st.shared.u32 	[%r846], %r951;
	st.shared.u32 	[%r848], %r950;
	st.shared.u32 	[%r850], %r949;
	st.shared.u32 	[%r852], %r948;
	st.shared.u32 	[%r854], %r947;
	st.shared.u32 	[%r856], %r946;
	st.shared.u32 	[%r858], %r945;
	st.shared.u32 	[%r860], %r944;
	st.shared.u32 	[%r862], %r943;
	st.shared.u32 	[%r864], %r942;
	st.shared.u32 	[%r866], %r941;
	st.shared.u32 	[%r868], %r940;
	st.shared.u32 	[%r870], %r939;
	st.shared.u32 	[%r872], %r938;
	st.shared.u32 	[%r874], %r937;
	st.shared.u32 	[%r876], %r936;
	bar.sync 	0;
	ld.shared.u32 	%r954, [%r122];
	ld.shared.u32 	%r953, [%r122+4];
	ld.shared.u32 	%r952, [%r122+8];
	ld.shared.u32 	%r951, [%r122+12];
	ld.shared.u32 	%r950, [%r122+16];
	ld.shared.u32 	%r949, [%r122+20];
	ld.shared.u32 	%r948, [%r122+24];
	ld.shared.u32 	%r947, [%r122+28];
	ld.shared.u32 	%r946, [%r122+32];
	ld.shared.u32 	%r945, [%r122+36];
	ld.shared.u32 	%r944, [%r122+40];
	ld.shared.u32 	%r943, [%r122+44];
	ld.shared.u32 	%r942, [%r122+48];
	ld.shared.u32 	%r941, [%r122+52];
	ld.shared.u32 	%r940, [%r122+56];
	ld.shared.u32 	%r939, [%r122+60];
	ld.shared.u32 	%r938, [%r122+64];
	ld.shared.u32 	%r937, [%r122+68];
	ld.shared.u32 	%r936, [%r122+72];
	bar.sync 	0;
	add.s32 	%r916, %r916, 6;
	add.s32 	%r915, %r915, -6;
	bra.uni 	$L__BB2_77;

}
	// .globl	_ZN3cub18CUB_300001_SM_10006detail10radix_sort30DeviceRadixSortHistogramKernelINS1_5radix10policy_hubIfiyE10Policy1000ELNS0_9SortOrderE1EfyNS1_21identity_decomposer_tEEEvPT2_PKT1_SA_iiT3_
.visible .entry _ZN3cub18CUB_300001_SM_10006detail10radix_sort30DeviceRadixSortHistogramKernelINS1_5radix10policy_hubIfiyE10Policy1000ELNS0_9SortOrderE1EfyNS1_21identity_decomposer_tEEEvPT2_PKT1_SA_iiT3_(
	.param .u64 .ptr .align 1 _ZN3cub18CUB_300001_SM_10006detail10radix_sort30DeviceRadixSortHistogramKernelINS1_5radix10policy_hubIfiyE10Policy1000ELNS0_9SortOrderE1EfyNS1_21identity_decomposer_tEEEvPT2_PKT1_SA_iiT3__param_0,
	.param .u64 .ptr .align 1 _ZN3cub18CUB_300001_SM_10006detail10radix_sort30DeviceRadixSortHistogramKernelINS1_5radix10policy_hubIfiyE10Policy1000ELNS0_9SortOrderE1EfyNS1_21identity_decomposer_tEEEvPT2_PKT1_SA_iiT3__param_1,
	.param .u64 _ZN3cub18CUB_300001_SM_10006detail10radix_sort30DeviceRadixSortHistogramKernelINS1_5radix10policy_hubIfiyE10Policy1000ELNS0_9SortOrderE1EfyNS1_21identity_decomposer_tEEEvPT2_PKT1_SA_iiT3__param_2,
	.param .u32 _ZN3cub18CUB_300001_SM_10006detail10radix_sort30DeviceRadixSortHistogramKernelINS1_5radix10policy_hubIfiyE10Policy1000ELNS0_9SortOrderE1EfyNS1_21identity_decomposer_tEEEvPT2_PKT1_SA_iiT3__param_3,
	.param .u32 _ZN3cub18CUB_300001_SM_10006detail10radix_sort30DeviceRadixSortHistogramKernelINS1_5radix10policy_hubIfiyE10Policy1000ELNS0_9SortOrderE1EfyNS1_21identity_decomposer_tEEEvPT2_PKT1_SA_iiT3__param_4,
	.param .align 1 .b8 _ZN3cub18CUB_300001_SM_10006detail10radix_sort30DeviceRadixSortHistogramKernelINS1_5radix10policy_hubIfiyE10Policy1000ELNS0_9SortOrderE1EfyNS1_21identity_decomposer_tEEEvPT2_PKT1_SA_iiT3__param_5[1]
)
.maxntid 128
{
	.reg .pred 	%p<123>;
	.reg .b32 	%r<518>;
	.reg .b64 	%rd<137>;
	// demoted variable
	.shared .align 4 .b8 _ZZN3cub18CUB_300001_SM_10006detail10radix_sort30DeviceRadixSortHistogramKernelINS1_5radix10policy_hubIfiyE10Policy1000ELNS0_9SortOrderE1EfyNS1_21identity_decomposer_tEEEvPT2_PKT1_SA_iiT3_E12temp_storage[4096];
	ld.param.u64 	%rd18, [_ZN3cub18CUB_300001_SM_10006detail10radix_sort30DeviceRadixSortHistogramKernelINS1_5radix10policy_hubIfiyE10Policy1000ELNS0_9SortOrderE1EfyNS1_21identity_decomposer_tEEEvPT2_PKT1_SA_iiT3__param_0];
	ld.param.u64 	%rd19, [_ZN3cub18CUB_300001_SM_10006detail10radix_sort30DeviceRadixSortHistogramKernelINS1_5radix10policy_hubIfiyE10Policy1000ELNS0_9SortOrderE1EfyNS1_21identity_decomposer_tEEEvPT2_PKT1_SA_iiT3__param_1];
	ld.param.u64 	%rd17, [_ZN3cub18CUB_300001_SM_10006detail10radix_sort30DeviceRadixSortHistogramKernelINS1_5radix10policy_hubIfiyE10Policy1000ELNS0_9SortOrderE1EfyNS1_21identity_decomposer_tEEEvPT2_PKT1_SA_iiT3__param_2];
	ld.param.u32 	%r174, [_ZN3cub18CUB_300001_SM_10006detail10radix_sort30DeviceRadixSortHistogramKernelINS1_5radix10policy_hubIfiyE10Policy1000ELNS0_9SortOrderE1EfyNS1_21identity_decomposer_tEEEvPT2_PKT1_SA_iiT3__param_3];
	ld.param.u32 	%r175, [_ZN3cub18CUB_300001_SM_10006detail10radix_sort30DeviceRadixSortHistogramKernelINS1_5radix10policy_hubIfiyE10Policy1000ELNS0_9SortOrderE1EfyNS1_21identity_decomposer_tEEEvPT2_PKT1_SA_iiT3__param_4];
	cvta.to.global.u64 	%rd1, %rd19;
	cvta.to.global.u64 	%rd2, %rd18;
	setp.eq.s64 	%p2, %rd17, 0;
	@%p2 bra 	$L__BB3_153;
	sub.s32 	%r176, %r175, %r174;
	add.s32 	%r177, %r176, 7;
	shr.s32 	%r178, %r177, 31;
	shr.u32 	%r179, %r178, 29;
	add.s32 	%r180, %r177, %r179;
	shr.s32 	%r181, %r180, 3;
	mov.u32 	%r182, %tid.x;
	setp.gt.u32 	%p3, %r182, 255;
	setp.lt.s32 	%p4, %r177, 8;
	mov.u32 	%r183, %ctaid.x;
	shl.b32 	%r184, %r183, 11;
	cvt.u64.u32 	%rd3, %r184;
	mov.u32 	%r185, %nctaid.x;
	shl.b32 	%r186, %r185, 11;
	cvt.u64.u32 	%rd4, %r186;
	add.s32 	%r1, %r181, -1;
	and.b32  	%r2, %r181, 15;
	and.b32  	%r3, %r181, 7;
	add.s32 	%r4, %r3, -1;
	and.b32  	%r5, %r181, 3;
	or.pred  	%p1, %p3, %p4;
	shl.b32 	%r187, %r182, 2;
	mov.u32 	%r188, _ZZN3cub18CUB_300001_SM_10006detail10radix_sort30DeviceRadixSortHistogramKernelINS1_5radix10policy_hubIfiyE10Policy1000ELNS0_9SortOrderE1EfyNS1_21identity_decomposer_tEEEvPT2_PKT1_SA_iiT3_E12temp_storage;
	add.s32 	%r6, %r188, %r187;
	and.b32  	%r7, %r181, 268435440;
	cvt.u64.u32 	%rd5, %r182;
	add.s32 	%r8, %r182, 128;
	add.s32 	%r9, %r182, 256;
	add.s32 	%r10, %r182, 384;
	add.s32 	%r11, %r182, 512;
	add.s32 	%r12, %r182, 640;
	add.s32 	%r13, %r182, 768;
	or.b32  	%r14, %r182, 1024;
	add.s32 	%r15, %r182, 1920;
	and.b32  	%r16, %r181, 268435448;
	and.b32  	%r17, %r181, 1;
	neg.s32 	%r18, %r7;
	add.s32 	%r19, %r6, 8192;
	add.s64 	%rd21, %rd17, -1;
	shr.u64 	%rd22, %rd21, 30;
	add.s64 	%rd23, %rd22, 1;
	min.u64 	%rd6, %rd23, %rd17;
	mov.b64 	%rd135, 0;
$L__BB3_2:
	@%p1 bra 	$L__BB3_30;
	setp.lt.u32 	%p5, %r1, 15;
	mov.b32 	%r471, 0;
	@%p5 bra 	$L__BB3_6;
	mov.u32 	%r468, %r19;
	mov.u32 	%r469, %r18;
$L__BB3_5:
	.pragma "nounroll";
	mov.b32 	%r190, 0;
	st.shared.u32 	[%r468+-8192], %r190;
	st.shared.u32 	[%r468+-7168], %r190;
	st.shared.u32 	[%r468+-6144], %r190;
	st.shared.u32 	[%r468+-5120], %r190;
	st.shared.u32 	[%r468+-4096], %r190;
	st.shared.u32 	[%r468+-3072], %r190;
	st.shared.u32 	[%r468+-2048], %r190;
	st.shared.u32 	[%r468+-1024], %r190;
	st.shared.u32 	[%r468], %r190;
	st.shared.u32 	[%r468+1024], %r190;
	st.shared.u32 	[%r468+2048], %r190;
	st.shared.u32 	[%r468+3072], %r190;
	st.shared.u32 	[%r468+4096], %r190;
	st.shared.u32 	[%r468+5120], %r190;
	st.shared.u32 	[%r468+6144], %r190;
	st.shared.u32 	[%r468+7168], %r190;
	add.s32 	%r469, %r469, 16;
	add.s32 	%r468, %r468, 16384;
	setp.ne.s32 	%p6, %r469, 0;
	mov.u32 	%r471, %r7;
	@%p6 bra 	$L__BB3_5;
$L__BB3_6:
	add.s32 	%r25, %r2, -1;
	setp.eq.s32 	%p7, %r2, 0;
	@%p7 bra 	$L__BB3_16;
	setp.lt.u32 	%p8, %r25, 7;
	@%p8 bra 	$L__BB3_9;
	shl.b32 	%r191, %r471, 10;
	add.s32 	%r192, %r6, %r191;
	mov.b32 	%r193, 0;
	st.shared.u32 	[%r192], %r193;
	st.shared.u32 	[%r192+1024], %r193;
	st.shared.u32 	[%r192+2048], %r193;
	st.shared.u32 	[%r192+3072], %r193;
	st.shared.u32 	[%r192+4096], %r193;
	st.shared.u32 	[%r192+5120], %r193;
	st.shared.u32 	[%r192+6144], %r193;
	st.shared.u32 	[%r192+7168], %r193;
	add.s32 	%r471, %r471, 8;
$L__BB3_9:
	setp.eq.s32 	%p9, %r3, 0;
	@%p9 bra 	$L__BB3_16;
	setp.lt.u32 	%p10, %r4, 3;
	@%p10 bra 	$L__BB3_12;
	shl.b32 	%r194, %r471, 10;
	add.s32 	%r195, %r6, %r194;
	mov.b32 	%r196, 0;
	st.shared.u32 	[%r195], %r196;
	st.shared.u32 	[%r195+1024], %r196;
	st.shared.u32 	[%r195+2048], %r196;
	st.shared.u32 	[%r195+3072], %r196;
	add.s32 	%r471, %r471, 4;
$L__BB3_12:
	setp.eq.s32 	%p11, %r5, 0;
	@%p11 bra 	$L__BB3_16;
	setp.eq.s32 	%p12, %r5, 1;
	shl.b32 	%r197, %r471, 10;
	add.s32 	%r30, %r6, %r197;
	mov.b32 	%r198, 0;
	st.shared.u32 	[%r30], %r198;
	@%p12 bra 	$L__BB3_16;
	setp.eq.s32 	%p13, %r5, 2;
	mov.b32 	%r199, 0;
	st.shared.u32 	[%r30+1024], %r199;
	@%p13 bra 	$L__BB3_16;
	mov.b32 	%r200, 0;
	st.shared.u32 	[%r30+2048], %r200;
$L__BB3_16:
	cvt.u32.u64 	%r201, %rd5;
	setp.gt.u32 	%p14, %r201, 127;
	@%p14 bra 	$L__BB3_30;
	setp.lt.u32 	%p15, %r1, 15;
	mov.b32 	%r475, 0;
	@%p15 bra 	$L__BB3_20;
	mov.b32 	%r473, 0;
$L__BB3_19:
	.pragma "nounroll";
	shl.b32 	%r204, %r473, 10;
	add.s32 	%r205, %r6, %r204;
	mov.b32 	%r206, 0;
	st.shared.u32 	[%r205+512], %r206;
	st.shared.u32 	[%r205+1536], %r206;
	st.shared.u32 	[%r205+2560], %r206;
	st.shared.u32 	[%r205+3584], %r206;
	st.shared.u32 	[%r205+4608], %r206;
	st.shared.u32 	[%r205+5632], %r206;
	st.shared.u32 	[%r205+6656], %r206;
	st.shared.u32 	[%r205+7680], %r206;
	st.shared.u32 	[%r205+8704], %r206;
	st.shared.u32 	[%r205+9728], %r206;
	st.shared.u32 	[%r205+10752], %r206;
	st.shared.u32 	[%r205+11776], %r206;
	st.shared.u32 	[%r205+12800], %r206;
	st.shared.u32 	[%r205+13824], %r206;
	st.shared.u32 	[%r205+14848], %r206;
	st.shared.u32 	[%r205+15872], %r206;
	add.s32 	%r473, %r473, 16;
	setp.ne.s32 	%p16, %r473, %r7;
	mov.u32 	%r475, %r7;
	@%p16 bra 	$L__BB3_19;
$L__BB3_20:
	setp.eq.s32 	%p17, %r2, 0;
	@%p17 bra 	$L__BB3_30;
	setp.lt.u32 	%p18, %r25, 7;
	@%p18 bra 	$L__BB3_23;
	shl.b32 	%r207, %r475, 10;
	add.s32 	%r208, %r6, %r207;
	mov.b32 	%r209, 0;
	st.shared.u32 	[%r208+512], %r209;
	st.shared.u32 	[%r208+1536], %r209;
	st.shared.u32 	[%r208+2560], %r209;
	st.shared.u32 	[%r208+3584], %r209;
	st.shared.u32 	[%r208+4608], %r209;
	st.shared.u32 	[%r208+5632], %r209;
	st.shared.u32 	[%r208+6656], %r209;
	st.shared.u32 	[%r208+7680], %r209;
	add.s32 	%r475, %r475, 8;
$L__BB3_23:
	setp.eq.s32 	%p19, %r3, 0;
	@%p19 bra 	$L__BB3_30;
	setp.lt.u32 	%p20, %r4, 3;
	@%p20 bra 	$L__BB3_26;
	shl.b32 	%r210, %r475, 10;
	add.s32 	%r211, %r6, %r210;
	mov.b32 	%r212, 0;
	st.shared.u32 	[%r211+512], %r212;
	st.shared.u32 	[%r211+1536], %r212;
	st.shared.u32 	[%r211+2560], %r212;
	st.shared.u32 	[%r211+3584], %r212;
	add.s32 	%r475, %r475, 4;
$L__BB3_26:
	setp.eq.s32 	%p21, %r5, 0;
	@%p21 bra 	$L__BB3_30;
	setp.eq.s32 	%p22, %r5, 1;
	shl.b32 	%r213, %r475, 10;
	add.s32 	%r38, %r6, %r213;
	mov.b32 	%r214, 0;
	st.shared.u32 	[%r38+512], %r214;
	@%p22 bra 	$L__BB3_30;
	setp.eq.s32 	%p23, %r5, 2;
	mov.b32 	%r215, 0;
	st.shared.u32 	[%r38+1536], %r215;
	@%p23 bra 	$L__BB3_30;
	mov.b32 	%r216, 0;
	st.shared.u32 	[%r38+2560], %r216;
$L__BB3_30:
	bar.sync 	0;
	bar.sync 	0;
	shl.b64 	%rd8, %rd135, 30;
	sub.s64 	%rd24, %rd17, %rd8;
	min.u64 	%rd9, %rd24, 1073741824;
	setp.le.u64 	%p24, %rd9, %rd3;
	@%p24 bra 	$L__BB3_70;
	mov.u64 	%rd136, %rd3;
$L__BB3_32:
	add.s64 	%rd11, %rd136, %rd8;
	sub.s64 	%rd12, %rd17, %rd11;
	setp.lt.u64 	%p25, %rd12, 2048;
	@%p25 bra 	$L__BB3_34;
	add.s64 	%rd27, %rd11, %rd5;
	shl.b64 	%rd28, %rd27, 2;
	add.s64 	%rd29, %rd1, %rd28;
	ld.global.u32 	%r507, [%rd29];
	ld.global.u32 	%r506, [%rd29+512];
	ld.global.u32 	%r505, [%rd29+1024];
	ld.global.u32 	%r504, [%rd29+1536];
	ld.global.u32 	%r503, [%rd29+2048];
	ld.global.u32 	%r502, [%rd29+2560];
	ld.global.u32 	%r501, [%rd29+3072];
	ld.global.u32 	%r500, [%rd29+3584];
	ld.global.u32 	%r499, [%rd29+4096];
	ld.global.u32 	%r498, [%rd29+4608];
	ld.global.u32 	%r497, [%rd29+5120];
	ld.global.u32 	%r496, [%rd29+5632];
	ld.global.u32 	%r495, [%rd29+6144];
	ld.global.u32 	%r494, [%rd29+6656];
	ld.global.u32 	%r493, [%rd29+7168];
	ld.global.u32 	%r492, [%rd29+7680];
	bra.uni 	$L__BB3_66;
$L__BB3_34:
	cvt.u32.u64 	%r218, %rd5;
	cvt.u32.u64 	%r55, %rd12;
	setp.ge.s32 	%p26, %r218, %r55;
	add.s64 	%rd25, %rd11, %rd5;
	shl.b64 	%rd26, %rd25, 2;
	add.s64 	%rd13, %rd1, %rd26;
	mov.b32 	%r507, -1;
	@%p26 bra 	$L__BB3_36;
	ld.global.u32 	%r507, [%rd13];
$L__BB3_36:
	setp.ge.s32 	%p27, %r8, %r55;
	mov.b32 	%r506, -1;
	@%p27 bra 	$L__BB3_38;
	ld.global.u32 	%r506, [%rd13+512];
$L__BB3_38:
	setp.ge.s32 	%p28, %r9, %r55;
	mov.b32 	%r505, -1;
	@%p28 bra 	$L__BB3_40;
	ld.global.u32 	%r505, [%rd13+1024];
$L__BB3_40:
	setp.ge.s32 	%p29, %r10, %r55;
	mov.b32 	%r504, -1;
	@%p29 bra 	$L__BB3_42;
	ld.global.u32 	%r504, [%rd13+1536];
$L__BB3_42:
	setp.ge.s32 	%p30, %r11, %r55;
	mov.b32 	%r503, -1;
	@%p30 bra 	$L__BB3_44;
	ld.global.u32 	%r503, [%rd13+2048];
$L__BB3_44:
	setp.ge.s32 	%p31, %r12, %r55;
	mov.b32 	%r502, -1;
	@%p31 bra 	$L__BB3_46;
	ld.global.u32 	%r502, [%rd13+2560];
$L__BB3_46:
	setp.ge.s32 	%p32, %r13, %r55;
	mov.b32 	%r501, -1;
	@%p32 bra 	$L__BB3_48;
	ld.global.u32 	%r501, [%rd13+3072];
$L__BB3_48:
	mov.u32 	%r226, %tid.x;
	add.s32 	%r227, %r226, 896;
	setp.ge.s32 	%p33, %r227, %r55;
	mov.b32 	%r500, -1;
	@%p33 bra 	$L__BB3_50;
	ld.global.u32 	%r500, [%rd13+3584];
$L__BB3_50:
	setp.ge.s32 	%p34, %r14, %r55;
	mov.b32 	%r499, -1;
	@%p34 bra 	$L__BB3_52;
	ld.global.u32 	%r499, [%rd13+4096];
$L__BB3_52:
	add.s32 	%r231, %r226, 1152;
	setp.ge.s32 	%p35, %r231, %r55;
	mov.b32 	%r498, -1;
	@%p35 bra 	$L__BB3_54;
	ld.global.u32 	%r498, [%rd13+4608];
$L__BB3_54:
	add.s32 	%r234, %r226, 1280;
	setp.ge.s32 	%p36, %r234, %r55;
	mov.b32 	%r497, -1;
	@%p36 bra 	$L__BB3_56;
	ld.global.u32 	%r497, [%rd13+5120];
$L__BB3_56:
	add.s32 	%r237, %r226, 1408;
	setp.ge.s32 	%p37, %r237, %r55;
	mov.b32 	%r496, -1;
	@%p37 bra 	$L__BB3_58;
	ld.global.u32 	%r496, [%rd13+5632];
$L__BB3_58:
	add.s32 	%r240, %r226, 1536;
	setp.ge.s32 	%p38, %r240, %r55;
	mov.b32 	%r495, -1;
	@%p38 bra 	$L__BB3_60;
	ld.global.u32 	%r495, [%rd13+6144];
$L__BB3_60:
	add.s32 	%r243, %r226, 1664;
	setp.ge.s32 	%p39, %r243, %r55;
	mov.b32 	%r494, -1;
	@%p39 bra 	$L__BB3_62;
	ld.global.u32 	%r494, [%rd13+6656];
$L__BB3_62:
	add.s32 	%r246, %r226, 1792;
	setp.ge.s32 	%p40, %r246, %r55;
	mov.b32 	%r493, -1;
	@%p40 bra 	$L__BB3_64;
	ld.global.u32 	%r493, [%rd13+7168];
$L__BB3_64:
	setp.ge.s32 	%p41, %r15, %r55;
	mov.b32 	%r492, -1;
	@%p41 bra 	$L__BB3_66;
	ld.global.u32 	%r492, [%rd13+7680];
$L__BB3_66:
	setp.le.s32 	%p42, %r175, %r174;
	@%p42 bra 	$L__BB3_69;
	setp.lt.s32 	%p43, %r507, 0;
	selp.b32 	%r249, 0, 2147483647, %p43;
	xor.b32  	%r250, %r249, %r507;
	setp.lt.s32 	%p44, %r506, 0;
	selp.b32 	%r251, 0, 2147483647, %p44;
	xor.b32  	%r252, %r251, %r506;
	setp.lt.s32 	%p45, %r505, 0;
	selp.b32 	%r253, 0, 2147483647, %p45;
	xor.b32  	%r254, %r253, %r505;
	setp.lt.s32 	%p46, %r504, 0;
	selp.b32 	%r255, 0, 2147483647, %p46;
	xor.b32  	%r256, %r255, %r504;
	setp.lt.s32 	%p47, %r503, 0;
	selp.b32 	%r257, 0, 2147483647, %p47;
	xor.b32  	%r258, %r257, %r503;
	setp.lt.s32 	%p48, %r502, 0;
	selp.b32 	%r259, 0, 2147483647, %p48;
	xor.b32  	%r260, %r259, %r502;
	setp.lt.s32 	%p49, %r501, 0;
	selp.b32 	%r261, 0, 2147483647, %p49;
	xor.b32  	%r262, %r261, %r501;
	setp.lt.s32 	%p50, %r500, 0;
	selp.b32 	%r263, 0, 2147483647, %p50;
	xor.b32  	%r264, %r263, %r500;
	setp.lt.s32 	%p51, %r499, 0;
	selp.b32 	%r265, 0, 2147483647, %p51;
	xor.b32  	%r266, %r265, %r499;
	setp.lt.s32 	%p52, %r498, 0;
	selp.b32 	%r267, 0, 2147483647, %p52;
	xor.b32  	%r268, %r267, %r498;
	setp.lt.s32 	%p53, %r497, 0;
	selp.b32 	%r269, 0, 2147483647, %p53;
	xor.b32  	%r270, %r269, %r497;
	setp.lt.s32 	%p54, %r496, 0;
	selp.b32 	%r271, 0, 2147483647, %p54;
	xor.b32  	%r272, %r271, %r496;
	setp.lt.s32 	%p55, %r495, 0;
	selp.b32 	%r273, 0, 2147483647, %p55;
	xor.b32  	%r274, %r273, %r495;
	setp.lt.s32 	%p56, %r494, 0;
	selp.b32 	%r275, 0, 2147483647, %p56;
	xor.b32  	%r276, %r275, %r494;
	setp.lt.s32 	%p57, %r493, 0;
	selp.b32 	%r277, 0, 2147483647, %p57;
	xor.b32  	%r278, %r277, %r493;
	setp.lt.s32 	%p58, %r492, 0;
	selp.b32 	%r279, 0, 2147483647, %p58;
	xor.b32  	%r280, %r279, %r492;
	setp.eq.s32 	%p59, %r250, 2147483647;
	selp.b32 	%r103, -2147483648, %r250, %p59;
	setp.eq.s32 	%p60, %r252, 2147483647;
	selp.b32 	%r104, -2147483648, %r252, %p60;
	setp.eq.s32 	%p61, %r254, 2147483647;
	selp.b32 	%r105, -2147483648, %r254, %p61;
	setp.eq.s32 	%p62, %r256, 2147483647;
	selp.b32 	%r106, -2147483648, %r256, %p62;
	setp.eq.s32 	%p63, %r258, 2147483647;
	selp.b32 	%r107, -2147483648, %r258, %p63;
	setp.eq.s32 	%p64, %r260, 2147483647;
	selp.b32 	%r108, -2147483648, %r260, %p64;
	setp.eq.s32 	%p65, %r262, 2147483647;
	selp.b32 	%r109, -2147483648, %r262, %p65;
	setp.eq.s32 	%p66, %r264, 2147483647;
	selp.b32 	%r110, -2147483648, %r264, %p66;
	setp.eq.s32 	%p67, %r266, 2147483647;
	selp.b32 	%r111, -2147483648, %r266, %p67;
	setp.eq.s32 	%p68, %r268, 2147483647;
	selp.b32 	%r112, -2147483648, %r268, %p68;
	setp.eq.s32 	%p69, %r270, 2147483647;
	selp.b32 	%r113, -2147483648, %r270, %p69;
	setp.eq.s32 	%p70, %r272, 2147483647;
	selp.b32 	%r114, -2147483648, %r272, %p70;
	setp.eq.s32 	%p71, %r274, 2147483647;
	selp.b32 	%r115, -2147483648, %r274, %p71;
	setp.eq.s32 	%p72, %r276, 2147483647;
	selp.b32 	%r116, -2147483648, %r276, %p72;
	setp.eq.s32 	%p73, %r278, 2147483647;
	selp.b32 	%r117, -2147483648, %r278, %p73;
	setp.eq.s32 	%p74, %r280, 2147483647;
	selp.b32 	%r118, -2147483648, %r280, %p74;
	mov.b32 	%r508, 0;
	mov.u32 	%r509, %r174;
$L__BB3_68:
	sub.s32 	%r281, %r175, %r509;
	shl.b32 	%r282, %r508, 10;
	mov.u32 	%r283, _ZZN3cub18CUB_300001_SM_10006detail10radix_sort30DeviceRadixSortHistogramKernelINS1_5radix10policy_hubIfiyE10Policy1000ELNS0_9SortOrderE1EfyNS1_21identity_decomposer_tEEEvPT2_PKT1_SA_iiT3_E12temp_storage;
	add.s32 	%r284, %r283, %r282;
	min.s32 	%r285, %r281, 8;
	mov.b32 	%r286, -1;
	shl.b32 	%r287, %r286, %r285;
	not.b32 	%r288, %r287;
	shr.u32 	%r289, %r103, %r509;
	and.b32  	%r290, %r289, %r288;
	shl.b32 	%r291, %r290, 2;
	add.s32 	%r292, %r284, %r291;
	atom.shared.add.u32 	%r293, [%r292], 1;
	shr.u32 	%r294, %r104, %r509;
	and.b32  	%r295, %r294, %r288;
	shl.b32 	%r296, %r295, 2;
	add.s32 	%r297, %r284, %r296;
	atom.shared.add.u32 	%r298, [%r297], 1;
	shr.u32 	%r299, %r105, %r509;
	and.b32  	%r300, %r299, %r288;
	shl.b32 	%r301, %r300, 2;
	add.s32 	%r302, %r284, %r301;
	atom.shared.add.u32 	%r303, [%r302], 1;
	shr.u32 	%r304, %r106, %r509;
	and.b32  	%r305, %r304, %r288;
	shl.b32 	%r306, %r305, 2;
	add.s32 	%r307, %r284, %r306;
	atom.shared.add.u32 	%r308, [%r307], 1;
	shr.u32 	%r309, %r107, %r509;
	and.b32  	%r310, %r309, %r288;
	shl.b32 	%r311, %r310, 2;
	add.s32 	%r312, %r284, %r311;
	atom.shared.add.u32 	%r313, [%r312], 1;
	shr.u32 	%r314, %r108, %r509;
	and.b32  	%r315, %r314, %r288;
	shl.b32 	%r316, %r315, 2;
	add.s32 	%r317, %r284, %r316;
	atom.shared.add.u32 	%r318, [%r317], 1;
	shr.u32 	%r319, %r109, %r509;
	and.b32  	%r320, %r319, %r288;
	shl.b32 	%r321, %r320, 2;
	add.s32 	%r322, %r284, %r321;
	atom.shared.add.u32 	%r323, [%r322], 1;
	shr.u32 	%r324, %r110, %r509;
	and.b32  	%r325, %r324, %r288;
	shl.b32 	%r326, %r325, 2;
	add.s32 	%r327, %r284, %r326;
	atom.shared.add.u32 	%r328, [%r327], 1;
	shr.u32 	%r329, %r111, %r509;
	and.b32  	%r330, %r329, %r288;
	shl.b32 	%r331, %r330, 2;
	add.s32 	%r332, %r284, %r331;
	atom.shared.add.u32 	%r333, [%r332], 1;
	shr.u32 	%r334, %r112, %r509;
	and.b32  	%r335, %r334, %r288;
	shl.b32 	%r336, %r335, 2;
	add.s32 	%r337, %r284, %r336;
	atom.shared.add.u32 	%r338, [%r337], 1;
	shr.u32 	%r339, %r113, %r509;
	and.b32  	%r340, %r339, %r288;
	shl.b32 	%r341, %r340, 2;
	add.s32 	%r342, %r284, %r341;
	atom.shared.add.u32 	%r343, [%r342], 1;
	shr.u32 	%r344, %r114, %r509;
	and.b32  	%r345, %r344, %r288;
	shl.b32 	%r346, %r345, 2;
	add.s32 	%r347, %r284, %r346;
	atom.shared.add.u32 	%r348, [%r347], 1;
	shr.u32 	%r349, %r115, %r509;
	and.b32  	%r350, %r349, %r288;
	shl.b32 	%r351, %r350, 2;
	add.s32 	%r352, %r284, %r351;
	atom.shared.add.u32 	%r353, [%r352], 1;
	shr.u32 	%r354, %r116, %r509;
	and.b32  	%r355, %r354, %r288;
	shl.b32 	%r356, %r355, 2;
	add.s32 	%r357, %r284, %r356;
	atom.shared.add.u32 	%r358, [%r357], 1;
	shr.u32 	%r359, %r117, %r509;
	and.b32  	%r360, %r359, %r288;
	shl.b32 	%r361, %r360, 2;
	add.s32 	%r362, %r284, %r361;
	atom.shared.add.u32 	%r363, [%r362], 1;
	shr.u32 	%r364, %r118, %r509;
	and.b32  	%r365, %r364, %r288;
	shl.b32 	%r366, %r365, 2;
	add.s32 	%r367, %r284, %r366;
	atom.shared.add.u32 	%r368, [%r367], 1;
	add.s32 	%r509, %r509, 8;
	add.s32 	%r508, %r508, 1;
	setp.lt.s32 	%p75, %r509, %r175;
	@%p75 bra 	$L__BB3_68;
$L__BB3_69:
	add.s64 	%rd136, %rd136, %rd4;
	setp.lt.u64 	%p76, %rd136, %rd9;
	@%p76 bra 	$L__BB3_32;
$L__BB3_70:
	bar.sync 	0;
	@%p1 bra 	$L__BB3_152;
	setp.lt.u32 	%p77, %r1, 7;
	mov.b32 	%r512, 0;
	@%p77 bra 	$L__BB3_90;
	mov.b32 	%r510, 0;
$L__BB3_73:
	.pragma "nounroll";
	shl.b32 	%r371, %r510, 10;
	add.s32 	%r124, %r6, %r371;
	ld.shared.u32 	%r125, [%r124];
	setp.eq.s32 	%p78, %r125, 0;
	@%p78 bra 	$L__BB3_75;
	cvt.u32.u64 	%r372, %rd5;
	shl.b32 	%r373, %r510, 8;
	add.s32 	%r374, %r373, %r372;
	mul.wide.u32 	%rd30, %r374, 8;
	add.s64 	%rd31, %rd2, %rd30;
	cvt.u64.u32 	%rd32, %r125;
	atom.global.add.u64 	%rd33, [%rd31], %rd32;
$L__BB3_75:
	ld.shared.u32 	%r126, [%r124+1024];
	setp.eq.s32 	%p79, %r126, 0;
	@%p79 bra 	$L__BB3_77;
	cvt.u32.u64 	%r375, %rd5;
	shl.b32 	%r376, %r510, 8;
	add.s32 	%r377, %r376, %r375;
	add.s32 	%r378, %r377, 256;
	mul.wide.u32 	%rd34, %r378, 8;
	add.s64 	%rd35, %rd2, %rd34;
	cvt.u64.u32 	%rd36, %r126;
	atom.global.add.u64 	%rd37, [%rd35], %rd36;
$L__BB3_77:
	ld.shared.u32 	%r127, [%r124+2048];
	setp.eq.s32 	%p80, %r127, 0;
	@%p80 bra 	$L__BB3_79;
	cvt.u32.u64 	%r379, %rd5;
	shl.b32 	%r380, %r510, 8;
	add.s32 	%r381, %r380, %r379;
	add.s32 	%r382, %r381, 512;
	mul.wide.u32 	%rd38, %r382, 8;
	add.s64 	%rd39, %rd2, %rd38;
	cvt.u64.u32 	%rd40, %r127;
	atom.global.add.u64 	%rd41, [%rd39], %rd40;
$L__BB3_79:
	ld.shared.u32 	%r128, [%r124+3072];
	setp.eq.s32 	%p81, %r128, 0;
	@%p81 bra 	$L__BB3_81;
	cvt.u32.u64 	%r383, %rd5;
	shl.b32 	%r384, %r510, 8;
	add.s32 	%r385, %r384, %r383;
	add.s32 	%r386, %r385, 768;
	mul.wide.u32 	%rd42, %r386, 8;
	add.s64 	%rd43, %rd2, %rd42;
	cvt.u64.u32 	%rd44, %r128;
	atom.global.add.u64 	%rd45, [%rd43], %rd44;
$L__BB3_81:
	ld.shared.u32 	%r129, [%r124+4096];
	setp.eq.s32 	%p82, %r129, 0;
	@%p82 bra 	$L__BB3_83;
	cvt.u32.u64 	%r387, %rd5;
	shl.b32 	%r388, %r510, 8;
	add.s32 	%r389, %r388, %r387;
	add.s32 	%r390, %r389, 1024;
	mul.wide.u32 	%rd46, %r390, 8;
	add.s64 	%rd47, %rd2, %rd46;
	cvt.u64.u32 	%rd48, %r129;
	atom.global.add.u64 	%rd49, [%rd47], %rd48;
$L__BB3_83:
	ld.shared.u32 	%r130, [%r124+5120];
	setp.eq.s32 	%p83, %r130, 0;
	@%p83 bra 	$L__BB3_85;
	cvt.u32.u64 	%r391, %rd5;
	shl.b32 	%r392, %r510, 8;
	add.s32 	%r393, %r392, %r391;
	add.s32 	%r394, %r393, 1280;
	mul.wide.u32 	%rd50, %r394, 8;
	add.s64 	%rd51, %rd2, %rd50;
	cvt.u64.u32 	%rd52, %r130;
	atom.global.add.u64 	%rd53, [%rd51], %rd52;
$L__BB3_85:
	ld.shared.u32 	%r131, [%r124+6144];
	setp.eq.s32 	%p84, %r131, 0;
	@%p84 bra 	$L__BB3_87;
	cvt.u32.u64 	%r395, %rd5;
	shl.b32 	%r396, %r510, 8;
	add.s32 	%r397, %r396, %r395;
	add.s32 	%r398, %r397, 1536;
	mul.wide.u32 	%rd54, %r398, 8;
	add.s64 	%rd55, %rd2, %rd54;
	cvt.u64.u32 	%rd56, %r131;
	atom.global.add.u64 	%rd57, [%rd55], %rd56;
$L__BB3_87:
	ld.shared.u32 	%r132, [%r124+7168];
	setp.eq.s32 	%p85, %r132, 0;
	@%p85 bra 	$L__BB3_89;
	cvt.u32.u64 	%r399, %rd5;
	shl.b32 	%r400, %r510, 8;
	add.s32 	%r401, %r400, %r399;
	add.s32 	%r402, %r401, 1792;
	mul.wide.u32 	%rd58, %r402, 8;
	add.s64 	%rd59, %rd2, %rd58;
	cvt.u64.u32 	%rd60, %r132;
	atom.global.add.u64 	%rd61, [%rd59], %rd60;
$L__BB3_89:
	add.s32 	%r510, %r510, 8;
	setp.ne.s32 	%p86, %r510, %r16;
	mov.u32 	%r512, %r16;
	@%p86 bra 	$L__BB3_73;
$L__BB3_90:
	add.s32 	%r135, %r5, -1;
	setp.eq.s32 	%p87, %r3, 0;
	@%p87 bra 	$L__BB3_111;
	setp.lt.u32 	%p88, %r4, 3;
	@%p88 bra 	$L__BB3_101;
	shl.b32 	%r403, %r512, 10;
	add.s32 	%r136, %r6, %r403;
	ld.shared.u32 	%r137, [%r136];
	setp.eq.s32 	%p89, %r137, 0;
	@%p89 bra 	$L__BB3_94;
	cvt.u32.u64 	%r404, %rd5;
	shl.b32 	%r405, %r512, 8;
	add.s32 	%r406, %r405, %r404;
	mul.wide.u32 	%rd62, %r406, 8;
	add.s64 	%rd63, %rd2, %rd62;
	cvt.u64.u32 	%rd64, %r137;
	atom.global.add.u64 	%rd65, [%rd63], %rd64;
$L__BB3_94:
	ld.shared.u32 	%r138, [%r136+1024];
	setp.eq.s32 	%p90, %r138, 0;
	@%p90 bra 	$L__BB3_96;
	cvt.u32.u64 	%r407, %rd5;
	shl.b32 	%r408, %r512, 8;
	add.s32 	%r409, %r408, %r407;
	add.s32 	%r410, %r409, 256;
	mul.wide.u32 	%rd66, %r410, 8;
	add.s64 	%rd67, %rd2, %rd66;
	cvt.u64.u32 	%rd68, %r138;
	atom.global.add.u64 	%rd69, [%rd67], %rd68;
$L__BB3_96:
	ld.shared.u32 	%r139, [%r136+2048];
	setp.eq.s32 	%p91, %r139, 0;
	@%p91 bra 	$L__BB3_98;
	cvt.u32.u64 	%r411, %rd5;
	shl.b32 	%r412, %r512, 8;
	add.s32 	%r413, %r412, %r411;
	add.s32 	%r414, %r413, 512;
	mul.wide.u32 	%rd70, %r414, 8;
	add.s64 	%rd71, %rd2, %rd70;
	cvt.u64.u32 	%rd72, %r139;
	atom.global.add.u64 	%rd73, [%rd71], %rd72;
$L__BB3_98:
	ld.shared.u32 	%r140, [%r136+3072];
	setp.eq.s32 	%p92, %r140, 0;
	@%p92 bra 	$L__BB3_100;
	cvt.u32.u64 	%r415, %rd5;
	shl.b32 	%r416, %r512, 8;
	add.s32 	%r417, %r416, %r415;
	add.s32 	%r418, %r417, 768;
	mul.wide.u32 	%rd74, %r418, 8;
	add.s64 	%rd75, %rd2, %rd74;
	cvt.u64.u32 	%rd76, %r140;
	atom.global.add.u64 	%rd77, [%rd75], %rd76;
$L__BB3_100:
	add.s32 	%r512, %r512, 4;
$L__BB3_101:
	setp.eq.s32 	%p93, %r5, 0;
	@%p93 bra 	$L__BB3_111;
	setp.eq.s32 	%p94, %r135, 0;
	@%p94 bra 	$L__BB3_108;
	shl.b32 	%r419, %r512, 10;
	add.s32 	%r143, %r6, %r419;
	ld.shared.u32 	%r144, [%r143];
	setp.eq.s32 	%p95, %r144, 0;
	@%p95 bra 	$L__BB3_105;
	cvt.u32.u64 	%r420, %rd5;
	shl.b32 	%r421, %r512, 8;
	add.s32 	%r422, %r421, %r420;
	mul.wide.u32 	%rd78, %r422, 8;
	add.s64 	%rd79, %rd2, %rd78;
	cvt.u64.u32 	%rd80, %r144;
	atom.global.add.u64 	%rd81, [%rd79], %rd80;
$L__BB3_105:
	ld.shared.u32 	%r145, [%r143+1024];
	setp.eq.s32 	%p96, %r145, 0;
	@%p96 bra 	$L__BB3_107;
	cvt.u32.u64 	%r423, %rd5;
	shl.b32 	%r424, %r512, 8;
	add.s32 	%r425, %r424, %r423;
	add.s32 	%r426, %r425, 256;
	mul.wide.u32 	%rd82, %r426, 8;
	add.s64 	%rd83, %rd2, %rd82;
	cvt.u64.u32 	%rd84, %r145;
	atom.global.add.u64 	%rd85, [%rd83], %rd84;
$L__BB3_107:
	add.s32 	%r512, %r512, 2;
$L__BB3_108:
	setp.eq.s32 	%p97, %r17, 0;
	@%p97 bra 	$L__BB3_111;
	shl.b32 	%r427, %r512, 10;
	add.s32 	%r428, %r6, %r427;
	ld.shared.u32 	%r148, [%r428];
	setp.eq.s32 	%p98, %r148, 0;
	@%p98 bra 	$L__BB3_111;
	cvt.u32.u64 	%r429, %rd5;
	shl.b32 	%r430, %r512, 8;
	add.s32 	%r431, %r430, %r429;
	mul.wide.u32 	%rd86, %r431, 8;
	add.s64 	%rd87, %rd2, %rd86;
	cvt.u64.u32 	%rd88, %r148;
	atom.global.add.u64 	%rd89, [%rd87], %rd88;
$L__BB3_111:
	cvt.u32.u64 	%r432, %rd5;
	setp.gt.u32 	%p99, %r432, 127;
	@%p99 bra 	$L__BB3_152;
	setp.lt.u32 	%p100, %r1, 7;
	mov.b32 	%r516, 0;
	@%p100 bra 	$L__BB3_131;
	mov.b32 	%r514, 0;
$L__BB3_114:
	.pragma "nounroll";
	shl.b32 	%r436, %r514, 10;
	add.s32 	%r150, %r6, %r436;
	ld.shared.u32 	%r151, [%r150+512];
	setp.eq.s32 	%p101, %r151, 0;
	shl.b32 	%r437, %r514, 8;
	add.s32 	%r438, %r437, %r432;
	mul.wide.u32 	%rd90, %r438, 8;
	add.s64 	%rd15, %rd2, %rd90;
	@%p101 bra 	$L__BB3_116;
	cvt.u64.u32 	%rd91, %r151;
	atom.global.add.u64 	%rd92, [%rd15+1024], %rd91;
$L__BB3_116:
	ld.shared.u32 	%r152, [%r150+1536];
	setp.eq.s32 	%p102, %r152, 0;
	@%p102 bra 	$L__BB3_118;
	cvt.u64.u32 	%rd93, %r152;
	atom.global.add.u64 	%rd94, [%rd15+3072], %rd93;
$L__BB3_118:
	ld.shared.u32 	%r153, [%r150+2560];
	setp.eq.s32 	%p103, %r153, 0;
	@%p103 bra 	$L__BB3_120;
	cvt.u64.u32 	%rd95, %r153;
	atom.global.add.u64 	%rd96, [%rd15+5120], %rd95;
$L__BB3_120:
	ld.shared.u32 	%r154, [%r150+3584];
	setp.eq.s32 	%p104, %r154, 0;
	@%p104 bra 	$L__BB3_122;
	cvt.u64.u32 	%rd97, %r154;
	atom.global.add.u64 	%rd98, [%rd15+7168], %rd97;
$L__BB3_122:
	ld.shared.u32 	%r155, [%r150+4608];
	setp.eq.s32 	%p105, %r155, 0;
	@%p105 bra 	$L__BB3_124;
	cvt.u64.u32 	%rd99, %r155;
	atom.global.add.u64 	%rd100, [%rd15+9216], %rd99;
$L__BB3_124:
	ld.shared.u32 	%r156, [%r150+5632];
	setp.eq.s32 	%p106, %r156, 0;
	@%p106 bra 	$L__BB3_126;
	cvt.u64.u32 	%rd101, %r156;
	atom.global.add.u64 	%rd102, [%rd15+11264], %rd101;
$L__BB3_126:
	ld.shared.u32 	%r157, [%r150+6656];
	setp.eq.s32 	%p107, %r157, 0;
	@%p107 bra 	$L__BB3_128;
	cvt.u64.u32 	%rd103, %r157;
	atom.global.add.u64 	%rd104, [%rd15+13312], %rd103;
$L__BB3_128:
	ld.shared.u32 	%r158, [%r150+7680];
	setp.eq.s32 	%p108, %r158, 0;
	@%p108 bra 	$L__BB3_130;
	cvt.u64.u32 	%rd105, %r158;
	atom.global.add.u64 	%rd106, [%rd15+15360], %rd105;
$L__BB3_130:
	add.s32 	%r514, %r514, 8;
	setp.ne.s32 	%p109, %r514, %r16;
	mov.u32 	%r516, %r16;
	@%p109 bra 	$L__BB3_114;
$L__BB3_131:
	setp.eq.s32 	%p110, %r3, 0;
	@%p110 bra 	$L__BB3_152;
	setp.lt.u32 	%p111, %r4, 3;
	@%p111 bra 	$L__BB3_142;
	shl.b32 	%r439, %r516, 10;
	add.s32 	%r161, %r6, %r439;
	ld.shared.u32 	%r162, [%r161+512];
	setp.eq.s32 	%p112, %r162, 0;
	@%p112 bra 	$L__BB3_135;
	shl.b32 	%r441, %r516, 8;
	add.s32 	%r442, %r441, %r432;
	mul.wide.u32 	%rd107, %r442, 8;
	add.s64 	%rd108, %rd2, %rd107;
	cvt.u64.u32 	%rd109, %r162;
	atom.global.add.u64 	%rd110, [%rd108+1024], %rd109;
$L__BB3_135:
	ld.shared.u32 	%r163, [%r161+1536];
	setp.eq.s32 	%p113, %r163, 0;
	@%p113 bra 	$L__BB3_137;
	shl.b32 	%r444, %r516, 8;
	add.s32 	%r445, %r444, %r432;
	add.s32 	%r446, %r445, 256;
	mul.wide.u32 	%rd111, %r446, 8;
	add.s64 	%rd112, %rd2, %rd111;
	cvt.u64.u32 	%rd113, %r163;
	atom.global.add.u64 	%rd114, [%rd112+1024], %rd113;
$L__BB3_137:
	ld.shared.u32 	%r164, [%r161+2560];
	setp.eq.s32 	%p114, %r164, 0;
	@%p114 bra 	$L__BB3_139;
	shl.b32 	%r448, %r516, 8;
	add.s32 	%r449, %r448, %r432;
	add.s32 	%r450, %r449, 512;
	mul.wide.u32 	%rd115, %r450, 8;
	add.s64 	%rd116, %rd2, %rd115;
	cvt.u64.u32 	%rd117, %r164;
	atom.global.add.u64 	%rd118, [%rd116+1024], %rd117;
$L__BB3_139:
	ld.shared.u32 	%r165, [%r161+3584];
	setp.eq.s32 	%p115, %r165, 0;
	@%p115 bra 	$L__BB3_141;
	shl.b32 	%r452, %r516, 8;
	add.s32 	%r453, %r452, %r432;
	add.s32 	%r454, %r453, 768;
	mul.wide.u32 	%rd119, %r454, 8;
	add.s64 	%rd120, %rd2, %rd119;
	cvt.u64.u32 	%rd121, %r165;
	atom.global.add.u64 	%rd122, [%rd120+1024], %rd121;
$L__BB3_141:
	add.s32 	%r516, %r516, 4;
$L__BB3_142:
	setp.eq.s32 	%p116, %r5, 0;
	@%p116 bra 	$L__BB3_152;
	setp.eq.s32 	%p117, %r135, 0;
	@%p117 bra 	$L__BB3_149;
	shl.b32 	%r455, %r516, 10;
	add.s32 	%r168, %r6, %r455;
	ld.shared.u32 	%r169, [%r168+512];
	setp.eq.s32 	%p118, %r169, 0;
	@%p118 bra 	$L__BB3_146;
	shl.b32 	%r457, %r516, 8;
	add.s32 	%r458, %r457, %r432;
	mul.wide.u32 	%rd123, %r458, 8;
	add.s64 	%rd124, %rd2, %rd123;
	cvt.u64.u32 	%rd125, %r169;
	atom.global.add.u64 	%rd126, [%rd124+1024], %rd125;
$L__BB3_146:
	ld.shared.u32 	%r170, [%r168+1536];
	setp.eq.s32 	%p119, %r170, 0;
	@%p119 bra 	$L__BB3_148;
	shl.b32 	%r460, %r516, 8;
	add.s32 	%r461, %r460, %r432;
	add.s32 	%r462, %r461, 256;
	mul.wide.u32 	%rd127, %r462, 8;
	add.s64 	%rd128, %rd2, %rd127;
	cvt.u64.u32 	%rd129, %r170;
	atom.global.add.u64 	%rd130, [%rd128+1024], %rd129;
$L__BB3_148:
	add.s32 	%r516, %r516, 2;
$L__BB3_149:
	setp.eq.s32 	%p120, %r17, 0;
	@%p120 bra 	$L__BB3_152;
	shl.b32 	%r463, %r516, 10;
	add.s32 	%r464, %r6, %r463;
	ld.shared.u32 	%r173, [%r464+512];
	setp.eq.s32 	%p121, %r173, 0;
	@%p121 bra 	$L__BB3_152;
	shl.b32 	%r466, %r516, 8;
	add.s32 	%r467, %r466, %r432;
	mul.wide.u32 	%rd131, %r467, 8;
	add.s64 	%rd132, %rd2, %rd131;
	cvt.u64.u32 	%rd133, %r173;
	atom.global.add.u64 	%rd134, [%rd132+1024], %rd133;
$L__BB3_152:
	bar.sync 	0;
	add.s64 	%rd135, %rd135, 1;
	setp.ne.s64 	%p122, %rd135, %rd6;
	@%p122 bra 	$L__BB3_2;
$L__BB3_153:
	ret;

}
	// .globl	_ZN3cub18CUB_300001_SM_10006detail10radix_sort33DeviceRadixSortExclusiveSumKernelINS1_5radix10policy_hubIfiyE10Policy1000EyEEvPT0_
.visible .entry _ZN3cub18CUB_300001_SM_10006detail10radix_sort33DeviceRadixSortExclusiveSumKernelINS1_5radix10policy_hubIfiyE10Policy1000EyEEvPT0_(
	.param .u64 .ptr .align 1 _ZN3cub18CUB_300001_SM_10006detail10radix_sort33DeviceRadixSortExclusiveSumKernelINS1_5radix10policy_hubIfiyE10Policy1000EyEEvPT0__param_0
)
{
	.reg .pred 	%p<4>;
	.reg .b32 	%r<28>;
	.reg .b64 	%rd<54>;
	// demoted variable
	.shared .align 16 .b8 _ZZN3cub18CUB_300001_SM_10006detail10radix_sort33DeviceRadixSortExclusiveSumKernelINS1_5radix10policy_hubIfiyE10Policy1000EyEEvPT0_E12temp_storage[2336];
	ld.param.u64 	%rd5, [_ZN3cub18CUB_300001_SM_10006detail10radix_sort33DeviceRadixSortExclusiveSumKernelINS1_5radix10policy_hubIfiyE10Policy1000EyEEvPT0__param_0];
	cvta.to.global.u64 	%rd6, %rd5;
	mov.u32 	%r3, %ctaid.x;
	shl.b32 	%r4, %r3, 8;
	mov.u32 	%r1, %tid.x;
	setp.gt.u32 	%p1, %r1, 255;
	add.s32 	%r5, %r4, %r1;
	mul.wide.s32 	%rd7, %r5, 8;
	add.s64 	%rd1, %rd6, %rd7;
	@%p1 bra 	$L__BB4_2;
	ld.global.u64 	%rd53, [%rd1];
$L__BB4_2:
	shr.u32 	%r6, %r1, 3;
	add.s32 	%r7, %r6, %r1;
	shl.b32 	%r8, %r7, 3;
	mov.u32 	%r9, _ZZN3cub18CUB_300001_SM_10006detail10radix_sort33DeviceRadixSortExclusiveSumKernelINS1_5radix10policy_hubIfiyE10Policy1000EyEEvPT0_E12temp_storage;
	add.s32 	%r10, %r9, %r8;
	add.s32 	%r2, %r10, 16;
	st.shared.u64 	[%r10+16], %rd53;
	bar.sync 	0;
	setp.gt.u32 	%p2, %r1, 31;
	@%p2 bra 	$L__BB4_4;
	mad.lo.s32 	%r27, %r1, 72, %r9;
	ld.shared.u64 	%rd23, [%r27+16];
	ld.shared.u64 	%rd24, [%r27+24];
	ld.shared.u64 	%rd25, [%r27+32];
	ld.shared.u64 	%rd26, [%r27+40];
	ld.shared.u64 	%rd27, [%r27+48];
	ld.shared.u64 	%rd28, [%r27+56];
	ld.shared.u64 	%rd29, [%r27+64];
	ld.shared.u64 	%rd30, [%r27+72];
	add.s64 	%rd31, %rd24, %rd23;
	add.s64 	%rd32, %rd31, %rd25;
	add.s64 	%rd33, %rd32, %rd26;
	add.s64 	%rd34, %rd33, %rd27;
	add.s64 	%rd35, %rd34, %rd28;
	add.s64 	%rd36, %rd35, %rd29;
	add.s64 	%rd10, %rd36, %rd30;
	mov.b32 	%r11, 1;
	mov.b32 	%r24, 0;
	mov.b32 	%r25, -1;
	// begin inline asm
	{  .reg .u64 r0;  .reg .u32 lo;  .reg .u32 hi;  .reg .pred p;  mov.b64 {lo, hi}, %rd10;  shfl.sync.up.b32 lo|p, lo, %r11, %r24, %r25;  shfl.sync.up.b32 hi|p, hi, %r11, %r24, %r25;  mov.b64 r0, {lo, hi};  @p add.u64 r0, r0, %rd10;  mov.u64 %rd8, r0;}
	// end inline asm
	mov.b32 	%r14, 2;
	// begin inline asm
	{  .reg .u64 r0;  .reg .u32 lo;  .reg .u32 hi;  .reg .pred p;  mov.b64 {lo, hi}, %rd8;  shfl.sync.up.b32 lo|p, lo, %r14, %r24, %r25;  shfl.sync.up.b32 hi|p, hi, %r14, %r24, %r25;  mov.b64 r0, {lo, hi};  @p add.u64 r0, r0, %rd8;  mov.u64 %rd11, r0;}
	// end inline asm
	mov.b32 	%r17, 4;
	// begin inline asm
	{  .reg .u64 r0;  .reg .u32 lo;  .reg .u32 hi;  .reg .pred p;  mov.b64 {lo, hi}, %rd11;  shfl.sync.up.b32 lo|p, lo, %r17, %r24, %r25;  shfl.sync.up.b32 hi|p, hi, %r17, %r24, %r25;  mov.b64 r0, {lo, hi};  @p add.u64 r0, r0, %rd11;  mov.u64 %rd14, r0;}
	// end inline asm
	mov.b32 	%r20, 8;
	// begin inline asm
	{  .reg .u64 r0;  .reg .u32 lo;  .reg .u32 hi;  .reg .pred p;  mov.b64 {lo, hi}, %rd14;  shfl.sync.up.b32 lo|p, lo, %r20, %r24, %r25;  shfl.sync.up.b32 hi|p, hi, %r20, %r24, %r25;  mov.b64 r0, {lo, hi};  @p add.u64 r0, r0, %rd14;  mov.u64 %rd17, r0;}
	// end inline asm
	mov.b32 	%r23, 16;
	// begin inline asm
	{  .reg .u64 r0;  .reg .u32 lo;  .reg .u32 hi;  .reg .pred p;  mov.b64 {lo, hi}, %rd17;  shfl.sync.up.b32 lo|p, lo, %r23, %r24, %r25;  shfl.sync.up.b32 hi|p, hi, %r23, %r24, %r25;  mov.b64 r0, {lo, hi};  @p add.u64 r0, r0, %rd17;  mov.u64 %rd20, r0;}
	// end inline asm
	sub.s64 	%rd37, %rd20, %rd10;
	ld.shared.u64 	%rd38, [%r27+16];
	ld.shared.u64 	%rd39, [%r27+24];
	ld.shared.u64 	%rd40, [%r27+32];
	ld.shared.u64 	%rd41, [%r27+40];
	ld.shared.u64 	%rd42, [%r27+48];
	ld.shared.u64 	%rd43, [%r27+56];
	ld.shared.u64 	%rd44, [%r27+64];
	add.s64 	%rd45, %rd38, %rd37;
	add.s64 	%rd46, %rd39, %rd45;
	add.s64 	%rd47, %rd40, %rd46;
	add.s64 	%rd48, %rd41, %rd47;
	add.s64 	%rd49, %rd42, %rd48;
	add.s64 	%rd50, %rd43, %rd49;
	add.s64 	%rd51, %rd44, %rd50;
	st.shared.u64 	[%r27+16], %rd37;
	st.shared.u64 	[%r27+24], %rd45;
	st.shared.u64 	[%r27+32], %rd46;
	st.shared.u64 	[%r27+40], %rd47;
	st.shared.u64 	[%r27+48], %rd48;
	st.shared.u64 	[%r27+56], %rd49;
	st.shared.u64 	[%r27+64], %rd50;
	st.shared.u64 	[%r27+72], %rd51;
$L__BB4_4:
	setp.gt.u32 	%p3, %r1, 255;
	bar.sync 	0;
	@%p3 bra 	$L__BB4_6;
	ld.shared.u64 	%rd52, [%r2];
	st.global.u64 	[%rd1], %rd52;
$L__BB4_6:
	ret;

}
	// .globl	_ZN3cub18CUB_300001_SM_10006detail10radix_sort29DeviceRadixSortOnesweepKernelINS1_5radix10policy_hubIfiyE10Policy1000ELNS0_9SortOrderE1EfiyiiNS1_21identity_decomposer_tEEEvPT5_SB_PT3_PKSC_PT1_PKSG_PT2_PKSK_T4_iiT6_
.visible .entry _ZN3cub18CUB_300001_SM_10006detail10radix_sort29DeviceRadixSortOnesweepKernelINS1_5radix10policy_hubIfiyE10Policy1000ELNS0_9SortOrderE1EfiyiiNS1_21identity_decomposer_tEEEvPT5_SB_PT3_PKSC_PT1_PKSG_PT2_PKSK_T4_iiT6_(
	.param .u64 .ptr .align 1 _ZN3cub18CUB_300001_SM_10006detail10radix_sort29DeviceRadixSortOnesweepKernelINS1_5radix10policy_hubIfiyE10Policy1000ELNS0_9SortOrderE1EfiyiiNS1_21identity_decomposer_tEEEvPT5_SB_PT3_PKSC_PT1_PKSG_PT2_PKSK_T4_iiT6__param_0,
	.param .u64 .ptr .align 1 _ZN3cub18CUB_300001_SM_10006detail10radix_sort29DeviceRadixSortOnesweepKernelINS1_5radix10policy_hubIfiyE10Policy1000ELNS0_9SortOrderE1EfiyiiNS1_21identity_decomposer_tEEEvPT5_SB_PT3_PKSC_PT1_PKSG_PT2_PKSK_T4_iiT6__param_1,
	.param .u64 .ptr .align 1 _ZN3cub18CUB_300001_SM_10006detail10radix_sort29DeviceRadixSortOnesweepKernelINS1_5radix10policy_hubIfiyE10Policy1000ELNS0_9SortOrderE1EfiyiiNS1_21identity_decomposer_tEEEvPT5_SB_PT3_PKSC_PT1_PKSG_PT2_PKSK_T4_iiT6__param_2,
	.param .u64 .ptr .align 1 _ZN3cub18CUB_300001_SM_10006detail10radix_sort29DeviceRadixSortOnesweepKernelINS1_5radix10policy_hubIfiyE10Policy1000ELNS0_9SortOrderE1EfiyiiNS1_21identity_decomposer_tEEEvPT5_SB_PT3_PKSC_PT1_PKSG_PT2_PKSK_T4_iiT6__param_3,
	.param .u64 .ptr .align 1 _ZN3cub18CUB_300001_SM_10006detail10radix_sort29DeviceRadixSortOnesweepKernelINS1_5radix10policy_hubIfiyE10Policy1000ELNS0_9SortOrderE1EfiyiiNS1_21identity_decomposer_tEEEvPT5_SB_PT3_PKSC_PT1_PKSG_PT2_PKSK_T4_iiT6__param_4,
	.param .u64 .ptr .align 1 _ZN3cub18CUB_300001_SM_10006detail10radix_sort29DeviceRadixSortOnesweepKernelINS1_5radix10policy_hubIfiyE10Policy1000ELNS0_9SortOrderE1EfiyiiNS1_21identity_decomposer_tEEEvPT5_SB_PT3_PKSC_PT1_PKSG_PT2_PKSK_T4_iiT6__param_5,
	.param .u64 .ptr .align 1 _ZN3cub18CUB_300001_SM_10006detail10radix_sort29DeviceRadixSortOnesweepKernelINS1_5radix10policy_hubIfiyE10Policy1000ELNS0_9SortOrderE1EfiyiiNS1_21identity_decomposer_tEEEvPT5_SB_PT3_PKSC_PT1_PKSG_PT2_PKSK_T4_iiT6__param_6,
	.param .u64 .ptr .align 1 _ZN3cub18CUB_300001_SM_10006detail10radix_sort29DeviceRadixSortOnesweepKernelINS1_5radix10policy_hubIfiyE10Policy1000ELNS0_9SortOrderE1EfiyiiNS1_21identity_decomposer_tEEEvPT5_SB_PT3_PKSC_PT1_PKSG_PT2_PKSK_T4_iiT6__param_7,
	.param .u32 _ZN3cub18CUB_300001_SM_10006detail10radix_sort29DeviceRadixSortOnesweepKernelINS1_5radix10policy_hubIfiyE10Policy1000ELNS0_9SortOrderE1EfiyiiNS1_21identity_decomposer_tEEEvPT5_SB_PT3_PKSC_PT1_PKSG_PT2_PKSK_T4_iiT6__param_8,
	.param .u32 _ZN3cub18CUB_300001_SM_10006detail10radix_sort29DeviceRadixSortOnesweepKernelINS1_5radix10policy_hubIfiyE10Policy1000ELNS0_9SortOrderE1EfiyiiNS1_21identity_decomposer_tEEEvPT5_SB_PT3_PKSC_PT1_PKSG_PT2_PKSK_T4_iiT6__param_9,
	.param .u32 _ZN3cub18CUB_300001_SM_10006detail10radix_sort29DeviceRadixSortOnesweepKernelINS1_5radix10policy_hubIfiyE10Policy1000ELNS0_9SortOrderE1EfiyiiNS1_21identity_decomposer_tEEEvPT5_SB_PT3_PKSC_PT1_PKSG_PT2_PKSK_T4_iiT6__param_10,
	.param .align 1 .b8 _ZN3cub18CUB_300001_SM_10006detail10radix_sort29DeviceRadixSortOnesweepKernelINS1_5radix10policy_hubIfiyE10Policy1000ELNS0_9SortOrderE1EfiyiiNS1_21identity_decomposer_tEEEvPT5_SB_PT3_PKSC_PT1_PKSG_PT2_PKSK_T4_iiT6__param_11[1]
)
.maxntid 384
{
	.reg .pred 	%p<358>;
	.reg .b32 	%r<2440>;
	.reg .b64 	%rd<457>;
	// demoted variable
	.shared .align 16 .b8 _ZZN3cub18CUB_300001_SM_10006detail10radix_sort29DeviceRadixSortOnesweepKernelINS1_5radix10policy_hubIfiyE10Policy1000ELNS0_9SortOrderE1EfiyiiNS1_21identity_decomposer_tEEEvPT5_SB_PT3_PKSC_PT1_PKSG_PT2_PKSK_T4_iiT6_E1s[28160];
	ld.param.u64 	%rd43, [_ZN3cub18CUB_300001_SM_10006detail10radix_sort29DeviceRadixSortOnesweepKernelINS1_5radix10policy_hubIfiyE10Policy1000ELNS0_9SortOrderE1EfiyiiNS1_21identity_decomposer_tEEEvPT5_SB_PT3_PKSC_PT1_PKSG_PT2_PKSK_T4_iiT6__param_0];
	ld.param.u64 	%rd44, [_ZN3cub18CUB_300001_SM_10006detail10radix_sort29DeviceRadixSortOnesweepKernelINS1_5radix10policy_hubIfiyE10Policy1000ELNS0_9SortOrderE1EfiyiiNS1_21identity_decomposer_tEEEvPT5_SB_PT3_PKSC_PT1_PKSG_PT2_PKSK_T4_iiT6__param_1];
	ld.param.u64 	%rd47, [_ZN3cub18CUB_300001_SM_10006detail10radix_sort29DeviceRadixSortOnesweepKernelINS1_5radix10policy_hubIfiyE10Policy1000ELNS0_9SortOrderE1EfiyiiNS1_21identity_decomposer_tEEEvPT5_SB_PT3_PKSC_PT1_PKSG_PT2_PKSK_T4_iiT6__param_4];
	ld.param.u64 	%rd50, [_ZN3cub18CUB_300001_SM_10006detail10radix_sort29DeviceRadixSortOnesweepKernelINS1_5radix10policy_hubIfiyE10Policy1000ELNS0_9SortOrderE1EfiyiiNS1_21identity_decomposer_tEEEvPT5_SB_PT3_PKSC_PT1_PKSG_PT2_PKSK_T4_iiT6__param_5];
	cvta.to.global.u64 	%rd1, %rd47;
	cvta.to.global.u64 	%rd2, %rd43;
	cvta.to.global.u64 	%rd3, %rd50;
	mov.u32 	%r1, %tid.x;
	// begin inline asm
	mov.u32 %r440, %laneid;
	// end inline asm
	setp.ne.s32 	%p1, %r1, 0;
	@%p1 bra 	$L__BB5_2;
	cvta.to.global.u64 	%rd51, %rd44;
	atom.global.add.u32 	%r441, [%rd51], 1;
	st.shared.u32 	[_ZZN3cub18CUB_300001_SM_10006detail10radix_sort29DeviceRadixSortOnesweepKernelINS1_5radix10policy_hubIfiyE10Policy1000ELNS0_9SortOrderE1EfiyiiNS1_21identity_decomposer_tEEEvPT5_SB_PT3_PKSC_PT1_PKSG_PT2_PKSK_T4_iiT6_E1s+26112], %r441;
$L__BB5_2:
	ld.param.u32 	%r2235, [_ZN3cub18CUB_300001_SM_10006detail10radix_sort29DeviceRadixSortOnesweepKernelINS1_5radix10policy_hubIfiyE10Policy1000ELNS0_9SortOrderE1EfiyiiNS1_21identity_decomposer_tEEEvPT5_SB_PT3_PKSC_PT1_PKSG_PT2_PKSK_T4_iiT6__param_8];
	bar.sync 	0;
	ld.shared.u32 	%r3, [_ZZN3cub18CUB_300001_SM_10006detail10radix_sort29DeviceRadixSortOnesweepKernelINS1_5radix10policy_hubIfiyE10Policy1000ELNS0_9SortOrderE1EfiyiiNS1_21identity_decomposer_tEEEvPT5_SB_PT3_PKSC_PT1_PKSG_PT2_PKSK_T4_iiT6_E1s+26112];
	mul.lo.s32 	%r442, %r3, 6528;
	add.s32 	%r4, %r442, 6528;
	setp.gt.s32 	%p2, %r4, %r2235;
	cvt.s64.s32 	%rd4, %r442;
	@%p2 bra 	$L__BB5_4;
	and.b32  	%r443, %r1, 31;
	and.b32  	%r444, %r1, 992;
	mul.lo.s32 	%r445, %r444, 17;
	or.b32  	%r446, %r445, %r443;
	cvt.u64.u32 	%rd52, %r446;
	add.s64 	%rd53, %rd52, %rd4;
	shl.b64 	%rd54, %rd53, 2;
	add.s64 	%rd55, %rd3, %rd54;
	ld.global.u32 	%r2322, [%rd55];
	ld.global.u32 	%r2321, [%rd55+128];
	ld.global.u32 	%r2320, [%rd55+256];
	ld.global.u32 	%r2319, [%rd55+384];
	ld.global.u32 	%r2318, [%rd55+512];
	ld.global.u32 	%r2317, [%rd55+640];
	ld.global.u32 	%r2316, [%rd55+768];
	ld.global.u32 	%r2315, [%rd55+896];
	ld.global.u32 	%r2314, [%rd55+1024];
	ld.global.u32 	%r2313, [%rd55+1152];
	ld.global.u32 	%r2312, [%rd55+1280];
	ld.global.u32 	%r2311, [%rd55+1408];
	ld.global.u32 	%r2310, [%rd55+1536];
	ld.global.u32 	%r2309, [%rd55+1664];
	ld.global.u32 	%r2308, [%rd55+1792];
	ld.global.u32 	%r2307, [%rd55+1920];
	ld.global.u32 	%r2306, [%rd55+2048];
	bra.uni 	$L__BB5_38;
$L__BB5_4:
	ld.param.u32 	%r2236, [_ZN3cub18CUB_300001_SM_10006detail10radix_sort29DeviceRadixSortOnesweepKernelINS1_5radix10policy_hubIfiyE10Policy1000ELNS0_9SortOrderE1EfiyiiNS1_21identity_decomposer_tEEEvPT5_SB_PT3_PKSC_PT1_PKSG_PT2_PKSK_T4_iiT6__param_8];
	cvt.u32.u64 	%r448, %rd4;
	sub.s32 	%r22, %r2236, %r448;
	and.b32  	%r449, %r1, 31;
	and.b32  	%r450, %r1, 992;
	mul.lo.s32 	%r451, %r450, 17;
	or.b32  	%r23, %r451, %r449;
	setp.ge.s32 	%p3, %r23, %r22;
	cvt.u64.u32 	%rd56, %r23;
	add.s64 	%rd57, %rd56, %rd4;
	shl.b64 	%rd58, %rd57, 2;
	add.s64 	%rd5, %rd3, %rd58;
	mov.b32 	%r2322, -1;
	@%p3 bra 	$L__BB5_6;
	ld.global.u32 	%r2322, [%rd5];
$L__BB5_6:
	add.s32 	%r453, %r23, 32;
	setp.ge.s32 	%p4, %r453, %r22;
	mov.b32 	%r2321, -1;
	@%p4 bra 	$L__BB5_8;
	ld.global.u32 	%r2321, [%rd5+128];
$L__BB5_8:
	add.s32 	%r455, %r23, 64;
	setp.ge.s32 	%p5, %r455, %r22;
	mov.b32 	%r2320, -1;
	@%p5 bra 	$L__BB5_10;
	ld.global.u32 	%r2320, [%rd5+256];
$L__BB5_10:
	add.s32 	%r457, %r23, 96;
	setp.ge.s32 	%p6, %r457, %r22;
	mov.b32 	%r2319, -1;
	@%p6 bra 	$L__BB5_12;
	ld.global.u32 	%r2319, [%rd5+384];
$L__BB5_12:
	add.s32 	%r459, %r23, 128;
	setp.ge.s32 	%p7, %r459, %r22;
	mov.b32 	%r2318, -1;
	@%p7 bra 	$L__BB5_14;
	ld.global.u32 	%r2318, [%rd5+512];
$L__BB5_14:
	add.s32 	%r461, %r23, 160;
	setp.ge.s32 	%p8, %r461, %r22;
	mov.b32 	%r2317, -1;
	@%p8 bra 	$L__BB5_16;
	ld.global.u32 	%r2317, [%rd5+640];
$L__BB5_16:
	add.s32 	%r463, %r23, 192;
	setp.ge.s32 	%p9, %r463, %r22;
	mov.b32 	%r2316, -1;
	@%p9 bra 	$L__BB5_18;
	ld.global.u32 	%r2316, [%rd5+768];
$L__BB5_18:
	add.s32 	%r465, %r23, 224;
	setp.ge.s32 	%p10, %r465, %r22;
	mov.b32 	%r2315, -1;
	@%p10 bra 	$L__BB5_20;
	ld.global.u32 	%r2315, [%rd5+896];
$L__BB5_20:
	add.s32 	%r467, %r23, 256;
	setp.ge.s32 	%p11, %r467, %r22;
	mov.b32 	%r2314, -1;
	@%p11 bra 	$L__BB5_22;
	ld.global.u32 	%r2314, [%rd5+1024];
$L__BB5_22:
	add.s32 	%r469, %r23, 288;
	setp.ge.s32 	%p12, %r469, %r22;
	mov.b32 	%r2313, -1;
	@%p12 bra 	$L__BB5_24;
	ld.global.u32 	%r2313, [%rd5+1152];
$L__BB5_24:
	add.s32 	%r471, %r23, 320;
	setp.ge.s32 	%p13, %r471, %r22;
	mov.b32 	%r2312, -1;
	@%p13 bra 	$L__BB5_26;
	ld.global.u32 	%r2312, [%rd5+1280];
$L__BB5_26:
	add.s32 	%r473, %r23, 352;
	setp.ge.s32 	%p14, %r473, %r22;
	mov.b32 	%r2311, -1;
	@%p14 bra 	$L__BB5_28;
	ld.global.u32 	%r2311, [%rd5+1408];
$L__BB5_28:
	add.s32 	%r475, %r23, 384;
	setp.ge.s32 	%p15, %r475, %r22;
	mov.b32 	%r2310, -1;
	@%p15 bra 	$L__BB5_30;
	ld.global.u32 	%r2310, [%rd5+1536];
$L__BB5_30:
	add.s32 	%r477, %r23, 416;
	setp.ge.s32 	%p16, %r477, %r22;
	mov.b32 	%r2309, -1;
	@%p16 bra 	$L__BB5_32;
	ld.global.u32 	%r2309, [%rd5+1664];
$L__BB5_32:
	add.s32 	%r479, %r23, 448;
	setp.ge.s32 	%p17, %r479, %r22;
	mov.b32 	%r2308, -1;
	@%p17 bra 	$L__BB5_34;
	ld.global.u32 	%r2308, [%rd5+1792];
$L__BB5_34:
	add.s32 	%r481, %r23, 480;
	setp.ge.s32 	%p18, %r481, %r22;
	mov.b32 	%r2307, -1;
	@%p18 bra 	$L__BB5_36;
	ld.global.u32 	%r2307, [%rd5+1920];
$L__BB5_36:
	add.s32 	%r483, %r23, 512;
	setp.ge.s32 	%p19, %r483, %r22;
	mov.b32 	%r2306, -1;
	@%p19 bra 	$L__BB5_38;
	ld.global.u32 	%r2306, [%rd5+2048];
$L__BB5_38:
	ld.param.u32 	%r2288, [_ZN3cub18CUB_300001_SM_10006detail10radix_sort29DeviceRadixSortOnesweepKernelINS1_5radix10policy_hubIfiyE10Policy1000ELNS0_9SortOrderE1EfiyiiNS1_21identity_decomposer_tEEEvPT5_SB_PT3_PKSC_PT1_PKSG_PT2_PKSK_T4_iiT6__param_10];
	mov.b32 	%r484, -1;
	shl.b32 	%r485, %r484, %r2288;
	not.b32 	%r74, %r485;
	shl.b32 	%r486, %r1, 5;
	and.b32  	%r487, %r486, 31744;
	mov.u32 	%r488, _ZZN3cub18CUB_300001_SM_10006detail10radix_sort29DeviceRadixSortOnesweepKernelINS1_5radix10policy_hubIfiyE10Policy1000ELNS0_9SortOrderE1EfiyiiNS1_21identity_decomposer_tEEEvPT5_SB_PT3_PKSC_PT1_PKSG_PT2_PKSK_T4_iiT6_E1s;
	add.s32 	%r75, %r488, %r487;
	setp.gt.s32 	%p20, %r440, 255;
	@%p20 bra 	$L__BB5_51;
	max.s32 	%r489, %r440, 224;
	sub.s32 	%r490, %r489, %r440;
	add.s32 	%r491, %r490, 31;
	shr.u32 	%r492, %r491, 5;
	add.s32 	%r76, %r492, 1;
	setp.lt.u32 	%p21, %r491, 480;
	mov.u32 	%r2326, %r440;
	@%p21 bra 	$L__BB5_42;
	and.b32  	%r493, %r76, 268435440;
	neg.s32 	%r2324, %r493;
	shl.b32 	%r496, %r440, 2;
	add.s32 	%r497, %r487, %r496;
	add.s32 	%r499, %r497, %r488;
	add.s32 	%r2323, %r499, 1024;
	mov.u32 	%r2326, %r440;
$L__BB5_41:
	.pragma "nounroll";
	mov.b32 	%r500, 0;
	st.shared.u32 	[%r2323+-1024], %r500;
	st.shared.u32 	[%r2323+-896], %r500;
	st.shared.u32 	[%r2323+-768], %r500;
	st.shared.u32 	[%r2323+-640], %r500;
	st.shared.u32 	[%r2323+-512], %r500;
	st.shared.u32 	[%r2323+-384], %r500;
	st.shared.u32 	[%r2323+-256], %r500;
	st.shared.u32 	[%r2323+-128], %r500;
	st.shared.u32 	[%r2323], %r500;
	st.shared.u32 	[%r2323+128], %r500;
	st.shared.u32 	[%r2323+256], %r500;
	st.shared.u32 	[%r2323+384], %r500;
	st.shared.u32 	[%r2323+512], %r500;
	st.shared.u32 	[%r2323+640], %r500;
	st.shared.u32 	[%r2323+768], %r500;
	st.shared.u32 	[%r2323+896], %r500;
	add.s32 	%r2326, %r2326, 512;
	add.s32 	%r2324, %r2324, 16;
	add.s32 	%r2323, %r2323, 2048;
	setp.ne.s32 	%p22, %r2324, 0;
	@%p22 bra 	$L__BB5_41;
$L__BB5_42:
	and.b32  	%r501, %r76, 15;
	setp.eq.s32 	%p23, %r501, 0;
	@%p23 bra 	$L__BB5_51;
	setp.lt.u32 	%p24, %r501, 8;
	@%p24 bra 	$L__BB5_45;
	shl.b32 	%r503, %r2326, 2;
	add.s32 	%r504, %r75, %r503;
	mov.b32 	%r505, 0;
	st.shared.u32 	[%r504], %r505;
	st.shared.u32 	[%r504+128], %r505;
	st.shared.u32 	[%r504+256], %r505;
	st.shared.u32 	[%r504+384], %r505;
	st.shared.u32 	[%r504+512], %r505;
	st.shared.u32 	[%r504+640], %r505;
	st.shared.u32 	[%r504+768], %r505;
	st.shared.u32 	[%r504+896], %r505;
	add.s32 	%r2326, %r2326, 256;
$L__BB5_45:
	and.b32  	%r506, %r76, 7;
	setp.eq.s32 	%p25, %r506, 0;
	@%p25 bra 	$L__BB5_51;
	and.b32  	%r88, %r76, 3;
	setp.lt.u32 	%p26, %r506, 4;
	@%p26 bra 	$L__BB5_48;
	shl.b32 	%r508, %r2326, 2;
	add.s32 	%r509, %r75, %r508;
	mov.b32 	%r510, 0;
	st.shared.u32 	[%r509], %r510;
	st.shared.u32 	[%r509+128], %r510;
	st.shared.u32 	[%r509+256], %r510;
	st.shared.u32 	[%r509+384], %r510;
	add.s32 	%r2326, %r2326, 128;
$L__BB5_48:
	setp.eq.s32 	%p27, %r88, 0;
	@%p27 bra 	$L__BB5_51;
	shl.b32 	%r513, %r2326, 2;
	add.s32 	%r514, %r487, %r513;
	add.s32 	%r2330, %r488, %r514;
	neg.s32 	%r2329, %r88;
$L__BB5_50:
	.pragma "nounroll";
	mov.b32 	%r516, 0;
	st.shared.u32 	[%r2330], %r516;
	add.s32 	%r2330, %r2330, 128;
	add.s32 	%r2329, %r2329, 1;
	setp.ne.s32 	%p28, %r2329, 0;
	@%p28 bra 	$L__BB5_50;
$L__BB5_51:
	ld.param.u32 	%r2251, [_ZN3cub18CUB_300001_SM_10006detail10radix_sort29DeviceRadixSortOnesweepKernelINS1_5radix10policy_hubIfiyE10Policy1000ELNS0_9SortOrderE1EfiyiiNS1_21identity_decomposer_tEEEvPT5_SB_PT3_PKSC_PT1_PKSG_PT2_PKSK_T4_iiT6__param_9];
	bar.warp.sync 	-1;
	setp.lt.s32 	%p29, %r2322, 0;
	selp.b32 	%r518, 0, 2147483647, %p29;
	xor.b32  	%r519, %r518, %r2322;
	setp.eq.s32 	%p30, %r519, 2147483647;
	selp.b32 	%r520, -2147483648, %r519, %p30;
	shr.u32 	%r521, %r520, %r2251;
	and.b32  	%r97, %r521, %r74;
	shl.b32 	%r522, %r97, 2;
	add.s32 	%r523, %r75, %r522;
	atom.shared.add.u32 	%r524, [%r523], 1;
	setp.lt.s32 	%p31, %r2321, 0;
	selp.b32 	%r525, 0, 2147483647, %p31;
	xor.b32  	%r526, %r525, %r2321;
	setp.eq.s32 	%p32, %r526, 2147483647;
	selp.b32 	%r527, -2147483648, %r526, %p32;
	shr.u32 	%r528, %r527, %r2251;
	and.b32  	%r529, %r528, %r74;
	shl.b32 	%r530, %r529, 2;
	add.s32 	%r531, %r75, %r530;
	atom.shared.add.u32 	%r532, [%r531], 1;
	setp.lt.s32 	%p33, %r2320, 0;
	selp.b32 	%r533, 0, 2147483647, %p33;
	xor.b32  	%r534, %r533, %r2320;
	setp.eq.s32 	%p34, %r534, 2147483647;
	selp.b32 	%r535, -2147483648, %r534, %p34;
	shr.u32 	%r536, %r535, %r2251;
	and.b32  	%r537, %r536, %r74;
	shl.b32 	%r538, %r537, 2;
	add.s32 	%r539, %r75, %r538;
	atom.shared.add.u32 	%r540, [%r539], 1;
	setp.lt.s32 	%p35, %r2319, 0;
	selp.b32 	%r541, 0, 2147483647, %p35;
	xor.b32  	%r542, %r541, %r2319;
	setp.eq.s32 	%p36, %r542, 2147483647;
	selp.b32 	%r543, -2147483648, %r542, %p36;
	shr.u32 	%r544, %r543, %r2251;
	and.b32  	%r545, %r544, %r74;
	shl.b32 	%r546, %r545, 2;
	add.s32 	%r547, %r75, %r546;
	atom.shared.add.u32 	%r548, [%r547], 1;
	setp.lt.s32 	%p37, %r2318, 0;
	selp.b32 	%r549, 0, 2147483647, %p37;
	xor.b32  	%r550, %r549, %r2318;
	setp.eq.s32 	%p38, %r550, 2147483647;
	selp.b32 	%r551, -2147483648, %r550, %p38;
	shr.u32 	%r552, %r551, %r2251;
	and.b32  	%r553, %r552, %r74;
	shl.b32 	%r554, %r553, 2;
	add.s32 	%r555, %r75, %r554;
	atom.shared.add.u32 	%r556, [%r555], 1;
	setp.lt.s32 	%p39, %r2317, 0;
	selp.b32 	%r557, 0, 2147483647, %p39;
	xor.b32  	%r558, %r557, %r2317;
	setp.eq.s32 	%p40, %r558, 2147483647;
	selp.b32 	%r559, -2147483648, %r558, %p40;
	shr.u32 	%r560, %r559, %r2251;
	and.b32  	%r561, %r560, %r74;
	shl.b32 	%r562, %r561, 2;
	add.s32 	%r563, %r75, %r562;
	atom.shared.add.u32 	%r564, [%r563], 1;
	setp.lt.s32 	%p41, %r2316, 0;
	selp.b32 	%r565, 0, 2147483647, %p41;
	xor.b32  	%r566, %r565, %r2316;
	setp.eq.s32 	%p42, %r566, 2147483647;
	selp.b32 	%r567, -2147483648, %r566, %p42;
	shr.u32 	%r568, %r567, %r2251;
	and.b32  	%r569, %r568, %r74;
	shl.b32 	%r570, %r569, 2;
	add.s32 	%r571, %r75, %r570;
	atom.shared.add.u32 	%r572, [%r571], 1;
	setp.lt.s32 	%p43, %r2315, 0;
	selp.b32 	%r573, 0, 2147483647, %p43;
	xor.b32  	%r574, %r573, %r2315;
	setp.eq.s32 	%p44, %r574, 2147483647;
	selp.b32 	%r575, -2147483648, %r574, %p44;
	shr.u32 	%r576, %r575, %r2251;
	and.b32  	%r577, %r576, %r74;
	shl.b32 	%r578, %r577, 2;
	add.s32 	%r579, %r75, %r578;
	atom.shared.add.u32 	%r580, [%r579], 1;
	setp.lt.s32 	%p45, %r2314, 0;
	selp.b32 	%r581, 0, 2147483647, %p45;
	xor.b32  	%r582, %r581, %r2314;
	setp.eq.s32 	%p46, %r582, 2147483647;
	selp.b32 	%r583, -2147483648, %r582, %p46;
	shr.u32 	%r584, %r583, %r2251;
	and.b32  	%r585, %r584, %r74;
	shl.b32 	%r586, %r585, 2;
	add.s32 	%r587, %r75, %r586;
	atom.shared.add.u32 	%r588, [%r587], 1;
	setp.lt.s32 	%p47, %r2313, 0;
	selp.b32 	%r589, 0, 2147483647, %p47;
	xor.b32  	%r590, %r589, %r2313;
	setp.eq.s32 	%p48, %r590, 2147483647;
	selp.b32 	%r591, -2147483648, %r590, %p48;
	shr.u32 	%r592, %r591, %r2251;
	and.b32  	%r593, %r592, %r74;
	shl.b32 	%r594, %r593, 2;
	add.s32 	%r595, %r75, %r594;
	atom.shared.add.u32 	%r596, [%r595], 1;
	setp.lt.s32 	%p49, %r2312, 0;
	selp.b32 	%r597, 0, 2147483647, %p49;
	xor.b32  	%r598, %r597, %r2312;
	setp.eq.s32 	%p50, %r598, 2147483647;
	selp.b32 	%r599, -2147483648, %r598, %p50;
	shr.u32 	%r600, %r599, %r2251;
	and.b32  	%r601, %r600, %r74;
	shl.b32 	%r602, %r601, 2;
	add.s32 	%r603, %r75, %r602;
	atom.shared.add.u32 	%r604, [%r603], 1;
	setp.lt.s32 	%p51, %r2311, 0;
	selp.b32 	%r605, 0, 2147483647, %p51;
	xor.b32  	%r606, %r605, %r2311;
	setp.eq.s32 	%p52, %r606, 2147483647;
	selp.b32 	%r607, -2147483648, %r606, %p52;
	shr.u32 	%r608, %r607, %r2251;
	and.b32  	%r609, %r608, %r74;
	shl.b32 	%r610, %r609, 2;
	add.s32 	%r611, %r75, %r610;
	atom.shared.add.u32 	%r612, [%r611], 1;
	setp.lt.s32 	%p53, %r2310, 0;
	selp.b32 	%r613, 0, 2147483647, %p53;
	xor.b32  	%r614, %r613, %r2310;
	setp.eq.s32 	%p54, %r614, 2147483647;
	selp.b32 	%r615, -2147483648, %r614, %p54;
	shr.u32 	%r616, %r615, %r2251;
	and.b32  	%r617, %r616, %r74;
	shl.b32 	%r618, %r617, 2;
	add.s32 	%r619, %r75, %r618;
	atom.shared.add.u32 	%r620, [%r619], 1;
	setp.lt.s32 	%p55, %r2309, 0;
	selp.b32 	%r621, 0, 2147483647, %p55;
	xor.b32  	%r622, %r621, %r2309;
	setp.eq.s32 	%p56, %r622, 2147483647;
	selp.b32 	%r623, -2147483648, %r622, %p56;
	shr.u32 	%r624, %r623, %r2251;
	and.b32  	%r625, %r624, %r74;
	shl.b32 	%r626, %r625, 2;
	add.s32 	%r627, %r75, %r626;
	atom.shared.add.u32 	%r628, [%r627], 1;
	setp.lt.s32 	%p57, %r2308, 0;
	selp.b32 	%r629, 0, 2147483647, %p57;
	xor.b32  	%r630, %r629, %r2308;
	setp.eq.s32 	%p58, %r630, 2147483647;
	selp.b32 	%r631, -2147483648, %r630, %p58;
	shr.u32 	%r632, %r631, %r2251;
	and.b32  	%r633, %r632, %r74;
	shl.b32 	%r634, %r633, 2;
	add.s32 	%r635, %r75, %r634;
	atom.shared.add.u32 	%r636, [%r635], 1;
	setp.lt.s32 	%p59, %r2307, 0;
	selp.b32 	%r637, 0, 2147483647, %p59;
	xor.b32  	%r638, %r637, %r2307;
	setp.eq.s32 	%p60, %r638, 2147483647;
	selp.b32 	%r639, -2147483648, %r638, %p60;
	shr.u32 	%r640, %r639, %r2251;
	and.b32  	%r641, %r640, %r74;
	shl.b32 	%r642, %r641, 2;
	add.s32 	%r643, %r75, %r642;
	atom.shared.add.u32 	%r644, [%r643], 1;
	setp.lt.s32 	%p61, %r2306, 0;
	selp.b32 	%r645, 0, 2147483647, %p61;
	xor.b32  	%r646, %r645, %r2306;
	setp.eq.s32 	%p62, %r646, 2147483647;
	selp.b32 	%r647, -2147483648, %r646, %p62;
	shr.u32 	%r648, %r647, %r2251;
	and.b32  	%r649, %r648, %r74;
	shl.b32 	%r650, %r649, 2;
	add.s32 	%r651, %r75, %r650;
	atom.shared.add.u32 	%r652, [%r651], 1;
	bar.sync 	0;
	setp.gt.u32 	%p63, %r1, 255;
	shl.b32 	%r653, %r1, 2;
	add.s32 	%r98, %r488, %r653;
	mov.b32 	%r2331, 0;
	@%p63 bra 	$L__BB5_53;
	ld.shared.u32 	%r655, [%r98];
	mov.b32 	%r656, 0;
	st.shared.u32 	[%r98], %r656;
	ld.shared.u32 	%r657, [%r98+1024];
	st.shared.u32 	[%r98+1024], %r655;
	add.s32 	%r658, %r657, %r655;
	ld.shared.u32 	%r659, [%r98+2048];
	st.shared.u32 	[%r98+2048], %r658;
	add.s32 	%r660, %r659, %r658;
	ld.shared.u32 	%r661, [%r98+3072];
	st.shared.u32 	[%r98+3072], %r660;
	add.s32 	%r662, %r661, %r660;
	ld.shared.u32 	%r663, [%r98+4096];
	st.shared.u32 	[%r98+4096], %r662;
	add.s32 	%r664, %r663, %r662;
	ld.shared.u32 	%r665, [%r98+5120];
	st.shared.u32 	[%r98+5120], %r664;
	add.s32 	%r666, %r665, %r664;
	ld.shared.u32 	%r667, [%r98+6144];
	st.shared.u32 	[%r98+6144], %r666;
	add.s32 	%r668, %r667, %r666;
	ld.shared.u32 	%r669, [%r98+7168];
	st.shared.u32 	[%r98+7168], %r668;
	add.s32 	%r670, %r669, %r668;
	ld.shared.u32 	%r671, [%r98+8192];
	st.shared.u32 	[%r98+8192], %r670;
	add.s32 	%r672, %r671, %r670;
	ld.shared.u32 	%r673, [%r98+9216];
	st.shared.u32 	[%r98+9216], %r672;
	add.s32 	%r674, %r673, %r672;
	ld.shared.u32 	%r675, [%r98+10240];
	st.shared.u32 	[%r98+10240], %r674;
	add.s32 	%r676, %r675, %r674;
	ld.shared.u32 	%r677, [%r98+11264];
	st.shared.u32 	[%r98+11264], %r676;
	add.s32 	%r2331, %r677, %r676;
$L__BB5_53:
	setp.gt.u32 	%p64, %r1, 255;
	shl.b32 	%r678, %r3, 8;
	add.s32 	%r679, %r678, %r1;
	mul.wide.s32 	%rd59, %r679, 4;
	add.s64 	%rd6, %rd2, %rd59;
	@%p64 bra 	$L__BB5_55;
	or.b32  	%r680, %r2331, 1073741824;
	st.volatile.global.u32 	[%rd6], %r680;
$L__BB5_55:
	ld.param.u64 	%rd442, [_ZN3cub18CUB_300001_SM_10006detail10radix_sort29DeviceRadixSortOnesweepKernelINS1_5radix10policy_hubIfiyE10Policy1000ELNS0_9SortOrderE1EfiyiiNS1_21identity_decomposer_tEEEvPT5_SB_PT3_PKSC_PT1_PKSG_PT2_PKSK_T4_iiT6__param_7];
	setp.lt.s32 	%p65, %r2306, 0;
	selp.b32 	%r681, 0, 2147483647, %p65;
	xor.b32  	%r2369, %r681, %r2306;
	setp.lt.s32 	%p66, %r2321, 0;
	selp.b32 	%r682, 0, 2147483647, %p66;
	xor.b32  	%r2384, %r682, %r2321;
	setp.lt.s32 	%p67, %r2320, 0;
	selp.b32 	%r683, 0, 2147483647, %p67;
	xor.b32  	%r2383, %r683, %r2320;
	setp.lt.s32 	%p68, %r2319, 0;
	selp.b32 	%r684, 0, 2147483647, %p68;
	xor.b32  	%r2382, %r684, %r2319;
	setp.lt.s32 	%p69, %r2317, 0;
	selp.b32 	%r685, 0, 2147483647, %p69;
	xor.b32  	%r2380, %r685, %r2317;
	setp.lt.s32 	%p70, %r2318, 0;
	selp.b32 	%r686, 0, 2147483647, %p70;
	xor.b32  	%r2381, %r686, %r2318;
	setp.lt.s32 	%p71, %r2316, 0;
	selp.b32 	%r687, 0, 2147483647, %p71;
	xor.b32  	%r2379, %r687, %r2316;
	setp.lt.s32 	%p72, %r2315, 0;
	selp.b32 	%r688, 0, 2147483647, %p72;
	xor.b32  	%r2378, %r688, %r2315;
	setp.lt.s32 	%p73, %r2313, 0;
	selp.b32 	%r689, 0, 2147483647, %p73;
	xor.b32  	%r2376, %r689, %r2313;
	setp.lt.s32 	%p74, %r2312, 0;
	selp.b32 	%r690, 0, 2147483647, %p74;
	xor.b32  	%r2375, %r690, %r2312;
	setp.lt.s32 	%p75, %r2311, 0;
	selp.b32 	%r691, 0, 2147483647, %p75;
	xor.b32  	%r2374, %r691, %r2311;
	setp.lt.s32 	%p76, %r2314, 0;
	selp.b32 	%r692, 0, 2147483647, %p76;
	xor.b32  	%r2377, %r692, %r2314;
	setp.lt.s32 	%p77, %r2309, 0;
	selp.b32 	%r693, 0, 2147483647, %p77;
	xor.b32  	%r2372, %r693, %r2309;
	setp.lt.s32 	%p78, %r2310, 0;
	selp.b32 	%r694, 0, 2147483647, %p78;
	xor.b32  	%r2373, %r694, %r2310;
	setp.lt.s32 	%p79, %r2322, 0;
	selp.b32 	%r695, 0, 2147483647, %p79;
	xor.b32  	%r2385, %r695, %r2322;
	setp.lt.s32 	%p80, %r2307, 0;
	selp.b32 	%r696, 0, 2147483647, %p80;
	xor.b32  	%r2370, %r696, %r2307;
	setp.lt.s32 	%p81, %r2308, 0;
	selp.b32 	%r697, 0, 2147483647, %p81;
	xor.b32  	%r2371, %r697, %r2308;
	setp.lt.u32 	%p82, %r1, 256;
	setp.eq.s32 	%p83, %r2331, 6528;
	and.pred  	%p84, %p82, %p83;
	selp.u32 	%r698, 1, 0, %p84;
	{ 
	.reg .pred 	%p1; 
	.reg .pred 	%p2; 
	setp.ne.u32 	%p1, %r698, 0; 
	bar.red.or.pred 	%p2, 0, %p1; 
	selp.u32 	%r699, 1, 0, %p2; 
	}
	setp.eq.s32 	%p85, %r699, 0;
	and.b32  	%r700, %r1, 992;
	and.b32  	%r701, %r1, 31;
	mul.lo.s32 	%r702, %r700, 17;
	or.b32  	%r703, %r702, %r701;
	cvt.u64.u32 	%rd7, %r703;
	add.s64 	%rd61, %rd7, %rd4;
	cvta.to.global.u64 	%rd62, %rd442;
	shl.b64 	%rd63, %rd61, 2;
	add.s64 	%rd8, %rd62, %rd63;
	cvt.u64.u32 	%rd9, %r1;
	@%p85 bra 	$L__BB5_175;
	setp.gt.u32 	%p86, %r1, 255;
	shl.b32 	%r705, %r1, 3;
	add.s32 	%r707, %r488, %r705;
	add.s32 	%r118, %r707, 26112;
	@%p86 bra 	$L__BB5_64;
	ld.param.u64 	%rd436, [_ZN3cub18CUB_300001_SM_10006detail10radix_sort29DeviceRadixSortOnesweepKernelINS1_5radix10policy_hubIfiyE10Policy1000ELNS0_9SortOrderE1EfiyiiNS1_21identity_decomposer_tEEEvPT5_SB_PT3_PKSC_PT1_PKSG_PT2_PKSK_T4_iiT6__param_3];
	cvta.to.global.u64 	%rd64, %rd436;
	shl.b64 	%rd65, %rd9, 3;
	add.s64 	%rd66, %rd64, %rd65;
	ld.global.u64 	%rd67, [%rd66];
	setp.gt.u32 	%p87, %r1, %r97;
	selp.b64 	%rd68, 6528, 0, %p87;
	sub.s64 	%rd455, %rd67, %rd68;
	st.shared.u64 	[%r118], %rd455;
	setp.lt.s32 	%p88, %r3, 1;
	mov.u32 	%r2335, %r2331;
	@%p88 bra 	$L__BB5_63;
	mov.b32 	%r2333, -1;
	mov.u32 	%r2332, %r3;
	mov.u32 	%r2335, %r2331;
$L__BB5_59:
	ld.param.u64 	%rd429, [_ZN3cub18CUB_300001_SM_10006detail10radix_sort29DeviceRadixSortOnesweepKernelINS1_5radix10policy_hubIfiyE10Policy1000ELNS0_9SortOrderE1EfiyiiNS1_21identity_decomposer_tEEEvPT5_SB_PT3_PKSC_PT1_PKSG_PT2_PKSK_T4_iiT6__param_0];
	add.s32 	%r122, %r2332, -1;
	shl.b32 	%r709, %r122, 8;
	add.s32 	%r710, %r709, %r1;
	cvta.to.global.u64 	%rd69, %rd429;
	mul.wide.s32 	%rd70, %r710, 4;
	add.s64 	%rd11, %rd69, %rd70;
$L__BB5_60:
	membar.cta;
	ld.volatile.global.u32 	%r123, [%rd11];
	setp.eq.s32 	%p89, %r123, 0;
	@%p89 bra 	$L__BB5_60;
	and.b32  	%r711, %r123, 1073741823;
	add.s32 	%r2335, %r711, %r2335;
	setp.gt.s32 	%p90, %r123, -1;
	vote.sync.ballot.b32 	%r2333, %p90, %r2333;
	setp.gt.u32 	%p92, %r2332, 1;
	and.pred  	%p93, %p90, %p92;
	mov.u32 	%r2332, %r122;
	@%p93 bra 	$L__BB5_59;
	ld.shared.u64 	%rd455, [%r118];
$L__BB5_63:
	or.b32  	%r712, %r2335, -2147483648;
	st.volatile.global.u32 	[%rd6], %r712;
	sub.s32 	%r713, %r2335, %r2331;
	cvt.s64.s32 	%rd71, %r713;
	add.s64 	%rd72, %rd455, %rd71;
	st.shared.u64 	[%r118], %rd72;
$L__BB5_64:
	ld.param.u32 	%r2237, [_ZN3cub18CUB_300001_SM_10006detail10radix_sort29DeviceRadixSortOnesweepKernelINS1_5radix10policy_hubIfiyE10Policy1000ELNS0_9SortOrderE1EfiyiiNS1_21identity_decomposer_tEEEvPT5_SB_PT3_PKSC_PT1_PKSG_PT2_PKSK_T4_iiT6__param_8];
	ld.param.u64 	%rd432, [_ZN3cub18CUB_300001_SM_10006detail10radix_sort29DeviceRadixSortOnesweepKernelINS1_5radix10policy_hubIfiyE10Policy1000ELNS0_9SortOrderE1EfiyiiNS1_21identity_decomposer_tEEEvPT5_SB_PT3_PKSC_PT1_PKSG_PT2_PKSK_T4_iiT6__param_2];
	setp.gt.u32 	%p94, %r1, 255;
	setp.lt.s32 	%p95, %r4, %r2237;
	setp.eq.s64 	%p96, %rd432, 0;
	or.pred  	%p97, %p96, %p95;
	or.pred  	%p98, %p94, %p97;
	@%p98 bra 	$L__BB5_66;
	ld.param.u64 	%rd433, [_ZN3cub18CUB_300001_SM_10006detail10radix_sort29DeviceRadixSortOnesweepKernelINS1_5radix10policy_hubIfiyE10Policy1000ELNS0_9SortOrderE1EfiyiiNS1_21identity_decomposer_tEEEvPT5_SB_PT3_PKSC_PT1_PKSG_PT2_PKSK_T4_iiT6__param_2];
	ld.shared.u64 	%rd73, [%r118];
	setp.gt.u32 	%p99, %r1, %r97;
	selp.b64 	%rd74, 6528, 0, %p99;
	cvt.s64.s32 	%rd75, %r2331;
	add.s64 	%rd76, %rd74, %rd75;
	add.s64 	%rd77, %rd76, %rd73;
	cvta.to.global.u64 	%rd78, %rd433;
	shl.b64 	%rd79, %rd9, 3;
	add.s64 	%rd80, %rd78, %rd79;
	st.global.u64 	[%rd80], %rd77;
$L__BB5_66:
	ld.param.u32 	%r2238, [_ZN3cub18CUB_300001_SM_10006detail10radix_sort29DeviceRadixSortOnesweepKernelINS1_5radix10policy_hubIfiyE10Policy1000ELNS0_9SortOrderE1EfiyiiNS1_21identity_decomposer_tEEEvPT5_SB_PT3_PKSC_PT1_PKSG_PT2_PKSK_T4_iiT6__param_8];
	setp.gt.s32 	%p100, %r4, %r2238;
	bar.sync 	0;
	shl.b32 	%r714, %r97, 3;
	add.s32 	%r716, %r488, %r714;
	ld.shared.u64 	%rd14, [%r716+26112];
	@%p100 bra 	$L__BB5_68;
	add.s64 	%rd81, %rd14, %rd7;
	shl.b64 	%rd82, %rd81, 2;
	add.s64 	%rd83, %rd1, %rd82;
	st.global.u32 	[%rd83], %r2322;
	st.global.u32 	[%rd83+128], %r2321;
	st.global.u32 	[%rd83+256], %r2320;
	st.global.u32 	[%rd83+384], %r2319;
	st.global.u32 	[%rd83+512], %r2318;
	st.global.u32 	[%rd83+640], %r2317;
	st.global.u32 	[%rd83+768], %r2316;
	st.global.u32 	[%rd83+896], %r2315;
	st.global.u32 	[%rd83+1024], %r2314;
	st.global.u32 	[%rd83+1152], %r2313;
	st.global.u32 	[%rd83+1280], %r2312;
	st.global.u32 	[%rd83+1408], %r2311;
	st.global.u32 	[%rd83+1536], %r2310;
	st.global.u32 	[%rd83+1664], %r2309;
	st.global.u32 	[%rd83+1792], %r2308;
	st.global.u32 	[%rd83+1920], %r2307;
	st.global.u32 	[%rd83+2048], %r2306;
	bra.uni 	$L__BB5_102;
$L__BB5_68:
	ld.param.u32 	%r2239, [_ZN3cub18CUB_300001_SM_10006detail10radix_sort29DeviceRadixSortOnesweepKernelINS1_5radix10policy_hubIfiyE10Policy1000ELNS0_9SortOrderE1EfiyiiNS1_21identity_decomposer_tEEEvPT5_SB_PT3_PKSC_PT1_PKSG_PT2_PKSK_T4_iiT6__param_8];
	cvt.u32.u64 	%r717, %rd7;
	mad.lo.s32 	%r127, %r3, -6528, %r2239;
	setp.ge.s32 	%p101, %r717, %r127;
	add.s64 	%rd84, %rd14, %rd7;
	shl.b64 	%rd85, %rd84, 2;
	add.s64 	%rd15, %rd1, %rd85;
	@%p101 bra 	$L__BB5_70;
	st.global.u32 	[%rd15], %r2322;
$L__BB5_70:
	add.s32 	%r719, %r717, 32;
	setp.ge.s32 	%p102, %r719, %r127;
	@%p102 bra 	$L__BB5_72;
	st.global.u32 	[%rd15+128], %r2321;
$L__BB5_72:
	add.s32 	%r721, %r717, 64;
	setp.ge.s32 	%p103, %r721, %r127;
	@%p103 bra 	$L__BB5_74;
	st.global.u32 	[%rd15+256], %r2320;
$L__BB5_74:
	add.s32 	%r723, %r717, 96;
	setp.ge.s32 	%p104, %r723, %r127;
	@%p104 bra 	$L__BB5_76;
	st.global.u32 	[%rd15+384], %r2319;
$L__BB5_76:
	add.s32 	%r725, %r717, 128;
	setp.ge.s32 	%p105, %r725, %r127;
	@%p105 bra 	$L__BB5_78;
	st.global.u32 	[%rd15+512], %r2318;
$L__BB5_78:
	add.s32 	%r727, %r717, 160;
	setp.ge.s32 	%p106, %r727, %r127;
	@%p106 bra 	$L__BB5_80;
	st.global.u32 	[%rd15+640], %r2317;
$L__BB5_80:
	add.s32 	%r729, %r717, 192;
	setp.ge.s32 	%p107, %r729, %r127;
	@%p107 bra 	$L__BB5_82;
	st.global.u32 	[%rd15+768], %r2316;
$L__BB5_82:
	add.s32 	%r731, %r717, 224;
	setp.ge.s32 	%p108, %r731, %r127;
	@%p108 bra 	$L__BB5_84;
	st.global.u32 	[%rd15+896], %r2315;
$L__BB5_84:
	add.s32 	%r733, %r717, 256;
	setp.ge.s32 	%p109, %r733, %r127;
	@%p109 bra 	$L__BB5_86;
	st.global.u32 	[%rd15+1024], %r2314;
$L__BB5_86:
	add.s32 	%r735, %r717, 288;
	setp.ge.s32 	%p110, %r735, %r127;
	@%p110 bra 	$L__BB5_88;
	st.global.u32 	[%rd15+1152], %r2313;
$L__BB5_88:
	add.s32 	%r737, %r717, 320;
	setp.ge.s32 	%p111, %r737, %r127;
	@%p111 bra 	$L__BB5_90;
	st.global.u32 	[%rd15+1280], %r2312;
$L__BB5_90:
	add.s32 	%r739, %r717, 352;
	setp.ge.s32 	%p112, %r739, %r127;
	@%p112 bra 	$L__BB5_92;
	st.global.u32 	[%rd15+1408], %r2311;
$L__BB5_92:
	add.s32 	%r741, %r717, 384;
	setp.ge.s32 	%p113, %r741, %r127;
	@%p113 bra 	$L__BB5_94;
	st.global.u32 	[%rd15+1536], %r2310;
$L__BB5_94:
	add.s32 	%r743, %r717, 416;
	setp.ge.s32 	%p114, %r743, %r127;
	@%p114 bra 	$L__BB5_96;
	st.global.u32 	[%rd15+1664], %r2309;
$L__BB5_96:
	add.s32 	%r745, %r717, 448;
	setp.ge.s32 	%p115, %r745, %r127;
	@%p115 bra 	$L__BB5_98;
	st.global.u32 	[%rd15+1792], %r2308;
$L__BB5_98:
	add.s32 	%r747, %r717, 480;
	setp.ge.s32 	%p116, %r747, %r127;
	@%p116 bra 	$L__BB5_100;
	st.global.u32 	[%rd15+1920], %r2307;
$L__BB5_100:
	add.s32 	%r749, %r717, 512;
	setp.ge.s32 	%p117, %r749, %r127;
	@%p117 bra 	$L__BB5_102;
	st.global.u32 	[%rd15+2048], %r2306;
$L__BB5_102:
	ld.param.u32 	%r2240, [_ZN3cub18CUB_300001_SM_10006detail10radix_sort29DeviceRadixSortOnesweepKernelINS1_5radix10policy_hubIfiyE10Policy1000ELNS0_9SortOrderE1EfiyiiNS1_21identity_decomposer_tEEEvPT5_SB_PT3_PKSC_PT1_PKSG_PT2_PKSK_T4_iiT6__param_8];
	setp.gt.s32 	%p118, %r4, %r2240;
	@%p118 bra 	$L__BB5_104;
	ld.global.u32 	%r2368, [%rd8];
	ld.global.u32 	%r2367, [%rd8+128];
	ld.global.u32 	%r2366, [%rd8+256];
	ld.global.u32 	%r2365, [%rd8+384];
	ld.global.u32 	%r2364, [%rd8+512];
	ld.global.u32 	%r2363, [%rd8+640];
	ld.global.u32 	%r2362, [%rd8+768];
	ld.global.u32 	%r2361, [%rd8+896];
	ld.global.u32 	%r2360, [%rd8+1024];
	ld.global.u32 	%r2359, [%rd8+1152];
	ld.global.u32 	%r2358, [%rd8+1280];
	ld.global.u32 	%r2357, [%rd8+1408];
	ld.global.u32 	%r2356, [%rd8+1536];
	ld.global.u32 	%r2355, [%rd8+1664];
	ld.global.u32 	%r2354, [%rd8+1792];
	ld.global.u32 	%r2353, [%rd8+1920];
	ld.global.u32 	%r2352, [%rd8+2048];
	bra.uni 	$L__BB5_138;
$L__BB5_104:
	ld.param.u32 	%r2241, [_ZN3cub18CUB_300001_SM_10006detail10radix_sort29DeviceRadixSortOnesweepKernelINS1_5radix10policy_hubIfiyE10Policy1000ELNS0_9SortOrderE1EfiyiiNS1_21identity_decomposer_tEEEvPT5_SB_PT3_PKSC_PT1_PKSG_PT2_PKSK_T4_iiT6__param_8];
	cvt.u32.u64 	%r751, %rd7;
	sub.s32 	%r145, %r2241, %r442;
	setp.ge.s32 	%p119, %r751, %r145;
	@%p119 bra 	$L__BB5_106;
	ld.global.u32 	%r2368, [%rd8];
$L__BB5_106:
	add.s32 	%r755, %r751, 32;
	setp.ge.s32 	%p120, %r755, %r145;
	@%p120 bra 	$L__BB5_108;
	ld.global.u32 	%r2367, [%rd8+128];
$L__BB5_108:
	add.s32 	%r758, %r751, 64;
	setp.ge.s32 	%p121, %r758, %r145;
	@%p121 bra 	$L__BB5_110;
	ld.global.u32 	%r2366, [%rd8+256];
$L__BB5_110:
	add.s32 	%r761, %r751, 96;
	setp.ge.s32 	%p122, %r761, %r145;
	@%p122 bra 	$L__BB5_112;
	ld.global.u32 	%r2365, [%rd8+384];
$L__BB5_112:
	add.s32 	%r764, %r751, 128;
	setp.ge.s32 	%p123, %r764, %r145;
	@%p123 bra 	$L__BB5_114;
	ld.global.u32 	%r2364, [%rd8+512];
$L__BB5_114:
	add.s32 	%r767, %r751, 160;
	setp.ge.s32 	%p124, %r767, %r145;
	@%p124 bra 	$L__BB5_116;
	ld.global.u32 	%r2363, [%rd8+640];
$L__BB5_116:
	add.s32 	%r770, %r751, 192;
	setp.ge.s32 	%p125, %r770, %r145;
	@%p125 bra 	$L__BB5_118;
	ld.global.u32 	%r2362, [%rd8+768];
$L__BB5_118:
	add.s32 	%r773, %r751, 224;
	setp.ge.s32 	%p126, %r773, %r145;
	@%p126 bra 	$L__BB5_120;
	ld.global.u32 	%r2361, [%rd8+896];
$L__BB5_120:
	add.s32 	%r776, %r751, 256;
	setp.ge.s32 	%p127, %r776, %r145;
	@%p127 bra 	$L__BB5_122;
	ld.global.u32 	%r2360, [%rd8+1024];
$L__BB5_122:
	add.s32 	%r779, %r751, 288;
	setp.ge.s32 	%p128, %r779, %r145;
	@%p128 bra 	$L__BB5_124;
	ld.global.u32 	%r2359, [%rd8+1152];
$L__BB5_124:
	add.s32 	%r782, %r751, 320;
	setp.ge.s32 	%p129, %r782, %r145;
	@%p129 bra 	$L__BB5_126;
	ld.global.u32 	%r2358, [%rd8+1280];
$L__BB5_126:
	add.s32 	%r785, %r751, 352;
	setp.ge.s32 	%p130, %r785, %r145;
	@%p130 bra 	$L__BB5_128;
	ld.global.u32 	%r2357, [%rd8+1408];
$L__BB5_128:
	add.s32 	%r788, %r751, 384;
	setp.ge.s32 	%p131, %r788, %r145;
	@%p131 bra 	$L__BB5_130;
	ld.global.u32 	%r2356, [%rd8+1536];
$L__BB5_130:
	add.s32 	%r791, %r751, 416;
	setp.ge.s32 	%p132, %r791, %r145;
	@%p132 bra 	$L__BB5_132;
	ld.global.u32 	%r2355, [%rd8+1664];
$L__BB5_132:
	add.s32 	%r794, %r751, 448;
	setp.ge.s32 	%p133, %r794, %r145;
	@%p133 bra 	$L__BB5_134;
	ld.global.u32 	%r2354, [%rd8+1792];
$L__BB5_134:
	add.s32 	%r797, %r751, 480;
	setp.ge.s32 	%p134, %r797, %r145;
	@%p134 bra 	$L__BB5_136;
	ld.global.u32 	%r2353, [%rd8+1920];
$L__BB5_136:
	add.s32 	%r800, %r751, 512;
	setp.ge.s32 	%p135, %r800, %r145;
	@%p135 bra 	$L__BB5_138;
	ld.global.u32 	%r2352, [%rd8+2048];
$L__BB5_138:
	ld.param.u32 	%r2242, [_ZN3cub18CUB_300001_SM_10006detail10radix_sort29DeviceRadixSortOnesweepKernelINS1_5radix10policy_hubIfiyE10Policy1000ELNS0_9SortOrderE1EfiyiiNS1_21identity_decomposer_tEEEvPT5_SB_PT3_PKSC_PT1_PKSG_PT2_PKSK_T4_iiT6__param_8];
	mad.lo.s32 	%r801, %r3, 6528, 6528;
	setp.gt.s32 	%p136, %r801, %r2242;
	@%p136 bra 	$L__BB5_140;
	ld.param.u64 	%rd439, [_ZN3cub18CUB_300001_SM_10006detail10radix_sort29DeviceRadixSortOnesweepKernelINS1_5radix10policy_hubIfiyE10Policy1000ELNS0_9SortOrderE1EfiyiiNS1_21identity_decomposer_tEEEvPT5_SB_PT3_PKSC_PT1_PKSG_PT2_PKSK_T4_iiT6__param_6];
	add.s64 	%rd86, %rd14, %rd7;
	cvta.to.global.u64 	%rd87, %rd439;
	shl.b64 	%rd88, %rd86, 2;
	add.s64 	%rd89, %rd87, %rd88;
	st.global.u32 	[%rd89], %r2368;
	st.global.u32 	[%rd89+128], %r2367;
	st.global.u32 	[%rd89+256], %r2366;
	st.global.u32 	[%rd89+384], %r2365;
	st.global.u32 	[%rd89+512], %r2364;
	st.global.u32 	[%rd89+640], %r2363;
	st.global.u32 	[%rd89+768], %r2362;
	st.global.u32 	[%rd89+896], %r2361;
	st.global.u32 	[%rd89+1024], %r2360;
	st.global.u32 	[%rd89+1152], %r2359;
	st.global.u32 	[%rd89+1280], %r2358;
	st.global.u32 	[%rd89+1408], %r2357;
	st.global.u32 	[%rd89+1536], %r2356;
	st.global.u32 	[%rd89+1664], %r2355;
	st.global.u32 	[%rd89+1792], %r2354;
	st.global.u32 	[%rd89+1920], %r2353;
	st.global.u32 	[%rd89+2048], %r2352;
	bra.uni 	$L__BB5_174;
$L__BB5_140:
	ld.param.u32 	%r2243, [_ZN3cub18CUB_300001_SM_10006detail10radix_sort29DeviceRadixSortOnesweepKernelINS1_5radix10policy_hubIfiyE10Policy1000ELNS0_9SortOrderE1EfiyiiNS1_21identity_decomposer_tEEEvPT5_SB_PT3_PKSC_PT1_PKSG_PT2_PKSK_T4_iiT6__param_8];
	ld.param.u64 	%rd440, [_ZN3cub18CUB_300001_SM_10006detail10radix_sort29DeviceRadixSortOnesweepKernelINS1_5radix10policy_hubIfiyE10Policy1000ELNS0_9SortOrderE1EfiyiiNS1_21identity_decomposer_tEEEvPT5_SB_PT3_PKSC_PT1_PKSG_PT2_PKSK_T4_iiT6__param_6];
	cvt.u32.u64 	%r802, %rd7;
	mad.lo.s32 	%r196, %r3, -6528, %r2243;
	setp.ge.s32 	%p137, %r802, %r196;
	add.s64 	%rd90, %rd14, %rd7;
	cvta.to.global.u64 	%rd91, %rd440;
	shl.b64 	%rd92, %rd90, 2;
	add.s64 	%rd16, %rd91, %rd92;
	@%p137 bra 	$L__BB5_142;
	st.global.u32 	[%rd16], %r2368;
$L__BB5_142:
	add.s32 	%r804, %r802, 32;
	setp.ge.s32 	%p138, %r804, %r196;
	@%p138 bra 	$L__BB5_144;
	st.global.u32 	[%rd16+128], %r2367;
$L__BB5_144:
	add.s32 	%r806, %r802, 64;
	setp.ge.s32 	%p139, %r806, %r196;
	@%p139 bra 	$L__BB5_146;
	st.global.u32 	[%rd16+256], %r2366;
$L__BB5_146:
	add.s32 	%r808, %r802, 96;
	setp.ge.s32 	%p140, %r808, %r196;
	@%p140 bra 	$L__BB5_148;
	st.global.u32 	[%rd16+384], %r2365;
$L__BB5_148:
	add.s32 	%r810, %r802, 128;
	setp.ge.s32 	%p141, %r810, %r196;
	@%p141 bra 	$L__BB5_150;
	st.global.u32 	[%rd16+512], %r2364;
$L__BB5_150:
	add.s32 	%r812, %r802, 160;
	setp.ge.s32 	%p142, %r812, %r196;
	@%p142 bra 	$L__BB5_152;
	st.global.u32 	[%rd16+640], %r2363;
$L__BB5_152:
	add.s32 	%r814, %r802, 192;
	setp.ge.s32 	%p143, %r814, %r196;
	@%p143 bra 	$L__BB5_154;
	st.global.u32 	[%rd16+768], %r2362;
$L__BB5_154:
	add.s32 	%r816, %r802, 224;
	setp.ge.s32 	%p144, %r816, %r196;
	@%p144 bra 	$L__BB5_156;
	st.global.u32 	[%rd16+896], %r2361;
$L__BB5_156:
	add.s32 	%r818, %r802, 256;
	setp.ge.s32 	%p145, %r818, %r196;
	@%p145 bra 	$L__BB5_158;
	st.global.u32 	[%rd16+1024], %r2360;
$L__BB5_158:
	add.s32 	%r820, %r802, 288;
	setp.ge.s32 	%p146, %r820, %r196;
	@%p146 bra 	$L__BB5_160;
	st.global.u32 	[%rd16+1152], %r2359;
$L__BB5_160:
	add.s32 	%r822, %r802, 320;
	setp.ge.s32 	%p147, %r822, %r196;
	@%p147 bra 	$L__BB5_162;
	st.global.u32 	[%rd16+1280], %r2358;
$L__BB5_162:
	add.s32 	%r824, %r802, 352;
	setp.ge.s32 	%p148, %r824, %r196;
	@%p148 bra 	$L__BB5_164;
	st.global.u32 	[%rd16+1408], %r2357;
$L__BB5_164:
	add.s32 	%r826, %r802, 384;
	setp.ge.s32 	%p149, %r826, %r196;
	@%p149 bra 	$L__BB5_166;
	st.global.u32 	[%rd16+1536], %r2356;
$L__BB5_166:
	add.s32 	%r828, %r802, 416;
	setp.ge.s32 	%p150, %r828, %r196;
	@%p150 bra 	$L__BB5_168;
	st.global.u32 	[%rd16+1664], %r2355;
$L__BB5_168:
	add.s32 	%r830, %r802, 448;
	setp.ge.s32 	%p151, %r830, %r196;
	@%p151 bra 	$L__BB5_170;
	st.global.u32 	[%rd16+1792], %r2354;
$L__BB5_170:
	add.s32 	%r832, %r802, 480;
	setp.ge.s32 	%p152, %r832, %r196;
	@%p152 bra 	$L__BB5_172;
	st.global.u32 	[%rd16+1920], %r2353;
$L__BB5_172:
	add.s32 	%r834, %r802, 512;
	setp.ge.s32 	%p153, %r834, %r196;
	@%p153 bra 	$L__BB5_174;
	st.global.u32 	[%rd16+2048], %r2352;
$L__BB5_174:
	// begin inline asm
	exit;
	// end inline asm
	mov.u32 	%r2369, %r2306;
	mov.u32 	%r2370, %r2307;
	mov.u32 	%r2371, %r2308;
	mov.u32 	%r2372, %r2309;
	mov.u32 	%r2373, %r2310;
	mov.u32 	%r2374, %r2311;
	mov.u32 	%r2375, %r2312;
	mov.u32 	%r2376, %r2313;
	mov.u32 	%r2377, %r2314;
	mov.u32 	%r2378, %r2315;
	mov.u32 	%r2379, %r2316;
	mov.u32 	%r2380, %r2317;
	mov.u32 	%r2381, %r2318;
	mov.u32 	%r2382, %r2319;
	mov.u32 	%r2383, %r2320;
	mov.u32 	%r2384, %r2321;
	mov.u32 	%r2385, %r2322;
$L__BB5_175:
	mul.hi.u32 	%r835, %r1, 357913942;
	add.s32 	%r836, %r835, %r1;
	shl.b32 	%r837, %r836, 2;
	add.s32 	%r839, %r488, %r837;
	add.s32 	%r214, %r839, 13328;
	st.shared.u32 	[%r839+13328], %r2331;
	bar.sync 	0;
	setp.gt.u32 	%p154, %r1, 31;
	@%p154 bra 	$L__BB5_177;
	mad.lo.s32 	%r871, %r1, 52, %r488;
	ld.shared.u32 	%r872, [%r871+13328];
	ld.shared.u32 	%r873, [%r871+13332];
	ld.shared.u32 	%r874, [%r871+13336];
	ld.shared.u32 	%r875, [%r871+13340];
	ld.shared.u32 	%r876, [%r871+13344];
	ld.shared.u32 	%r877, [%r871+13348];
	ld.shared.u32 	%r878, [%r871+13352];
	ld.shared.u32 	%r879, [%r871+13356];
	ld.shared.u32 	%r880, [%r871+13360];
	ld.shared.u32 	%r881, [%r871+13364];
	ld.shared.u32 	%r882, [%r871+13368];
	ld.shared.u32 	%r883, [%r871+13372];
	add.s32 	%r884, %r873, %r872;
	add.s32 	%r885, %r884, %r874;
	add.s32 	%r886, %r885, %r875;
	add.s32 	%r887, %r886, %r876;
	add.s32 	%r888, %r887, %r877;
	add.s32 	%r889, %r888, %r878;
	add.s32 	%r890, %r889, %r879;
	add.s32 	%r891, %r890, %r880;
	add.s32 	%r892, %r891, %r881;
	add.s32 	%r893, %r892, %r882;
	add.s32 	%r844, %r893, %r883;
	mov.b32 	%r842, 1;
	mov.b32 	%r867, 0;
	mov.b32 	%r869, -1;
	// begin inline asm
	{  .reg .s32 r0;  .reg .pred p;  shfl.sync.up.b32 r0|p, %r844, %r842, %r867, %r869;  @p add.s32 r0, r0, %r844;  mov.s32 %r840, r0;}
	// end inline asm
	mov.b32 	%r848, 2;
	// begin inline asm
	{  .reg .s32 r0;  .reg .pred p;  shfl.sync.up.b32 r0|p, %r840, %r848, %r867, %r869;  @p add.s32 r0, r0, %r840;  mov.s32 %r846, r0;}
	// end inline asm
	mov.b32 	%r854, 4;
	// begin inline asm
	{  .reg .s32 r0;  .reg .pred p;  shfl.sync.up.b32 r0|p, %r846, %r854, %r867, %r869;  @p add.s32 r0, r0, %r846;  mov.s32 %r852, r0;}
	// end inline asm
	mov.b32 	%r860, 8;
	// begin inline asm
	{  .reg .s32 r0;  .reg .pred p;  shfl.sync.up.b32 r0|p, %r852, %r860, %r867, %r869;  @p add.s32 r0, r0, %r852;  mov.s32 %r858, r0;}
	// end inline asm
	mov.b32 	%r866, 16;
	// begin inline asm
	{  .reg .s32 r0;  .reg .pred p;  shfl.sync.up.b32 r0|p, %r858, %r866, %r867, %r869;  @p add.s32 r0, r0, %r858;  mov.s32 %r864, r0;}
	// end inline asm
	sub.s32 	%r894, %r864, %r844;
	add.s32 	%r895, %r872, %r894;
	add.s32 	%r896, %r873, %r895;
	add.s32 	%r897, %r874, %r896;
	add.s32 	%r898, %r875, %r897;
	add.s32 	%r899, %r876, %r898;
	add.s32 	%r900, %r877, %r899;
	add.s32 	%r901, %r878, %r900;
	add.s32 	%r902, %r879, %r901;
	add.s32 	%r903, %r880, %r902;
	add.s32 	%r904, %r881, %r903;
	add.s32 	%r905, %r882, %r904;
	st.shared.u32 	[%r871+13328], %r894;
	st.shared.u32 	[%r871+13332], %r895;
	st.shared.u32 	[%r871+13336], %r896;
	st.shared.u32 	[%r871+13340], %r897;
	st.shared.u32 	[%r871+13344], %r898;
	st.shared.u32 	[%r871+13348], %r899;
	st.shared.u32 	[%r871+13352], %r900;
	st.shared.u32 	[%r871+13356], %r901;
	st.shared.u32 	[%r871+13360], %r902;
	st.shared.u32 	[%r871+13364], %r903;
	st.shared.u32 	[%r871+13368], %r904;
	st.shared.u32 	[%r871+13372], %r905;
$L__BB5_177:
	setp.gt.u32 	%p155, %r1, 255;
	bar.sync 	0;
	ld.shared.u32 	%r215, [%r214];
	@%p155 bra 	$L__BB5_179;
	shl.b32 	%r906, %r1, 2;
	add.s32 	%r908, %r488, %r906;
	ld.shared.u32 	%r909, [%r908];
	add.s32 	%r910, %r909, %r215;
	st.shared.u32 	[%r908], %r910;
	ld.shared.u32 	%r911, [%r908+1024];
	add.s32 	%r912, %r911, %r215;
	st.shared.u32 	[%r908+1024], %r912;
	ld.shared.u32 	%r913, [%r908+2048];
	add.s32 	%r914, %r913, %r215;
	st.shared.u32 	[%r908+2048], %r914;
	ld.shared.u32 	%r915, [%r908+3072];
	add.s32 	%r916, %r915, %r215;
	st.shared.u32 	[%r908+3072], %r916;
	ld.shared.u32 	%r917, [%r908+4096];
	add.s32 	%r918, %r917, %r215;
	st.shared.u32 	[%r908+4096], %r918;
	ld.shared.u32 	%r919, [%r908+5120];
	add.s32 	%r920, %r919, %r215;
	st.shared.u32 	[%r908+5120], %r920;
	ld.shared.u32 	%r921, [%r908+6144];
	add.s32 	%r922, %r921, %r215;
	st.shared.u32 	[%r908+6144], %r922;
	ld.shared.u32 	%r923, [%r908+7168];
	add.s32 	%r924, %r923, %r215;
	st.shared.u32 	[%r908+7168], %r924;
	ld.shared.u32 	%r925, [%r908+8192];
	add.s32 	%r926, %r925, %r215;
	st.shared.u32 	[%r908+8192], %r926;
	ld.shared.u32 	%r927, [%r908+9216];
	add.s32 	%r928, %r927, %r215;
	st.shared.u32 	[%r908+9216], %r928;
	ld.shared.u32 	%r929, [%r908+10240];
	add.s32 	%r930, %r929, %r215;
	st.shared.u32 	[%r908+10240], %r930;
	ld.shared.u32 	%r931, [%r908+11264];
	add.s32 	%r932, %r931, %r215;
	st.shared.u32 	[%r908+11264], %r932;
$L__BB5_179:
	ld.param.u32 	%r2289, [_ZN3cub18CUB_300001_SM_10006detail10radix_sort29DeviceRadixSortOnesweepKernelINS1_5radix10policy_hubIfiyE10Policy1000ELNS0_9SortOrderE1EfiyiiNS1_21identity_decomposer_tEEEvPT5_SB_PT3_PKSC_PT1_PKSG_PT2_PKSK_T4_iiT6__param_10];
	ld.param.u32 	%r2252, [_ZN3cub18CUB_300001_SM_10006detail10radix_sort29DeviceRadixSortOnesweepKernelINS1_5radix10policy_hubIfiyE10Policy1000ELNS0_9SortOrderE1EfiyiiNS1_21identity_decomposer_tEEEvPT5_SB_PT3_PKSC_PT1_PKSG_PT2_PKSK_T4_iiT6__param_9];
	shl.b32 	%r959, %r1, 5;
	and.b32  	%r960, %r959, 31744;
	add.s32 	%r216, %r488, %r960;
	bar.sync 	0;
	// begin inline asm
	mov.u32 %r933, %lanemask_le;
	// end inline asm
	setp.eq.s32 	%p156, %r2385, 2147483647;
	selp.b32 	%r962, -2147483648, %r2385, %p156;
	shr.u32 	%r963, %r962, %r2252;
	mov.b32 	%r964, -1;
	shl.b32 	%r965, %r964, %r2289;
	not.b32 	%r218, %r965;
	and.b32  	%r956, %r963, %r218;
	mov.b32 	%r936, 1;
	// begin inline asm
	{
    .reg .pred p;
    and.b32 %r934, %r956, %r936;    setp.ne.u32 p, %r934, 0;
    vote.ballot.sync.b32 %r934, p, 0xffffffff;
    @!p not.b32 %r934, %r934;
}

	// end inline asm
	mov.b32 	%r939, 2;
	// begin inline asm
	{
    .reg .pred p;
    and.b32 %r937, %r956, %r939;    setp.ne.u32 p, %r937, 0;
    vote.ballot.sync.b32 %r937, p, 0xffffffff;
    @!p not.b32 %r937, %r937;
}

	// end inline asm
	and.b32  	%r966, %r937, %r934;
	mov.b32 	%r942, 4;
	// begin inline asm
	{
    .reg .pred p;
    and.b32 %r940, %r956, %r942;    setp.ne.u32 p, %r940, 0;
    vote.ballot.sync.b32 %r940, p, 0xffffffff;
    @!p not.b32 %r940, %r940;
}

	// end inline asm
	and.b32  	%r967, %r940, %r966;
	mov.b32 	%r945, 8;
	// begin inline asm
	{
    .reg .pred p;
    and.b32 %r943, %r956, %r945;    setp.ne.u32 p, %r943, 0;
    vote.ballot.sync.b32 %r943, p, 0xffffffff;
    @!p not.b32 %r943, %r943;
}

	// end inline asm
	and.b32  	%r968, %r943, %r967;
	mov.b32 	%r948, 16;
	// begin inline asm
	{
    .reg .pred p;
    and.b32 %r946, %r956, %r948;    setp.ne.u32 p, %r946, 0;
    vote.ballot.sync.b32 %r946, p, 0xffffffff;
    @!p not.b32 %r946, %r946;
}

	// end inline asm
	and.b32  	%r969, %r946, %r968;
	mov.b32 	%r951, 32;
	// begin inline asm
	{
    .reg .pred p;
    and.b32 %r949, %r956, %r951;    setp.ne.u32 p, %r949, 0;
    vote.ballot.sync.b32 %r949, p, 0xffffffff;
    @!p not.b32 %r949, %r949;
}

	// end inline asm
	and.b32  	%r970, %r949, %r969;
	mov.b32 	%r954, 64;
	// begin inline asm
	{
    .reg .pred p;
    and.b32 %r952, %r956, %r954;    setp.ne.u32 p, %r952, 0;
    vote.ballot.sync.b32 %r952, p, 0xffffffff;
    @!p not.b32 %r952, %r952;
}

	// end inline asm
	and.b32  	%r971, %r952, %r970;
	mov.b32 	%r957, 128;
	// begin inline asm
	{
    .reg .pred p;
    and.b32 %r955, %r956, %r957;    setp.ne.u32 p, %r955, 0;
    vote.ballot.sync.b32 %r955, p, 0xffffffff;
    @!p not.b32 %r955, %r955;
}

	// end inline asm
	and.b32  	%r972, %r955, %r971;
	clz.b32 	%r973, %r972;
	sub.s32 	%r220, 31, %r973;
	and.b32  	%r974, %r933, %r972;
	popc.b32 	%r221, %r974;
	setp.ne.s32 	%p157, %r440, %r220;
	mov.b32 	%r2386, 0;
	@%p157 bra 	$L__BB5_181;
	shl.b32 	%r975, %r956, 2;
	add.s32 	%r976, %r216, %r975;
	atom.shared.add.u32 	%r2386, [%r976], %r221;
$L__BB5_181:
	ld.param.u32 	%r2253, [_ZN3cub18CUB_300001_SM_10006detail10radix_sort29DeviceRadixSortOnesweepKernelINS1_5radix10policy_hubIfiyE10Policy1000ELNS0_9SortOrderE1EfiyiiNS1_21identity_decomposer_tEEEvPT5_SB_PT3_PKSC_PT1_PKSG_PT2_PKSK_T4_iiT6__param_9];
	shfl.sync.idx.b32	%r1002|%p158, %r2386, %r220, 31, -1;
	add.s32 	%r224, %r221, %r1002;
	setp.eq.s32 	%p159, %r2384, 2147483647;
	selp.b32 	%r1003, -2147483648, %r2384, %p159;
	shr.u32 	%r1004, %r1003, %r2253;
	and.b32  	%r999, %r1004, %r218;
	mov.b32 	%r979, 1;
	// begin inline asm
	{
    .reg .pred p;
    and.b32 %r977, %r999, %r979;    setp.ne.u32 p, %r977, 0;
    vote.ballot.sync.b32 %r977, p, 0xffffffff;
    @!p not.b32 %r977, %r977;
}

	// end inline asm
	mov.b32 	%r982, 2;
	// begin inline asm
	{
    .reg .pred p;
    and.b32 %r980, %r999, %r982;    setp.ne.u32 p, %r980, 0;
    vote.ballot.sync.b32 %r980, p, 0xffffffff;
    @!p not.b32 %r980, %r980;
}

	// end inline asm
	and.b32  	%r1005, %r980, %r977;
	mov.b32 	%r985, 4;
	// begin inline asm
	{
    .reg .pred p;
    and.b32 %r983, %r999, %r985;    setp.ne.u32 p, %r983, 0;
    vote.ballot.sync.b32 %r983, p, 0xffffffff;
    @!p not.b32 %r983, %r983;
}

	// end inline asm
	and.b32  	%r1006, %r983, %r1005;
	mov.b32 	%r988, 8;
	// begin inline asm
	{
    .reg .pred p;
    and.b32 %r986, %r999, %r988;    setp.ne.u32 p, %r986, 0;
    vote.ballot.sync.b32 %r986, p, 0xffffffff;
    @!p not.b32 %r986, %r986;
}

	// end inline asm
	and.b32  	%r1007, %r986, %r1006;
	mov.b32 	%r991, 16;
	// begin inline asm
	{
    .reg .pred p;
    and.b32 %r989, %r999, %r991;    setp.ne.u32 p, %r989, 0;
    vote.ballot.sync.b32 %r989, p, 0xffffffff;
    @!p not.b32 %r989, %r989;
}

	// end inline asm
	and.b32  	%r1008, %r989, %r1007;
	mov.b32 	%r994, 32;
	// begin inline asm
	{
    .reg .pred p;
    and.b32 %r992, %r999, %r994;    setp.ne.u32 p, %r992, 0;
    vote.ballot.sync.b32 %r992, p, 0xffffffff;
    @!p not.b32 %r992, %r992;
}

	// end inline asm
	and.b32  	%r1009, %r992, %r1008;
	mov.b32 	%r997, 64;
	// begin inline asm
	{
    .reg .pred p;
    and.b32 %r995, %r999, %r997;    setp.ne.u32 p, %r995, 0;
    vote.ballot.sync.b32 %r995, p, 0xffffffff;
    @!p not.b32 %r995, %r995;
}

	// end inline asm
	and.b32  	%r1010, %r995, %r1009;
	mov.b32 	%r1000, 128;
	// begin inline asm
	{
    .reg .pred p;
    and.b32 %r998, %r999, %r1000;    setp.ne.u32 p, %r998, 0;
    vote.ballot.sync.b32 %r998, p, 0xffffffff;
    @!p not.b32 %r998, %r998;
}

	// end inline asm
	and.b32  	%r1011, %r998, %r1010;
	clz.b32 	%r1012, %r1011;
	sub.s32 	%r226, 31, %r1012;
	and.b32  	%r1013, %r933, %r1011;
	popc.b32 	%r227, %r1013;
	setp.ne.s32 	%p160, %r440, %r226;
	mov.b32 	%r2387, 0;
	@%p160 bra 	$L__BB5_183;
	shl.b32 	%r1014, %r999, 2;
	add.s32 	%r1015, %r216, %r1014;
	atom.shared.add.u32 	%r2387, [%r1015], %r227;
$L__BB5_183:
	ld.param.u32 	%r2254, [_ZN3cub18CUB_300001_SM_10006detail10radix_sort29DeviceRadixSortOnesweepKernelINS1_5radix10policy_hubIfiyE10Policy1000ELNS0_9SortOrderE1EfiyiiNS1_21identity_decomposer_tEEEvPT5_SB_PT3_PKSC_PT1_PKSG_PT2_PKSK_T4_iiT6__param_9];
	shfl.sync.idx.b32	%r1041|%p161, %r2387, %r226, 31, -1;
	add.s32 	%r230, %r227, %r1041;
	setp.eq.s32 	%p162, %r2383, 2147483647;
	selp.b32 	%r1042, -2147483648, %r2383, %p162;
	shr.u32 	%r1043, %r1042, %r2254;
	and.b32  	%r1038, %r1043, %r218;
	mov.b32 	%r1018, 1;
	// begin inline asm
	{
    .reg .pred p;
    and.b32 %r1016, %r1038, %r1018;    setp.ne.u32 p, %r1016, 0;
    vote.ballot.sync.b32 %r1016, p, 0xffffffff;
    @!p not.b32 %r1016, %r1016;
}

	// end inline asm
	mov.b32 	%r1021, 2;
	// begin inline asm
	{
    .reg .pred p;
    and.b32 %r1019, %r1038, %r1021;    setp.ne.u32 p, %r1019, 0;
    vote.ballot.sync.b32 %r1019, p, 0xffffffff;
    @!p not.b32 %r1019, %r1019;
}

	// end inline asm
	and.b32  	%r1044, %r1019, %r1016;
	mov.b32 	%r1024, 4;
	// begin inline asm
	{
    .reg .pred p;
    and.b32 %r1022, %r1038, %r1024;    setp.ne.u32 p, %r1022, 0;
    vote.ballot.sync.b32 %r1022, p, 0xffffffff;
    @!p not.b32 %r1022, %r1022;
}

	// end inline asm
	and.b32  	%r1045, %r1022, %r1044;
	mov.b32 	%r1027, 8;
	// begin inline asm
	{
    .reg .pred p;
    and.b32 %r1025, %r1038, %r1027;    setp.ne.u32 p, %r1025, 0;
    vote.ballot.sync.b32 %r1025, p, 0xffffffff;
    @!p not.b32 %r1025, %r1025;
}

	// end inline asm
	and.b32  	%r1046, %r1025, %r1045;
	mov.b32 	%r1030, 16;
	// begin inline asm
	{
    .reg .pred p;
    and.b32 %r1028, %r1038, %r1030;    setp.ne.u32 p, %r1028, 0;
    vote.ballot.sync.b32 %r1028, p, 0xffffffff;
    @!p not.b32 %r1028, %r1028;
}

	// end inline asm
	and.b32  	%r1047, %r1028, %r1046;
	mov.b32 	%r1033, 32;
	// begin inline asm
	{
    .reg .pred p;
    and.b32 %r1031, %r1038, %r1033;    setp.ne.u32 p, %r1031, 0;
    vote.ballot.sync.b32 %r1031, p, 0xffffffff;
    @!p not.b32 %r1031, %r1031;
}

	// end inline asm
	and.b32  	%r1048, %r1031, %r1047;
	mov.b32 	%r1036, 64;
	// begin inline asm
	{
    .reg .pred p;
    and.b32 %r1034, %r1038, %r1036;    setp.ne.u32 p, %r1034, 0;
    vote.ballot.sync.b32 %r1034, p, 0xffffffff;
    @!p not.b32 %r1034, %r1034;
}

	// end inline asm
	and.b32  	%r1049, %r1034, %r1048;
	mov.b32 	%r1039, 128;
	// begin inline asm
	{
    .reg .pred p;
    and.b32 %r1037, %r1038, %r1039;    setp.ne.u32 p, %r1037, 0;
    vote.ballot.sync.b32 %r1037, p, 0xffffffff;
    @!p not.b32 %r1037, %r1037;
}

	// end inline asm
	and.b32  	%r1050, %r1037, %r1049;
	clz.b32 	%r1051, %r1050;
	sub.s32 	%r232, 31, %r1051;
	and.b32  	%r1052, %r933, %r1050;
	popc.b32 	%r233, %r1052;
	setp.ne.s32 	%p163, %r440, %r232;
	mov.b32 	%r2388, 0;
	@%p163 bra 	$L__BB5_185;
	shl.b32 	%r1053, %r1038, 2;
	add.s32 	%r1054, %r216, %r1053;
	atom.shared.add.u32 	%r2388, [%r1054], %r233;
$L__BB5_185:
	ld.param.u32 	%r2255, [_ZN3cub18CUB_300001_SM_10006detail10radix_sort29DeviceRadixSortOnesweepKernelINS1_5radix10policy_hubIfiyE10Policy1000ELNS0_9SortOrderE1EfiyiiNS1_21identity_decomposer_tEEEvPT5_SB_PT3_PKSC_PT1_PKSG_PT2_PKSK_T4_iiT6__param_9];
	shfl.sync.idx.b32	%r1080|%p164, %r2388, %r232, 31, -1;
	add.s32 	%r236, %r233, %r1080;
	setp.eq.s32 	%p165, %r2382, 2147483647;
	selp.b32 	%r1081, -2147483648, %r2382, %p165;
	shr.u32 	%r1082, %r1081, %r2255;
	and.b32  	%r1077, %r1082, %r218;
	mov.b32 	%r1057, 1;
	// begin inline asm
	{
    .reg .pred p;
    and.b32 %r1055, %r1077, %r1057;    setp.ne.u32 p, %r1055, 0;
    vote.ballot.sync.b32 %r1055, p, 0xffffffff;
    @!p not.b32 %r1055, %r1055;
}

	// end inline asm
	mov.b32 	%r1060, 2;
	// begin inline asm
	{
    .reg .pred p;
    and.b32 %r1058, %r1077, %r1060;    setp.ne.u32 p, %r1058, 0;
    vote.ballot.sync.b32 %r1058, p, 0xffffffff;
    @!p not.b32 %r1058, %r1058;
}

	// end inline asm
	and.b32  	%r1083, %r1058, %r1055;
	mov.b32 	%r1063, 4;
	// begin inline asm
	{
    .reg .pred p;
    and.b32 %r1061, %r1077, %r1063;    setp.ne.u32 p, %r1061, 0;
    vote.ballot.sync.b32 %r1061, p, 0xffffffff;
    @!p not.b32 %r1061, %r1061;
}

	// end inline asm
	and.b32  	%r1084, %r1061, %r1083;
	mov.b32 	%r1066, 8;
	// begin inline asm
	{
    .reg .pred p;
    and.b32 %r1064, %r1077, %r1066;    setp.ne.u32 p, %r1064, 0;
    vote.ballot.sync.b32 %r1064, p, 0xffffffff;
    @!p not.b32 %r1064, %r1064;
}

	// end inline asm
	and.b32  	%r1085, %r1064, %r1084;
	mov.b32 	%r1069, 16;
	// begin inline asm
	{
    .reg .pred p;
    and.b32 %r1067, %r1077, %r1069;    setp.ne.u32 p, %r1067, 0;
    vote.ballot.sync.b32 %r1067, p, 0xffffffff;
    @!p not.b32 %r1067, %r1067;
}

	// end inline asm
	and.b32  	%r1086, %r1067, %r1085;
	mov.b32 	%r1072, 32;
	// begin inline asm
	{
    .reg .pred p;
    and.b32 %r1070, %r1077, %r1072;    setp.ne.u32 p, %r1070, 0;
    vote.ballot.sync.b32 %r1070, p, 0xffffffff;
    @!p not.b32 %r1070, %r1070;
}

	// end inline asm
	and.b32  	%r1087, %r1070, %r1086;
	mov.b32 	%r1075, 64;
	// begin inline asm
	{
    .reg .pred p;
    and.b32 %r1073, %r1077, %r1075;    setp.ne.u32 p, %r1073, 0;
    vote.ballot.sync.b32 %r1073, p, 0xffffffff;
    @!p not.b32 %r1073, %r1073;
}

	// end inline asm
	and.b32  	%r1088, %r1073, %r1087;
	mov.b32 	%r1078, 128;
	// begin inline asm
	{
    .reg .pred p;
    and.b32 %r1076, %r1077, %r1078;    setp.ne.u32 p, %r1076, 0;
    vote.ballot.sync.b32 %r1076, p, 0xffffffff;
    @!p not.b32 %r1076, %r1076;
}

	// end inline asm
	and.b32  	%r1089, %r1076, %r1088;
	clz.b32 	%r1090, %r1089;
	sub.s32 	%r238, 31, %r1090;
	and.b32  	%r1091, %r933, %r1089;
	popc.b32 	%r239, %r1091;
	setp.ne.s32 	%p166, %r440, %r238;
	mov.b32 	%r2389, 0;
	@%p166 bra 	$L__BB5_187;
	shl.b32 	%r1092, %r1077, 2;
	add.s32 	%r1093, %r216, %r1092;
	atom.shared.add.u32 	%r2389, [%r1093], %r239;
$L__BB5_187:
	ld.param.u32 	%r2256, [_ZN3cub18CUB_300001_SM_10006detail10radix_sort29DeviceRadixSortOnesweepKernelINS1_5radix10policy_hubIfiyE10Policy1000ELNS0_9SortOrderE1EfiyiiNS1_21identity_decomposer_tEEEvPT5_SB_PT3_PKSC_PT1_PKSG_PT2_PKSK_T4_iiT6__param_9];
	shfl.sync.idx.b32	%r1119|%p167, %r2389, %r238, 31, -1;
	add.s32 	%r242, %r239, %r1119;
	setp.eq.s32 	%p168, %r2381, 2147483647;
	selp.b32 	%r1120, -2147483648, %r2381, %p168;
	shr.u32 	%r1121, %r1120, %r2256;
	and.b32  	%r1116, %r1121, %r218;
	mov.b32 	%r1096, 1;
	// begin inline asm
	{
    .reg .pred p;
    and.b32 %r1094, %r1116, %r1096;    setp.ne.u32 p, %r1094, 0;
    vote.ballot.sync.b32 %r1094, p, 0xffffffff;
    @!p not.b32 %r1094, %r1094;
}

	// end inline asm
	mov.b32 	%r1099, 2;
	// begin inline asm
	{
    .reg .pred p;
    and.b32 %r1097, %r1116, %r1099;    setp.ne.u32 p, %r1097, 0;
    vote.ballot.sync.b32 %r1097, p, 0xffffffff;
    @!p not.b32 %r1097, %r1097;
}

	// end inline asm
	and.b32  	%r1122, %r1097, %r1094;
	mov.b32 	%r1102, 4;
	// begin inline asm
	{
    .reg .pred p;
    and.b32 %r1100, %r1116, %r1102;    setp.ne.u32 p, %r1100, 0;
    vote.ballot.sync.b32 %r1100, p, 0xffffffff;
    @!p not.b32 %r1100, %r1100;
}

	// end inline asm
	and.b32  	%r1123, %r1100, %r1122;
	mov.b32 	%r1105, 8;
	// begin inline asm
	{
    .reg .pred p;
    and.b32 %r1103, %r1116, %r1105;    setp.ne.u32 p, %r1103, 0;
    vote.ballot.sync.b32 %r1103, p, 0xffffffff;
    @!p not.b32 %r1103, %r1103;
}

	// end inline asm
	and.b32  	%r1124, %r1103, %r1123;
	mov.b32 	%r1108, 16;
	// begin inline asm
	{
    .reg .pred p;
    and.b32 %r1106, %r1116, %r1108;    setp.ne.u32 p, %r1106, 0;
    vote.ballot.sync.b32 %r1106, p, 0xffffffff;
    @!p not.b32 %r1106, %r1106;
}

	// end inline asm
	and.b32  	%r1125, %r1106, %r1124;
	mov.b32 	%r1111, 32;
	// begin inline asm
	{
    .reg .pred p;
    and.b32 %r1109, %r1116, %r1111;    setp.ne.u32 p, %r1109, 0;
    vote.ballot.sync.b32 %r1109, p, 0xffffffff;
    @!p not.b32 %r1109, %r1109;
}

	// end inline asm
	and.b32  	%r1126, %r1109, %r1125;
	mov.b32 	%r1114, 64;
	// begin inline asm
	{
    .reg .pred p;
    and.b32 %r1112, %r1116, %r1114;    setp.ne.u32 p, %r1112, 0;
    vote.ballot.sync.b32 %r1112, p, 0xffffffff;
    @!p not.b32 %r1112, %r1112;
}

	// end inline asm
	and.b32  	%r1127, %r1112, %r1126;
	mov.b32 	%r1117, 128;
	// begin inline asm
	{
    .reg .pred p;
    and.b32 %r1115, %r1116, %r1117;    setp.ne.u32 p, %r1115, 0;
    vote.ballot.sync.b32 %r1115, p, 0xffffffff;
    @!p not.b32 %r1115, %r1115;
}

	// end inline asm
	and.b32  	%r1128, %r1115, %r1127;
	clz.b32 	%r1129, %r1128;
	sub.s32 	%r244, 31, %r1129;
	and.b32  	%r1130, %r933, %r1128;
	popc.b32 	%r245, %r1130;
	setp.ne.s32 	%p169, %r440, %r244;
	mov.b32 	%r2390, 0;
	@%p169 bra 	$L__BB5_189;
	shl.b32 	%r1131, %r1116, 2;
	add.s32 	%r1132, %r216, %r1131;
	atom.shared.add.u32 	%r2390, [%r1132], %r245;
$L__BB5_189:
	ld.param.u32 	%r2257, [_ZN3cub18CUB_300001_SM_10006detail10radix_sort29DeviceRadixSortOnesweepKernelINS1_5radix10policy_hubIfiyE10Policy1000ELNS0_9SortOrderE1EfiyiiNS1_21identity_decomposer_tEEEvPT5_SB_PT3_PKSC_PT1_PKSG_PT2_PKSK_T4_iiT6__param_9];
	shfl.sync.idx.b32	%r1158|%p170, %r2390, %r244, 31, -1;
	add.s32 	%r248, %r245, %r1158;
	setp.eq.s32 	%p171, %r2380, 2147483647;
	selp.b32 	%r1159, -2147483648, %r2380, %p171;
	shr.u32 	%r1160, %r1159, %r2257;
	and.b32  	%r1155, %r1160, %r218;
	mov.b32 	%r1135, 1;
	// begin inline asm
	{
    .reg .pred p;
    and.b32 %r1133, %r1155, %r1135;    setp.ne.u32 p, %r1133, 0;
    vote.ballot.sync.b32 %r1133, p, 0xffffffff;
    @!p not.b32 %r1133, %r1133;
}

	// end inline asm
	mov.b32 	%r1138, 2;
	// begin inline asm
	{
    .reg .pred p;
    and.b32 %r1136, %r1155, %r1138;    setp.ne.u32 p, %r1136, 0;
    vote.ballot.sync.b32 %r1136, p, 0xffffffff;
    @!p not.b32 %r1136, %r1136;
}

	// end inline asm
	and.b32  	%r1161, %r1136, %r1133;
	mov.b32 	%r1141, 4;
	// begin inline asm
	{
    .reg .pred p;
    and.b32 %r1139, %r1155, %r1141;    setp.ne.u32 p, %r1139, 0;
    vote.ballot.sync.b32 %r1139, p, 0xffffffff;
    @!p not.b32 %r1139, %r1139;
}

	// end inline asm
	and.b32  	%r1162, %r1139, %r1161;
	mov.b32 	%r1144, 8;
	// begin inline asm
	{
    .reg .pred p;
    and.b32 %r1142, %r1155, %r1144;    setp.ne.u32 p, %r1142, 0;
    vote.ballot.sync.b32 %r1142, p, 0xffffffff;
    @!p not.b32 %r1142, %r1142;
}

	// end inline asm
	and.b32  	%r1163, %r1142, %r1162;
	mov.b32 	%r1147, 16;
	// begin inline asm
	{
    .reg .pred p;
    and.b32 %r1145, %r1155, %r1147;    setp.ne.u32 p, %r1145, 0;
    vote.ballot.sync.b32 %r1145, p, 0xffffffff;
    @!p not.b32 %r1145, %r1145;
}

	// end inline asm
	and.b32  	%r1164, %r1145, %r1163;
	mov.b32 	%r1150, 32;
	// begin inline asm
	{
    .reg .pred p;
    and.b32 %r1148, %r1155, %r1150;    setp.ne.u32 p, %r1148, 0;
    vote.ballot.sync.b32 %r1148, p, 0xffffffff;
    @!p not.b32 %r1148, %r1148;
}

	// end inline asm
	and.b32  	%r1165, %r1148, %r1164;
	mov.b32 	%r1153, 64;
	// begin inline asm
	{
    .reg .pred p;
    and.b32 %r1151, %r1155, %r1153;    setp.ne.u32 p, %r1151, 0;
    vote.ballot.sync.b32 %r1151, p, 0xffffffff;
    @!p not.b32 %r1151, %r1151;
}

	// end inline asm
	and.b32  	%r1166, %r1151, %r1165;
	mov.b32 	%r1156, 128;
	// begin inline asm
	{
    .reg .pred p;
    and.b32 %r1154, %r1155, %r1156;    setp.ne.u32 p, %r1154, 0;
    vote.ballot.sync.b32 %r1154, p, 0xffffffff;
    @!p not.b32 %r1154, %r1154;
}

	// end inline asm
	and.b32  	%r1167, %r1154, %r1166;
	clz.b32 	%r1168, %r1167;
	sub.s32 	%r250, 31, %r1168;
	and.b32  	%r1169, %r933, %r1167;
	popc.b32 	%r251, %r1169;
	setp.ne.s32 	%p172, %r440, %r250;
	mov.b32 	%r2391, 0;
	@%p172 bra 	$L__BB5_191;
	shl.b32 	%r1170, %r1155, 2;
	add.s32 	%r1171, %r216, %r1170;
	atom.shared.add.u32 	%r2391, [%r1171], %r251;
$L__BB5_191:
	ld.param.u32 	%r2258, [_ZN3cub18CUB_300001_SM_10006detail10radix_sort29DeviceRadixSortOnesweepKernelINS1_5radix10policy_hubIfiyE10Policy1000ELNS0_9SortOrderE1EfiyiiNS1_21identity_decomposer_tEEEvPT5_SB_PT3_PKSC_PT1_PKSG_PT2_PKSK_T4_iiT6__param_9];
	shfl.sync.idx.b32	%r1197|%p173, %r2391, %r250, 31, -1;
	add.s32 	%r254, %r251, %r1197;
	setp.eq.s32 	%p174, %r2379, 2147483647;
	selp.b32 	%r1198, -2147483648, %r2379, %p174;
	shr.u32 	%r1199, %r1198, %r2258;
	and.b32  	%r1194, %r1199, %r218;
	mov.b32 	%r1174, 1;
	// begin inline asm
	{
    .reg .pred p;
    and.b32 %r1172, %r1194, %r1174;    setp.ne.u32 p, %r1172, 0;
    vote.ballot.sync.b32 %r1172, p, 0xffffffff;
    @!p not.b32 %r1172, %r1172;
}

	// end inline asm
	mov.b32 	%r1177, 2;
	// begin inline asm
	{
    .reg .pred p;
    and.b32 %r1175, %r1194, %r1177;    setp.ne.u32 p, %r1175, 0;
    vote.ballot.sync.b32 %r1175, p, 0xffffffff;
    @!p not.b32 %r1175, %r1175;
}

	// end inline asm
	and.b32  	%r1200, %r1175, %r1172;
	mov.b32 	%r1180, 4;
	// begin inline asm
	{
    .reg .pred p;
    and.b32 %r1178, %r1194, %r1180;    setp.ne.u32 p, %r1178, 0;
    vote.ballot.sync.b32 %r1178, p, 0xffffffff;
    @!p not.b32 %r1178, %r1178;
}

	// end inline asm
	and.b32  	%r1201, %r1178, %r1200;
	mov.b32 	%r1183, 8;
	// begin inline asm
	{
    .reg .pred p;
    and.b32 %r1181, %r1194, %r1183;    setp.ne.u32 p, %r1181, 0;
    vote.ballot.sync.b32 %r1181, p, 0xffffffff;
    @!p not.b32 %r1181, %r1181;
}

	// end inline asm
	and.b32  	%r1202, %r1181, %r1201;
	mov.b32 	%r1186, 16;
	// begin inline asm
	{
    .reg .pred p;
    and.b32 %r1184, %r1194, %r1186;    setp.ne.u32 p, %r1184, 0;
    vote.ballot.sync.b32 %r1184, p, 0xffffffff;
    @!p not.b32 %r1184, %r1184;
}

	// end inline asm
	and.b32  	%r1203, %r1184, %r1202;
	mov.b32 	%r1189, 32;
	// begin inline asm
	{
    .reg .pred p;
    and.b32 %r1187, %r1194, %r1189;    setp.ne.u32 p, %r1187, 0;
    vote.ballot.sync.b32 %r1187, p, 0xffffffff;
    @!p not.b32 %r1187, %r1187;
}

	// end inline asm
	and.b32  	%r1204, %r1187, %r1203;
	mov.b32 	%r1192, 64;
	// begin inline asm
	{
    .reg .pred p;
    and.b32 %r1190, %r1194, %r1192;    setp.ne.u32 p, %r1190, 0;
    vote.ballot.sync.b32 %r1190, p, 0xffffffff;
    @!p not.b32 %r1190, %r1190;
}

	// end inline asm
	and.b32  	%r1205, %r1190, %r1204;
	mov.b32 	%r1195, 128;
	// begin inline asm
	{
    .reg .pred p;
    and.b32 %r1193, %r1194, %r1195;    setp.ne.u32 p, %r1193, 0;
    vote.ballot.sync.b32 %r1193, p, 0xffffffff;
    @!p not.b32 %r1193, %r1193;
}

	// end inline asm
	and.b32  	%r1206, %r1193, %r1205;
	clz.b32 	%r1207, %r1206;
	sub.s32 	%r256, 31, %r1207;
	and.b32  	%r1208, %r933, %r1206;
	popc.b32 	%r257, %r1208;
	setp.ne.s32 	%p175, %r440, %r256;
	mov.b32 	%r2392, 0;
	@%p175 bra 	$L__BB5_193;
	shl.b32 	%r1209, %r1194, 2;
	add.s32 	%r1210, %r216, %r1209;
	atom.shared.add.u32 	%r2392, [%r1210], %r257;
$L__BB5_193:
	ld.param.u32 	%r2259, [_ZN3cub18CUB_300001_SM_10006detail10radix_sort29DeviceRadixSortOnesweepKernelINS1_5radix10policy_hubIfiyE10Policy1000ELNS0_9SortOrderE1EfiyiiNS1_21identity_decomposer_tEEEvPT5_SB_PT3_PKSC_PT1_PKSG_PT2_PKSK_T4_iiT6__param_9];
	shfl.sync.idx.b32	%r1236|%p176, %r2392, %r256, 31, -1;
	add.s32 	%r260, %r257, %r1236;
	setp.eq.s32 	%p177, %r2378, 2147483647;
	selp.b32 	%r1237, -2147483648, %r2378, %p177;
	shr.u32 	%r1238, %r1237, %r2259;
	and.b32  	%r1233, %r1238, %r218;
	mov.b32 	%r1213, 1;
	// begin inline asm
	{
    .reg .pred p;
    and.b32 %r1211, %r1233, %r1213;    setp.ne.u32 p, %r1211, 0;
    vote.ballot.sync.b32 %r1211, p, 0xffffffff;
    @!p not.b32 %r1211, %r1211;
}

	// end inline asm
	mov.b32 	%r1216, 2;
	// begin inline asm
	{
    .reg .pred p;
    and.b32 %r1214, %r1233, %r1216;    setp.ne.u32 p, %r1214, 0;
    vote.ballot.sync.b32 %r1214, p, 0xffffffff;
    @!p not.b32 %r1214, %r1214;
}

	// end inline asm
	and.b32  	%r1239, %r1214, %r1211;
	mov.b32 	%r1219, 4;
	// begin inline asm
	{
    .reg .pred p;
    and.b32 %r1217, %r1233, %r1219;    setp.ne.u32 p, %r1217, 0;
    vote.ballot.sync.b32 %r1217, p, 0xffffffff;
    @!p not.b32 %r1217, %r1217;
}

	// end inline asm
	and.b32  	%r1240, %r1217, %r1239;
	mov.b32 	%r1222, 8;
	// begin inline asm
	{
    .reg .pred p;
    and.b32 %r1220, %r1233, %r1222;    setp.ne.u32 p, %r1220, 0;
    vote.ballot.sync.b32 %r1220, p, 0xffffffff;
    @!p not.b32 %r1220, %r1220;
}

	// end inline asm
	and.b32  	%r1241, %r1220, %r1240;
	mov.b32 	%r1225, 16;
	// begin inline asm
	{
    .reg .pred p;
    and.b32 %r1223, %r1233, %r1225;    setp.ne.u32 p, %r1223, 0;
    vote.ballot.sync.b32 %r1223, p, 0xffffffff;
    @!p not.b32 %r1223, %r1223;
}

	// end inline asm
	and.b32  	%r1242, %r1223, %r1241;
	mov.b32 	%r1228, 32;
	// begin inline asm
	{
    .reg .pred p;
    and.b32 %r1226, %r1233, %r1228;    setp.ne.u32 p, %r1226, 0;
    vote.ballot.sync.b32 %r1226, p, 0xffffffff;
    @!p not.b32 %r1226, %r1226;
}

	// end inline asm
	and.b32  	%r1243, %r1226, %r1242;
	mov.b32 	%r1231, 64;
	// begin inline asm
	{
    .reg .pred p;
    and.b32 %r1229, %r1233, %r1231;    setp.ne.u32 p, %r1229, 0;
    vote.ballot.sync.b32 %r1229, p, 0xffffffff;
    @!p not.b32 %r1229, %r1229;
}

	// end inline asm
	and.b32  	%r1244, %r1229, %r1243;
	mov.b32 	%r1234, 128;
	// begin inline asm
	{
    .reg .pred p;
    and.b32 %r1232, %r1233, %r1234;    setp.ne.u32 p, %r1232, 0;
    vote.ballot.sync.b32 %r1232, p, 0xffffffff;
    @!p not.b32 %r1232, %r1232;
}

	// end inline asm
	and.b32  	%r1245, %r1232, %r1244;
	clz.b32 	%r1246, %r1245;
	sub.s32 	%r262, 31, %r1246;
	and.b32  	%r1247, %r933, %r1245;
	popc.b32 	%r263, %r1247;
	setp.ne.s32 	%p178, %r440, %r262;
	mov.b32 	%r2393, 0;
	@%p178 bra 	$L__BB5_195;
	shl.b32 	%r1248, %r1233, 2;
	add.s32 	%r1249, %r216, %r1248;
	atom.shared.add.u32 	%r2393, [%r1249], %r263;
$L__BB5_195:
	ld.param.u32 	%r2260, [_ZN3cub18CUB_300001_SM_10006detail10radix_sort29DeviceRadixSortOnesweepKernelINS1_5radix10policy_hubIfiyE10Policy1000ELNS0_9SortOrderE1EfiyiiNS1_21identity_decomposer_tEEEvPT5_SB_PT3_PKSC_PT1_PKSG_PT2_PKSK_T4_iiT6__param_9];
	shfl.sync.idx.b32	%r1275|%p179, %r2393, %r262, 31, -1;
	add.s32 	%r266, %r263, %r1275;
	setp.eq.s32 	%p180, %r2377, 2147483647;
	selp.b32 	%r1276, -2147483648, %r2377, %p180;
	shr.u32 	%r1277, %r1276, %r2260;
	and.b32  	%r1272, %r1277, %r218;
	mov.b32 	%r1252, 1;
	// begin inline asm
	{
    .reg .pred p;
    and.b32 %r1250, %r1272, %r1252;    setp.ne.u32 p, %r1250, 0;
    vote.ballot.sync.b32 %r1250, p, 0xffffffff;
    @!p not.b32 %r1250, %r1250;
}

	// end inline asm
	mov.b32 	%r1255, 2;
	// begin inline asm
	{
    .reg .pred p;
    and.b32 %r1253, %r1272, %r1255;    setp.ne.u32 p, %r1253, 0;
    vote.ballot.sync.b32 %r1253, p, 0xffffffff;
    @!p not.b32 %r1253, %r1253;
}

	// end inline asm
	and.b32  	%r1278, %r1253, %r1250;
	mov.b32 	%r1258, 4;
	// begin inline asm
	{
    .reg .pred p;
    and.b32 %r1256, %r1272, %r1258;    setp.ne.u32 p, %r1256, 0;
    vote.ballot.sync.b32 %r1256, p, 0xffffffff;
    @!p not.b32 %r1256, %r1256;
}

	// end inline asm
	and.b32  	%r1279, %r1256, %r1278;
	mov.b32 	%r1261, 8;
	// begin inline asm
	{
    .reg .pred p;
    and.b32 %r1259, %r1272, %r1261;    setp.ne.u32 p, %r1259, 0;
    vote.ballot.sync.b32 %r1259, p, 0xffffffff;
    @!p not.b32 %r1259, %r1259;
}

	// end inline asm
	and.b32  	%r1280, %r1259, %r1279;
	mov.b32 	%r1264, 16;
	// begin inline asm
	{
    .reg .pred p;
    and.b32 %r1262, %r1272, %r1264;    setp.ne.u32 p, %r1262, 0;
    vote.ballot.sync.b32 %r1262, p, 0xffffffff;
    @!p not.b32 %r1262, %r1262;
}

	// end inline asm
	and.b32  	%r1281, %r1262, %r1280;
	mov.b32 	%r1267, 32;
	// begin inline asm
	{
    .reg .pred p;
    and.b32 %r1265, %r1272, %r1267;    setp.ne.u32 p, %r1265, 0;
    vote.ballot.sync.b32 %r1265, p, 0xffffffff;
    @!p not.b32 %r1265, %r1265;
}

	// end inline asm
	and.b32  	%r1282, %r1265, %r1281;
	mov.b32 	%r1270, 64;
	// begin inline asm
	{
    .reg .pred p;
    and.b32 %r1268, %r1272, %r1270;    setp.ne.u32 p, %r1268, 0;
    vote.ballot.sync.b32 %r1268, p, 0xffffffff;
    @!p not.b32 %r1268, %r1268;
}

	// end inline asm
	and.b32  	%r1283, %r1268, %r1282;
	mov.b32 	%r1273, 128;
	// begin inline asm
	{
    .reg .pred p;
    and.b32 %r1271, %r1272, %r1273;    setp.ne.u32 p, %r1271, 0;
    vote.ballot.sync.b32 %r1271, p, 0xffffffff;
    @!p not.b32 %r1271, %r1271;
}

	// end inline asm
	and.b32  	%r1284, %r1271, %r1283;
	clz.b32 	%r1285, %r1284;
	sub.s32 	%r268, 31, %r1285;
	and.b32  	%r1286, %r933, %r1284;
	popc.b32 	%r269, %r1286;
	setp.ne.s32 	%p181, %r440, %r268;
	mov.b32 	%r2394, 0;
	@%p181 bra 	$L__BB5_197;
	shl.b32 	%r1287, %r1272, 2;
	add.s32 	%r1288, %r216, %r1287;
	atom.shared.add.u32 	%r2394, [%r1288], %r269;
$L__BB5_197:
	ld.param.u32 	%r2261, [_ZN3cub18CUB_300001_SM_10006detail10radix_sort29DeviceRadixSortOnesweepKernelINS1_5radix10policy_hubIfiyE10Policy1000ELNS0_9SortOrderE1EfiyiiNS1_21identity_decomposer_tEEEvPT5_SB_PT3_PKSC_PT1_PKSG_PT2_PKSK_T4_iiT6__param_9];
	shfl.sync.idx.b32	%r1314|%p182, %r2394, %r268, 31, -1;
	add.s32 	%r272, %r269, %r1314;
	setp.eq.s32 	%p183, %r2376, 2147483647;
	selp.b32 	%r1315, -2147483648, %r2376, %p183;
	shr.u32 	%r1316, %r1315, %r2261;
	and.b32  	%r1311, %r1316, %r218;
	mov.b32 	%r1291, 1;
	// begin inline asm
	{
    .reg .pred p;
    and.b32 %r1289, %r1311, %r1291;    setp.ne.u32 p, %r1289, 0;
    vote.ballot.sync.b32 %r1289, p, 0xffffffff;
    @!p not.b32 %r1289, %r1289;
}

	// end inline asm
	mov.b32 	%r1294, 2;
	// begin inline asm
	{
    .reg .pred p;
    and.b32 %r1292, %r1311, %r1294;    setp.ne.u32 p, %r1292, 0;
    vote.ballot.sync.b32 %r1292, p, 0xffffffff;
    @!p not.b32 %r1292, %r1292;
}

	// end inline asm
	and.b32  	%r1317, %r1292, %r1289;
	mov.b32 	%r1297, 4;
	// begin inline asm
	{
    .reg .pred p;
    and.b32 %r1295, %r1311, %r1297;    setp.ne.u32 p, %r1295, 0;
    vote.ballot.sync.b32 %r1295, p, 0xffffffff;
    @!p not.b32 %r1295, %r1295;
}

	// end inline asm
	and.b32  	%r1318, %r1295, %r1317;
	mov.b32 	%r1300, 8;
	// begin inline asm
	{
    .reg .pred p;
    and.b32 %r1298, %r1311, %r1300;    setp.ne.u32 p, %r1298, 0;
    vote.ballot.sync.b32 %r1298, p, 0xffffffff;
    @!p not.b32 %r1298, %r1298;
}

	// end inline asm
	and.b32  	%r1319, %r1298, %r1318;
	mov.b32 	%r1303, 16;
	// begin inline asm
	{
    .reg .pred p;
    and.b32 %r1301, %r1311, %r1303;    setp.ne.u32 p, %r1301, 0;
    vote.ballot.sync.b32 %r1301, p, 0xffffffff;
    @!p not.b32 %r1301, %r1301;
}

	// end inline asm
	and.b32  	%r1320, %r1301, %r1319;
	mov.b32 	%r1306, 32;
	// begin inline asm
	{
    .reg .pred p;
    and.b32 %r1304, %r1311, %r1306;    setp.ne.u32 p, %r1304, 0;
    vote.ballot.sync.b32 %r1304, p, 0xffffffff;
    @!p not.b32 %r1304, %r1304;
}

	// end inline asm
	and.b32  	%r1321, %r1304, %r1320;
	mov.b32 	%r1309, 64;
	// begin inline asm
	{
    .reg .pred p;
    and.b32 %r1307, %r1311, %r1309;    setp.ne.u32 p, %r1307, 0;
    vote.ballot.sync.b32 %r1307, p, 0xffffffff;
    @!p not.b32 %r1307, %r1307;
}

	// end inline asm
	and.b32  	%r1322, %r1307, %r1321;
	mov.b32 	%r1312, 128;
	// begin inline asm
	{
    .reg .pred p;
    and.b32 %r1310, %r1311, %r1312;    setp.ne.u32 p, %r1310, 0;
    vote.ballot.sync.b32 %r1310, p, 0xffffffff;
    @!p not.b32 %r1310, %r1310;
}

	// end inline asm
	and.b32  	%r1323, %r1310, %r1322;
	clz.b32 	%r1324, %r1323;
	sub.s32 	%r274, 31, %r1324;
	and.b32  	%r1325, %r933, %r1323;
	popc.b32 	%r275, %r1325;
	setp.ne.s32 	%p184, %r440, %r274;
	mov.b32 	%r2395, 0;
	@%p184 bra 	$L__BB5_199;
	mov.u32 	%r1328, _ZZN3cub18CUB_300001_SM_10006detail10radix_sort29DeviceRadixSortOnesweepKernelINS1_5radix10policy_hubIfiyE10Policy1000ELNS0_9SortOrderE1EfiyiiNS1_21identity_decomposer_tEEEvPT5_SB_PT3_PKSC_PT1_PKSG_PT2_PKSK_T4_iiT6_E1s;
	add.s32 	%r1329, %r1328, %r960;
	shl.b32 	%r1330, %r1311, 2;
	add.s32 	%r1331, %r1329, %r1330;
	atom.shared.add.u32 	%r2395, [%r1331], %r275;
$L__BB5_199:
	ld.param.u32 	%r2262, [_ZN3cub18CUB_300001_SM_10006detail10radix_sort29DeviceRadixSortOnesweepKernelINS1_5radix10policy_hubIfiyE10Policy1000ELNS0_9SortOrderE1EfiyiiNS1_21identity_decomposer_tEEEvPT5_SB_PT3_PKSC_PT1_PKSG_PT2_PKSK_T4_iiT6__param_9];
	shfl.sync.idx.b32	%r1357|%p185, %r2395, %r274, 31, -1;
	add.s32 	%r278, %r275, %r1357;
	setp.eq.s32 	%p186, %r2375, 2147483647;
	selp.b32 	%r1358, -2147483648, %r2375, %p186;
	shr.u32 	%r1359, %r1358, %r2262;
	and.b32  	%r1354, %r1359, %r218;
	mov.b32 	%r1334, 1;
	// begin inline asm
	{
    .reg .pred p;
    and.b32 %r1332, %r1354, %r1334;    setp.ne.u32 p, %r1332, 0;
    vote.ballot.sync.b32 %r1332, p, 0xffffffff;
    @!p not.b32 %r1332, %r1332;
}

	// end inline asm
	mov.b32 	%r1337, 2;
	// begin inline asm
	{
    .reg .pred p;
    and.b32 %r1335, %r1354, %r1337;    setp.ne.u32 p, %r1335, 0;
    vote.ballot.sync.b32 %r1335, p, 0xffffffff;
    @!p not.b32 %r1335, %r1335;
}

	// end inline asm
	and.b32  	%r1360, %r1335, %r1332;
	mov.b32 	%r1340, 4;
	// begin inline asm
	{
    .reg .pred p;
    and.b32 %r1338, %r1354, %r1340;    setp.ne.u32 p, %r1338, 0;
    vote.ballot.sync.b32 %r1338, p, 0xffffffff;
    @!p not.b32 %r1338, %r1338;
}

	// end inline asm
	and.b32  	%r1361, %r1338, %r1360;
	mov.b32 	%r1343, 8;
	// begin inline asm
	{
    .reg .pred p;
    and.b32 %r1341, %r1354, %r1343;    setp.ne.u32 p, %r1341, 0;
    vote.ballot.sync.b32 %r1341, p, 0xffffffff;
    @!p not.b32 %r1341, %r1341;
}

	// end inline asm
	and.b32  	%r1362, %r1341, %r1361;
	mov.b32 	%r1346, 16;
	// begin inline asm
	{
    .reg .pred p;
    and.b32 %r1344, %r1354, %r1346;    setp.ne.u32 p, %r1344, 0;
    vote.ballot.sync.b32 %r1344, p, 0xffffffff;
    @!p not.b32 %r1344, %r1344;
}

	// end inline asm
	and.b32  	%r1363, %r1344, %r1362;
	mov.b32 	%r1349, 32;
	// begin inline asm
	{
    .reg .pred p;
    and.b32 %r1347, %r1354, %r1349;    setp.ne.u32 p, %r1347, 0;
    vote.ballot.sync.b32 %r1347, p, 0xffffffff;
    @!p not.b32 %r1347, %r1347;
}

	// end inline asm
	and.b32  	%r1364, %r1347, %r1363;
	mov.b32 	%r1352, 64;
	// begin inline asm
	{
    .reg .pred p;
    and.b32 %r1350, %r1354, %r1352;    setp.ne.u32 p, %r1350, 0;
    vote.ballot.sync.b32 %r1350, p, 0xffffffff;
    @!p not.b32 %r1350, %r1350;
}

	// end inline asm
	and.b32  	%r1365, %r1350, %r1364;
	mov.b32 	%r1355, 128;
	// begin inline asm
	{
    .reg .pred p;
    and.b32 %r1353, %r1354, %r1355;    setp.ne.u32 p, %r1353, 0;
    vote.ballot.sync.b32 %r1353, p, 0xffffffff;
    @!p not.b32 %r1353, %r1353;
}

	// end inline asm
	and.b32  	%r1366, %r1353, %r1365;
	clz.b32 	%r1367, %r1366;
	sub.s32 	%r280, 31, %r1367;
	and.b32  	%r1368, %r933, %r1366;
	popc.b32 	%r281, %r1368;
	setp.ne.s32 	%p187, %r440, %r280;
	mov.b32 	%r2396, 0;
	@%p187 bra 	$L__BB5_201;
	mov.u32 	%r1371, _ZZN3cub18CUB_300001_SM_10006detail10radix_sort29DeviceRadixSortOnesweepKernelINS1_5radix10policy_hubIfiyE10Policy1000ELNS0_9SortOrderE1EfiyiiNS1_21identity_decomposer_tEEEvPT5_SB_PT3_PKSC_PT1_PKSG_PT2_PKSK_T4_iiT6_E1s;
	add.s32 	%r1372, %r1371, %r960;
	shl.b32 	%r1373, %r1354, 2;
	add.s32 	%r1374, %r1372, %r1373;
	atom.shared.add.u32 	%r2396, [%r1374], %r281;
$L__BB5_201:
	ld.param.u32 	%r2263, [_ZN3cub18CUB_300001_SM_10006detail10radix_sort29DeviceRadixSortOnesweepKernelINS1_5radix10policy_hubIfiyE10Policy1000ELNS0_9SortOrderE1EfiyiiNS1_21identity_decomposer_tEEEvPT5_SB_PT3_PKSC_PT1_PKSG_PT2_PKSK_T4_iiT6__param_9];
	shfl.sync.idx.b32	%r1400|%p188, %r2396, %r280, 31, -1;
	add.s32 	%r284, %r281, %r1400;
	setp.eq.s32 	%p189, %r2374, 2147483647;
	selp.b32 	%r1401, -2147483648, %r2374, %p189;
	shr.u32 	%r1402, %r1401, %r2263;
	and.b32  	%r1397, %r1402, %r218;
	mov.b32 	%r1377, 1;
	// begin inline asm
	{
    .reg .pred p;
    and.b32 %r1375, %r1397, %r1377;    setp.ne.u32 p, %r1375, 0;
    vote.ballot.sync.b32 %r1375, p, 0xffffffff;
    @!p not.b32 %r1375, %r1375;
}

	// end inline asm
	mov.b32 	%r1380, 2;
	// begin inline asm
	{
    .reg .pred p;
    and.b32 %r1378, %r1397, %r1380;    setp.ne.u32 p, %r1378, 0;
    vote.ballot.sync.b32 %r1378, p, 0xffffffff;
    @!p not.b32 %r1378, %r1378;
}

	// end inline asm
	and.b32  	%r1403, %r1378, %r1375;
	mov.b32 	%r1383, 4;
	// begin inline asm
	{
    .reg .pred p;
    and.b32 %r1381, %r1397, %r1383;    setp.ne.u32 p, %r1381, 0;
    vote.ballot.sync.b32 %r1381, p, 0xffffffff;
    @!p not.b32 %r1381, %r1381;
}

	// end inline asm
	and.b32  	%r1404, %r1381, %r1403;
	mov.b32 	%r1386, 8;
	// begin inline asm
	{
    .reg .pred p;
    and.b32 %r1384, %r1397, %r1386;    setp.ne.u32 p, %r1384, 0;
    vote.ballot.sync.b32 %r1384, p, 0xffffffff;
    @!p not.b32 %r1384, %r1384;
}

	// end inline asm
	and.b32  	%r1405, %r1384, %r1404;
	mov.b32 	%r1389, 16;
	// begin inline asm
	{
    .reg .pred p;
    and.b32 %r1387, %r1397, %r1389;    setp.ne.u32 p, %r1387, 0;
    vote.ballot.sync.b32 %r1387, p, 0xffffffff;
    @!p not.b32 %r1387, %r1387;
}

	// end inline asm
	and.b32  	%r1406, %r1387, %r1405;
	mov.b32 	%r1392, 32;
	// begin inline asm
	{
    .reg .pred p;
    and.b32 %r1390, %r1397, %r1392;    setp.ne.u32 p, %r1390, 0;
    vote.ballot.sync.b32 %r1390, p, 0xffffffff;
    @!p not.b32 %r1390, %r1390;
}

	// end inline asm
	and.b32  	%r1407, %r1390, %r1406;
	mov.b32 	%r1395, 64;
	// begin inline asm
	{
    .reg .pred p;
    and.b32 %r1393, %r1397, %r1395;    setp.ne.u32 p, %r1393, 0;
    vote.ballot.sync.b32 %r1393, p, 0xffffffff;
    @!p not.b32 %r1393, %r1393;
}

	// end inline asm
	and.b32  	%r1408, %r1393, %r1407;
	mov.b32 	%r1398, 128;
	// begin inline asm
	{
    .reg .pred p;
    and.b32 %r1396, %r1397, %r1398;    setp.ne.u32 p, %r1396, 0;
    vote.ballot.sync.b32 %r1396, p, 0xffffffff;
    @!p not.b32 %r1396, %r1396;
}

	// end inline asm
	and.b32  	%r1409, %r1396, %r1408;
	clz.b32 	%r1410, %r1409;
	sub.s32 	%r286, 31, %r1410;
	and.b32  	%r1411, %r933, %r1409;
	popc.b32 	%r287, %r1411;
	setp.ne.s32 	%p190, %r440, %r286;
	mov.b32 	%r2397, 0;
	@%p190 bra 	$L__BB5_203;
	mov.u32 	%r1414, _ZZN3cub18CUB_300001_SM_10006detail10radix_sort29DeviceRadixSortOnesweepKernelINS1_5radix10policy_hubIfiyE10Policy1000ELNS0_9SortOrderE1EfiyiiNS1_21identity_decomposer_tEEEvPT5_SB_PT3_PKSC_PT1_PKSG_PT2_PKSK_T4_iiT6_E1s;
	add.s32 	%r1415, %r1414, %r960;
	shl.b32 	%r1416, %r1397, 2;
	add.s32 	%r1417, %r1415, %r1416;
	atom.shared.add.u32 	%r2397, [%r1417], %r287;
$L__BB5_203:
	ld.param.u32 	%r2264, [_ZN3cub18CUB_300001_SM_10006detail10radix_sort29DeviceRadixSortOnesweepKernelINS1_5radix10policy_hubIfiyE10Policy1000ELNS0_9SortOrderE1EfiyiiNS1_21identity_decomposer_tEEEvPT5_SB_PT3_PKSC_PT1_PKSG_PT2_PKSK_T4_iiT6__param_9];
	shfl.sync.idx.b32	%r1443|%p191, %r2397, %r286, 31, -1;
	add.s32 	%r290, %r287, %r1443;
	setp.eq.s32 	%p192, %r2373, 2147483647;
	selp.b32 	%r1444, -2147483648, %r2373, %p192;
	shr.u32 	%r1445, %r1444, %r2264;
	and.b32  	%r1440, %r1445, %r218;
	mov.b32 	%r1420, 1;
	// begin inline asm
	{
    .reg .pred p;
    and.b32 %r1418, %r1440, %r1420;    setp.ne.u32 p, %r1418, 0;
    vote.ballot.sync.b32 %r1418, p, 0xffffffff;
    @!p not.b32 %r1418, %r1418;
}

	// end inline asm
	mov.b32 	%r1423, 2;
	// begin inline asm
	{
    .reg .pred p;
    and.b32 %r1421, %r1440, %r1423;    setp.ne.u32 p, %r1421, 0;
    vote.ballot.sync.b32 %r1421, p, 0xffffffff;
    @!p not.b32 %r1421, %r1421;
}

	// end inline asm
	and.b32  	%r1446, %r1421, %r1418;
	mov.b32 	%r1426, 4;
	// begin inline asm
	{
    .reg .pred p;
    and.b32 %r1424, %r1440, %r1426;    setp.ne.u32 p, %r1424, 0;
    vote.ballot.sync.b32 %r1424, p, 0xffffffff;
    @!p not.b32 %r1424, %r1424;
}

	// end inline asm
	and.b32  	%r1447, %r1424, %r1446;
	mov.b32 	%r1429, 8;
	// begin inline asm
	{
    .reg .pred p;
    and.b32 %r1427, %r1440, %r1429;    setp.ne.u32 p, %r1427, 0;
    vote.ballot.sync.b32 %r1427, p, 0xffffffff;
    @!p not.b32 %r1427, %r1427;
}

	// end inline asm
	and.b32  	%r1448, %r1427, %r1447;
	mov.b32 	%r1432, 16;
	// begin inline asm
	{
    .reg .pred p;
    and.b32 %r1430, %r1440, %r1432;    setp.ne.u32 p, %r1430, 0;
    vote.ballot.sync.b32 %r1430, p, 0xffffffff;
    @!p not.b32 %r1430, %r1430;
}

	// end inline asm
	and.b32  	%r1449, %r1430, %r1448;
	mov.b32 	%r1435, 32;
	// begin inline asm
	{
    .reg .pred p;
    and.b32 %r1433, %r1440, %r1435;    setp.ne.u32 p, %r1433, 0;
    vote.ballot.sync.b32 %r1433, p, 0xffffffff;
    @!p not.b32 %r1433, %r1433;
}

	// end inline asm
	and.b32  	%r1450, %r1433, %r1449;
	mov.b32 	%r1438, 64;
	// begin inline asm
	{
    .reg .pred p;
    and.b32 %r1436, %r1440, %r1438;    setp.ne.u32 p, %r1436, 0;
    vote.ballot.sync.b32 %r1436, p, 0xffffffff;
    @!p not.b32 %r1436, %r1436;
}

	// end inline asm
	and.b32  	%r1451, %r1436, %r1450;
	mov.b32 	%r1441, 128;
	// begin inline asm
	{
    .reg .pred p;
    and.b32 %r1439, %r1440, %r1441;    setp.ne.u32 p, %r1439, 0;
    vote.ballot.sync.b32 %r1439, p, 0xffffffff;
    @!p not.b32 %r1439, %r1439;
}

	// end inline asm
	and.b32  	%r1452, %r1439, %r1451;
	clz.b32 	%r1453, %r1452;
	sub.s32 	%r292, 31, %r1453;
	and.b32  	%r1454, %r933, %r1452;
	popc.b32 	%r293, %r1454;
	setp.ne.s32 	%p193, %r440, %r292;
	mov.b32 	%r2398, 0;
	@%p193 bra 	$L__BB5_205;
	mov.u32 	%r1457, _ZZN3cub18CUB_300001_SM_10006detail10radix_sort29DeviceRadixSortOnesweepKernelINS1_5radix10policy_hubIfiyE10Policy1000ELNS0_9SortOrderE1EfiyiiNS1_21identity_decomposer_tEEEvPT5_SB_PT3_PKSC_PT1_PKSG_PT2_PKSK_T4_iiT6_E1s;
	add.s32 	%r1458, %r1457, %r960;
	shl.b32 	%r1459, %r1440, 2;
	add.s32 	%r1460, %r1458, %r1459;
	atom.shared.add.u32 	%r2398, [%r1460], %r293;
$L__BB5_205:
	ld.param.u32 	%r2265, [_ZN3cub18CUB_300001_SM_10006detail10radix_sort29DeviceRadixSortOnesweepKernelINS1_5radix10policy_hubIfiyE10Policy1000ELNS0_9SortOrderE1EfiyiiNS1_21identity_decomposer_tEEEvPT5_SB_PT3_PKSC_PT1_PKSG_PT2_PKSK_T4_iiT6__param_9];
	shfl.sync.idx.b32	%r1486|%p194, %r2398, %r292, 31, -1;
	add.s32 	%r296, %r293, %r1486;
	setp.eq.s32 	%p195, %r2372, 2147483647;
	selp.b32 	%r1487, -2147483648, %r2372, %p195;
	shr.u32 	%r1488, %r1487, %r2265;
	and.b32  	%r1483, %r1488, %r218;
	mov.b32 	%r1463, 1;
	// begin inline asm
	{
    .reg .pred p;
    and.b32 %r1461, %r1483, %r1463;    setp.ne.u32 p, %r1461, 0;
    vote.ballot.sync.b32 %r1461, p, 0xffffffff;
    @!p not.b32 %r1461, %r1461;
}

	// end inline asm
	mov.b32 	%r1466, 2;
	// begin inline asm
	{
    .reg .pred p;
    and.b32 %r1464, %r1483, %r1466;    setp.ne.u32 p, %r1464, 0;
    vote.ballot.sync.b32 %r1464, p, 0xffffffff;
    @!p not.b32 %r1464, %r1464;
}

	// end inline asm
	and.b32  	%r1489, %r1464, %r1461;
	mov.b32 	%r1469, 4;
	// begin inline asm
	{
    .reg .pred p;
    and.b32 %r1467, %r1483, %r1469;    setp.ne.u32 p, %r1467, 0;
    vote.ballot.sync.b32 %r1467, p, 0xffffffff;
    @!p not.b32 %r1467, %r1467;
}

	// end inline asm
	and.b32  	%r1490, %r1467, %r1489;
	mov.b32 	%r1472, 8;
	// begin inline asm
	{
    .reg .pred p;
    and.b32 %r1470, %r1483, %r1472;    setp.ne.u32 p, %r1470, 0;
    vote.ballot.sync.b32 %r1470, p, 0xffffffff;
    @!p not.b32 %r1470, %r1470;
}

	// end inline asm
	and.b32  	%r1491, %r1470, %r1490;
	mov.b32 	%r1475, 16;
	// begin inline asm
	{
    .reg .pred p;
    and.b32 %r1473, %r1483, %r1475;    setp.ne.u32 p, %r1473, 0;
    vote.ballot.sync.b32 %r1473, p, 0xffffffff;
    @!p not.b32 %r1473, %r1473;
}

	// end inline asm
	and.b32  	%r1492, %r1473, %r1491;
	mov.b32 	%r1478, 32;
	// begin inline asm
	{
    .reg .pred p;
    and.b32 %r1476, %r1483, %r1478;    setp.ne.u32 p, %r1476, 0;
    vote.ballot.sync.b32 %r1476, p, 0xffffffff;
    @!p not.b32 %r1476, %r1476;
}

	// end inline asm
	and.b32  	%r1493, %r1476, %r1492;
	mov.b32 	%r1481, 64;
	// begin inline asm
	{
    .reg .pred p;
    and.b32 %r1479, %r1483, %r1481;    setp.ne.u32 p, %r1479, 0;
    vote.ballot.sync.b32 %r1479, p, 0xffffffff;
    @!p not.b32 %r1479, %r1479;
}

	// end inline asm
	and.b32  	%r1494, %r1479, %r1493;
	mov.b32 	%r1484, 128;
	// begin inline asm
	{
    .reg .pred p;
    and.b32 %r1482, %r1483, %r1484;    setp.ne.u32 p, %r1482, 0;
    vote.ballot.sync.b32 %r1482, p, 0xffffffff;
    @!p not.b32 %r1482, %r1482;
}

	// end inline asm
	and.b32  	%r1495, %r1482, %r1494;
	clz.b32 	%r1496, %r1495;
	sub.s32 	%r298, 31, %r1496;
	and.b32  	%r1497, %r933, %r1495;
	popc.b32 	%r299, %r1497;
	setp.ne.s32 	%p196, %r440, %r298;
	mov.b32 	%r2399, 0;
	@%p196 bra 	$L__BB5_207;
	mov.u32 	%r1500, _ZZN3cub18CUB_300001_SM_10006detail10radix_sort29DeviceRadixSortOnesweepKernelINS1_5radix10policy_hubIfiyE10Policy1000ELNS0_9SortOrderE1EfiyiiNS1_21identity_decomposer_tEEEvPT5_SB_PT3_PKSC_PT1_PKSG_PT2_PKSK_T4_iiT6_E1s;
	add.s32 	%r1501, %r1500, %r960;
	shl.b32 	%r1502, %r1483, 2;
	add.s32 	%r1503, %r1501, %r1502;
	atom.shared.add.u32 	%r2399, [%r1503], %r299;
$L__BB5_207:
	ld.param.u32 	%r2266, [_ZN3cub18CUB_300001_SM_10006detail10radix_sort29DeviceRadixSortOnesweepKernelINS1_5radix10policy_hubIfiyE10Policy1000ELNS0_9SortOrderE1EfiyiiNS1_21identity_decomposer_tEEEvPT5_SB_PT3_PKSC_PT1_PKSG_PT2_PKSK_T4_iiT6__param_9];
	shfl.sync.idx.b32	%r1529|%p197, %r2399, %r298, 31, -1;
	add.s32 	%r302, %r299, %r1529;
	setp.eq.s32 	%p198, %r2371, 2147483647;
	selp.b32 	%r1530, -2147483648, %r2371, %p198;
	shr.u32 	%r1531, %r1530, %r2266;
	and.b32  	%r1526, %r1531, %r218;
	mov.b32 	%r1506, 1;
	// begin inline asm
	{
    .reg .pred p;
    and.b32 %r1504, %r1526, %r1506;    setp.ne.u32 p, %r1504, 0;
    vote.ballot.sync.b32 %r1504, p, 0xffffffff;
    @!p not.b32 %r1504, %r1504;
}

	// end inline asm
	mov.b32 	%r1509, 2;
	// begin inline asm
	{
    .reg .pred p;
    and.b32 %r1507, %r1526, %r1509;    setp.ne.u32 p, %r1507, 0;
    vote.ballot.sync.b32 %r1507, p, 0xffffffff;
    @!p not.b32 %r1507, %r1507;
}

	// end inline asm
	and.b32  	%r1532, %r1507, %r1504;
	mov.b32 	%r1512, 4;
	// begin inline asm
	{
    .reg .pred p;
    and.b32 %r1510, %r1526, %r1512;    setp.ne.u32 p, %r1510, 0;
    vote.ballot.sync.b32 %r1510, p, 0xffffffff;
    @!p not.b32 %r1510, %r1510;
}

	// end inline asm
	and.b32  	%r1533, %r1510, %r1532;
	mov.b32 	%r1515, 8;
	// begin inline asm
	{
    .reg .pred p;
    and.b32 %r1513, %r1526, %r1515;    setp.ne.u32 p, %r1513, 0;
    vote.ballot.sync.b32 %r1513, p, 0xffffffff;
    @!p not.b32 %r1513, %r1513;
}

	// end inline asm
	and.b32  	%r1534, %r1513, %r1533;
	mov.b32 	%r1518, 16;
	// begin inline asm
	{
    .reg .pred p;
    and.b32 %r1516, %r1526, %r1518;    setp.ne.u32 p, %r1516, 0;
    vote.ballot.sync.b32 %r1516, p, 0xffffffff;
    @!p not.b32 %r1516, %r1516;
}

	// end inline asm
	and.b32  	%r1535, %r1516, %r1534;
	mov.b32 	%r1521, 32;
	// begin inline asm
	{
    .reg .pred p;
    and.b32 %r1519, %r1526, %r1521;    setp.ne.u32 p, %r1519, 0;
    vote.ballot.sync.b32 %r1519, p, 0xffffffff;
    @!p not.b32 %r1519, %r1519;
}

	// end inline asm
	and.b32  	%r1536, %r1519, %r1535;
	mov.b32 	%r1524, 64;
	// begin inline asm
	{
    .reg .pred p;
    and.b32 %r1522, %r1526, %r1524;    setp.ne.u32 p, %r1522, 0;
    vote.ballot.sync.b32 %r1522, p, 0xffffffff;
    @!p not.b32 %r1522, %r1522;
}

	// end inline asm
	and.b32  	%r1537, %r1522, %r1536;
	mov.b32 	%r1527, 128;
	// begin inline asm
	{
    .reg .pred p;
    and.b32 %r1525, %r1526, %r1527;    setp.ne.u32 p, %r1525, 0;
    vote.ballot.sync.b32 %r1525, p, 0xffffffff;
    @!p not.b32 %r1525, %r1525;
}

	// end inline asm
	and.b32  	%r1538, %r1525, %r1537;
	clz.b32 	%r1539, %r1538;
	sub.s32 	%r304, 31, %r1539;
	and.b32  	%r1540, %r933, %r1538;
	popc.b32 	%r305, %r1540;
	setp.ne.s32 	%p199, %r440, %r304;
	mov.b32 	%r2400, 0;
	@%p199 bra 	$L__BB5_209;
	mov.u32 	%r1543, _ZZN3cub18CUB_300001_SM_10006detail10radix_sort29DeviceRadixSortOnesweepKernelINS1_5radix10policy_hubIfiyE10Policy1000ELNS0_9SortOrderE1EfiyiiNS1_21identity_decomposer_tEEEvPT5_SB_PT3_PKSC_PT1_PKSG_PT2_PKSK_T4_iiT6_E1s;
	add.s32 	%r1544, %r1543, %r960;
	shl.b32 	%r1545, %r1526, 2;
	add.s32 	%r1546, %r1544, %r1545;
	atom.shared.add.u32 	%r2400, [%r1546], %r305;
$L__BB5_209:
	ld.param.u32 	%r2267, [_ZN3cub18CUB_300001_SM_10006detail10radix_sort29DeviceRadixSortOnesweepKernelINS1_5radix10policy_hubIfiyE10Policy1000ELNS0_9SortOrderE1EfiyiiNS1_21identity_decomposer_tEEEvPT5_SB_PT3_PKSC_PT1_PKSG_PT2_PKSK_T4_iiT6__param_9];
	shfl.sync.idx.b32	%r1572|%p200, %r2400, %r304, 31, -1;
	add.s32 	%r308, %r305, %r1572;
	setp.eq.s32 	%p201, %r2370, 2147483647;
	selp.b32 	%r1573, -2147483648, %r2370, %p201;
	shr.u32 	%r1574, %r1573, %r2267;
	and.b32  	%r1569, %r1574, %r218;
	mov.b32 	%r1549, 1;
	// begin inline asm
	{
    .reg .pred p;
    and.b32 %r1547, %r1569, %r1549;    setp.ne.u32 p, %r1547, 0;
    vote.ballot.sync.b32 %r1547, p, 0xffffffff;
    @!p not.b32 %r1547, %r1547;
}

	// end inline asm
	mov.b32 	%r1552, 2;
	// begin inline asm
	{
    .reg .pred p;
    and.b32 %r1550, %r1569, %r1552;    setp.ne.u32 p, %r1550, 0;
    vote.ballot.sync.b32 %r1550, p, 0xffffffff;
    @!p not.b32 %r1550, %r1550;
}

	// end inline asm
	and.b32  	%r1575, %r1550, %r1547;
	mov.b32 	%r1555, 4;
	// begin inline asm
	{
    .reg .pred p;
    and.b32 %r1553, %r1569, %r1555;    setp.ne.u32 p, %r1553, 0;
    vote.ballot.sync.b32 %r1553, p, 0xffffffff;
    @!p not.b32 %r1553, %r1553;
}

	// end inline asm
	and.b32  	%r1576, %r1553, %r1575;
	mov.b32 	%r1558, 8;
	// begin inline asm
	{
    .reg .pred p;
    and.b32 %r1556, %r1569, %r1558;    setp.ne.u32 p, %r1556, 0;
    vote.ballot.sync.b32 %r1556, p, 0xffffffff;
    @!p not.b32 %r1556, %r1556;
}

	// end inline asm
	and.b32  	%r1577, %r1556, %r1576;
	mov.b32 	%r1561, 16;
	// begin inline asm
	{
    .reg .pred p;
    and.b32 %r1559, %r1569, %r1561;    setp.ne.u32 p, %r1559, 0;
    vote.ballot.sync.b32 %r1559, p, 0xffffffff;
    @!p not.b32 %r1559, %r1559;
}

	// end inline asm
	and.b32  	%r1578, %r1559, %r1577;
	mov.b32 	%r1564, 32;
	// begin inline asm
	{
    .reg .pred p;
    and.b32 %r1562, %r1569, %r1564;    setp.ne.u32 p, %r1562, 0;
    vote.ballot.sync.b32 %r1562, p, 0xffffffff;
    @!p not.b32 %r1562, %r1562;
}

	// end inline asm
	and.b32  	%r1579, %r1562, %r1578;
	mov.b32 	%r1567, 64;
	// begin inline asm
	{
    .reg .pred p;
    and.b32 %r1565, %r1569, %r1567;    setp.ne.u32 p, %r1565, 0;
    vote.ballot.sync.b32 %r1565, p, 0xffffffff;
    @!p not.b32 %r1565, %r1565;
}

	// end inline asm
	and.b32  	%r1580, %r1565, %r1579;
	mov.b32 	%r1570, 128;
	// begin inline asm
	{
    .reg .pred p;
    and.b32 %r1568, %r1569, %r1570;    setp.ne.u32 p, %r1568, 0;
    vote.ballot.sync.b32 %r1568, p, 0xffffffff;
    @!p not.b32 %r1568, %r1568;
}

	// end inline asm
	and.b32  	%r1581, %r1568, %r1580;
	clz.b32 	%r1582, %r1581;
	sub.s32 	%r310, 31, %r1582;
	and.b32  	%r1583, %r933, %r1581;
	popc.b32 	%r311, %r1583;
	setp.ne.s32 	%p202, %r440, %r310;
	mov.b32 	%r2401, 0;
	@%p202 bra 	$L__BB5_211;
	mov.u32 	%r1586, _ZZN3cub18CUB_300001_SM_10006detail10radix_sort29DeviceRadixSortOnesweepKernelINS1_5radix10policy_hubIfiyE10Policy1000ELNS0_9SortOrderE1EfiyiiNS1_21identity_decomposer_tEEEvPT5_SB_PT3_PKSC_PT1_PKSG_PT2_PKSK_T4_iiT6_E1s;
	add.s32 	%r1587, %r1586, %r960;
	shl.b32 	%r1588, %r1569, 2;
	add.s32 	%r1589, %r1587, %r1588;
	atom.shared.add.u32 	%r2401, [%r1589], %r311;
$L__BB5_211:
	ld.param.u32 	%r2268, [_ZN3cub18CUB_300001_SM_10006detail10radix_sort29DeviceRadixSortOnesweepKernelINS1_5radix10policy_hubIfiyE10Policy1000ELNS0_9SortOrderE1EfiyiiNS1_21identity_decomposer_tEEEvPT5_SB_PT3_PKSC_PT1_PKSG_PT2_PKSK_T4_iiT6__param_9];
	shfl.sync.idx.b32	%r1615|%p203, %r2401, %r310, 31, -1;
	add.s32 	%r314, %r311, %r1615;
	setp.eq.s32 	%p204, %r2369, 2147483647;
	selp.b32 	%r1616, -2147483648, %r2369, %p204;
	shr.u32 	%r1617, %r1616, %r2268;
	and.b32  	%r1612, %r1617, %r218;
	mov.b32 	%r1592, 1;
	// begin inline asm
	{
    .reg .pred p;
    and.b32 %r1590, %r1612, %r1592;    setp.ne.u32 p, %r1590, 0;
    vote.ballot.sync.b32 %r1590, p, 0xffffffff;
    @!p not.b32 %r1590, %r1590;
}

	// end inline asm
	mov.b32 	%r1595, 2;
	// begin inline asm
	{
    .reg .pred p;
    and.b32 %r1593, %r1612, %r1595;    setp.ne.u32 p, %r1593, 0;
    vote.ballot.sync.b32 %r1593, p, 0xffffffff;
    @!p not.b32 %r1593, %r1593;
}

	// end inline asm
	and.b32  	%r1618, %r1593, %r1590;
	mov.b32 	%r1598, 4;
	// begin inline asm
	{
    .reg .pred p;
    and.b32 %r1596, %r1612, %r1598;    setp.ne.u32 p, %r1596, 0;
    vote.ballot.sync.b32 %r1596, p, 0xffffffff;
    @!p not.b32 %r1596, %r1596;
}

	// end inline asm
	and.b32  	%r1619, %r1596, %r1618;
	mov.b32 	%r1601, 8;
	// begin inline asm
	{
    .reg .pred p;
    and.b32 %r1599, %r1612, %r1601;    setp.ne.u32 p, %r1599, 0;
    vote.ballot.sync.b32 %r1599, p, 0xffffffff;
    @!p not.b32 %r1599, %r1599;
}

	// end inline asm
	and.b32  	%r1620, %r1599, %r1619;
	mov.b32 	%r1604, 16;
	// begin inline asm
	{
    .reg .pred p;
    and.b32 %r1602, %r1612, %r1604;    setp.ne.u32 p, %r1602, 0;
    vote.ballot.sync.b32 %r1602, p, 0xffffffff;
    @!p not.b32 %r1602, %r1602;
}

	// end inline asm
	and.b32  	%r1621, %r1602, %r1620;
	mov.b32 	%r1607, 32;
	// begin inline asm
	{
    .reg .pred p;
    and.b32 %r1605, %r1612, %r1607;    setp.ne.u32 p, %r1605, 0;
    vote.ballot.sync.b32 %r1605, p, 0xffffffff;
    @!p not.b32 %r1605, %r1605;
}

	// end inline asm
	and.b32  	%r1622, %r1605, %r1621;
	mov.b32 	%r1610, 64;
	// begin inline asm
	{
    .reg .pred p;
    and.b32 %r1608, %r1612, %r1610;    setp.ne.u32 p, %r1608, 0;
    vote.ballot.sync.b32 %r1608, p, 0xffffffff;
    @!p not.b32 %r1608, %r1608;
}

	// end inline asm
	and.b32  	%r1623, %r1608, %r1622;
	mov.b32 	%r1613, 128;
	// begin inline asm
	{
    .reg .pred p;
    and.b32 %r1611, %r1612, %r1613;    setp.ne.u32 p, %r1611, 0;
    vote.ballot.sync.b32 %r1611, p, 0xffffffff;
    @!p not.b32 %r1611, %r1611;
}

	// end inline asm
	and.b32  	%r1624, %r1611, %r1623;
	clz.b32 	%r1625, %r1624;
	sub.s32 	%r316, 31, %r1625;
	and.b32  	%r1626, %r933, %r1624;
	popc.b32 	%r317, %r1626;
	setp.ne.s32 	%p205, %r440, %r316;
	mov.b32 	%r2402, 0;
	@%p205 bra 	$L__BB5_213;
	mov.u32 	%r1629, _ZZN3cub18CUB_300001_SM_10006detail10radix_sort29DeviceRadixSortOnesweepKernelINS1_5radix10policy_hubIfiyE10Policy1000ELNS0_9SortOrderE1EfiyiiNS1_21identity_decomposer_tEEEvPT5_SB_PT3_PKSC_PT1_PKSG_PT2_PKSK_T4_iiT6_E1s;
	add.s32 	%r1630, %r1629, %r960;
	shl.b32 	%r1631, %r1612, 2;
	add.s32 	%r1632, %r1630, %r1631;
	atom.shared.add.u32 	%r2402, [%r1632], %r317;
$L__BB5_213:
	setp.gt.u32 	%p206, %r1, 255;
	shfl.sync.idx.b32	%r1633|%p207, %r2402, %r316, 31, -1;
	add.s32 	%r1634, %r317, %r1633;
	bar.sync 	0;
	shl.b32 	%r1635, %r224, 2;
	mov.u32 	%r1636, _ZZN3cub18CUB_300001_SM_10006detail10radix_sort29DeviceRadixSortOnesweepKernelINS1_5radix10policy_hubIfiyE10Policy1000ELNS0_9SortOrderE1EfiyiiNS1_21identity_decomposer_tEEEvPT5_SB_PT3_PKSC_PT1_PKSG_PT2_PKSK_T4_iiT6_E1s;
	add.s32 	%r320, %r1636, %r1635;
	st.shared.u32 	[%r320+-4], %r2385;
	shl.b32 	%r1637, %r230, 2;
	add.s32 	%r321, %r1636, %r1637;
	st.shared.u32 	[%r321+-4], %r2384;
	shl.b32 	%r1638, %r236, 2;
	add.s32 	%r322, %r1636, %r1638;
	st.shared.u32 	[%r322+-4], %r2383;
	shl.b32 	%r1639, %r242, 2;
	add.s32 	%r323, %r1636, %r1639;
	st.shared.u32 	[%r323+-4], %r2382;
	shl.b32 	%r1640, %r248, 2;
	add.s32 	%r324, %r1636, %r1640;
	st.shared.u32 	[%r324+-4], %r2381;
	shl.b32 	%r1641, %r254, 2;
	add.s32 	%r325, %r1636, %r1641;
	st.shared.u32 	[%r325+-4], %r2380;
	shl.b32 	%r1642, %r260, 2;
	add.s32 	%r326, %r1636, %r1642;
	st.shared.u32 	[%r326+-4], %r2379;
	shl.b32 	%r1643, %r266, 2;
	add.s32 	%r327, %r1636, %r1643;
	st.shared.u32 	[%r327+-4], %r2378;
	shl.b32 	%r1644, %r272, 2;
	add.s32 	%r328, %r1636, %r1644;
	st.shared.u32 	[%r328+-4], %r2377;
	shl.b32 	%r1645, %r278, 2;
	add.s32 	%r329, %r1636, %r1645;
	st.shared.u32 	[%r329+-4], %r2376;
	shl.b32 	%r1646, %r284, 2;
	add.s32 	%r330, %r1636, %r1646;
	st.shared.u32 	[%r330+-4], %r2375;
	shl.b32 	%r1647, %r290, 2;
	add.s32 	%r331, %r1636, %r1647;
	st.shared.u32 	[%r331+-4], %r2374;
	shl.b32 	%r1648, %r296, 2;
	add.s32 	%r332, %r1636, %r1648;
	st.shared.u32 	[%r332+-4], %r2373;
	shl.b32 	%r1649, %r302, 2;
	add.s32 	%r333, %r1636, %r1649;
	st.shared.u32 	[%r333+-4], %r2372;
	shl.b32 	%r1650, %r308, 2;
	add.s32 	%r334, %r1636, %r1650;
	st.shared.u32 	[%r334+-4], %r2371;
	shl.b32 	%r1651, %r314, 2;
	add.s32 	%r335, %r1636, %r1651;
	st.shared.u32 	[%r335+-4], %r2370;
	shl.b32 	%r1652, %r1634, 2;
	add.s32 	%r336, %r1636, %r1652;
	st.shared.u32 	[%r336+-4], %r2369;
	shl.b32 	%r1653, %r1, 3;
	add.s32 	%r1654, %r1636, %r1653;
	add.s32 	%r337, %r1654, 26112;
	@%p206 bra 	$L__BB5_221;
	ld.param.u64 	%rd437, [_ZN3cub18CUB_300001_SM_10006detail10radix_sort29DeviceRadixSortOnesweepKernelINS1_5radix10policy_hubIfiyE10Policy1000ELNS0_9SortOrderE1EfiyiiNS1_21identity_decomposer_tEEEvPT5_SB_PT3_PKSC_PT1_PKSG_PT2_PKSK_T4_iiT6__param_3];
	cvta.to.global.u64 	%rd93, %rd437;
	shl.b64 	%rd94, %rd9, 3;
	add.s64 	%rd95, %rd93, %rd94;
	ld.global.u64 	%rd96, [%rd95];
	cvt.s64.s32 	%rd97, %r215;
	sub.s64 	%rd456, %rd96, %rd97;
	st.shared.u64 	[%r337], %rd456;
	setp.lt.s32 	%p208, %r3, 1;
	mov.u32 	%r2406, %r2331;
	@%p208 bra 	$L__BB5_220;
	mov.b32 	%r2404, -1;
	mov.u32 	%r2403, %r3;
	mov.u32 	%r2406, %r2331;
$L__BB5_216:
	ld.param.u64 	%rd430, [_ZN3cub18CUB_300001_SM_10006detail10radix_sort29DeviceRadixSortOnesweepKernelINS1_5radix10policy_hubIfiyE10Policy1000ELNS0_9SortOrderE1EfiyiiNS1_21identity_decomposer_tEEEvPT5_SB_PT3_PKSC_PT1_PKSG_PT2_PKSK_T4_iiT6__param_0];
	add.s32 	%r341, %r2403, -1;
	shl.b32 	%r1656, %r341, 8;
	add.s32 	%r1657, %r1656, %r1;
	cvta.to.global.u64 	%rd98, %rd430;
	mul.wide.s32 	%rd99, %r1657, 4;
	add.s64 	%rd19, %rd98, %rd99;
$L__BB5_217:
	membar.cta;
	ld.volatile.global.u32 	%r342, [%rd19];
	setp.eq.s32 	%p209, %r342, 0;
	@%p209 bra 	$L__BB5_217;
	and.b32  	%r1658, %r342, 1073741823;
	add.s32 	%r2406, %r1658, %r2406;
	setp.gt.s32 	%p210, %r342, -1;
	vote.sync.ballot.b32 	%r2404, %p210, %r2404;
	setp.gt.u32 	%p212, %r2403, 1;
	and.pred  	%p213, %p210, %p212;
	mov.u32 	%r2403, %r341;
	@%p213 bra 	$L__BB5_216;
	ld.shared.u64 	%rd456, [%r337];
$L__BB5_220:
	ld.param.u64 	%rd431, [_ZN3cub18CUB_300001_SM_10006detail10radix_sort29DeviceRadixSortOnesweepKernelINS1_5radix10policy_hubIfiyE10Policy1000ELNS0_9SortOrderE1EfiyiiNS1_21identity_decomposer_tEEEvPT5_SB_PT3_PKSC_PT1_PKSG_PT2_PKSK_T4_iiT6__param_0];
	or.b32  	%r1659, %r2406, -2147483648;
	cvta.to.global.u64 	%rd100, %rd431;
	shl.b32 	%r1660, %r3, 8;
	add.s32 	%r1661, %r1660, %r1;
	mul.wide.s32 	%rd101, %r1661, 4;
	add.s64 	%rd102, %rd100, %rd101;
	st.volatile.global.u32 	[%rd102], %r1659;
	sub.s32 	%r1662, %r2406, %r2331;
	cvt.s64.s32 	%rd103, %r1662;
	add.s64 	%rd104, %rd456, %rd103;
	st.shared.u64 	[%r337], %rd104;
$L__BB5_221:
	ld.param.u32 	%r2244, [_ZN3cub18CUB_300001_SM_10006detail10radix_sort29DeviceRadixSortOnesweepKernelINS1_5radix10policy_hubIfiyE10Policy1000ELNS0_9SortOrderE1EfiyiiNS1_21identity_decomposer_tEEEvPT5_SB_PT3_PKSC_PT1_PKSG_PT2_PKSK_T4_iiT6__param_8];
	ld.param.u64 	%rd434, [_ZN3cub18CUB_300001_SM_10006detail10radix_sort29DeviceRadixSortOnesweepKernelINS1_5radix10policy_hubIfiyE10Policy1000ELNS0_9SortOrderE1EfiyiiNS1_21identity_decomposer_tEEEvPT5_SB_PT3_PKSC_PT1_PKSG_PT2_PKSK_T4_iiT6__param_2];
	setp.gt.u32 	%p214, %r1, 255;
	mad.lo.s32 	%r346, %r3, 6528, 6528;
	setp.lt.s32 	%p215, %r346, %r2244;
	setp.eq.s64 	%p216, %rd434, 0;
	or.pred  	%p217, %p216, %p215;
	or.pred  	%p218, %p214, %p217;
	@%p218 bra 	$L__BB5_223;
	ld.param.u64 	%rd435, [_ZN3cub18CUB_300001_SM_10006detail10radix_sort29DeviceRadixSortOnesweepKernelINS1_5radix10policy_hubIfiyE10Policy1000ELNS0_9SortOrderE1EfiyiiNS1_21identity_decomposer_tEEEvPT5_SB_PT3_PKSC_PT1_PKSG_PT2_PKSK_T4_iiT6__param_2];
	ld.shared.u64 	%rd105, [%r337];
	cvt.s64.s32 	%rd106, %r2331;
	cvt.s64.s32 	%rd107, %r215;
	add.s64 	%rd108, %rd107, %rd106;
	add.s64 	%rd109, %rd108, %rd105;
	cvta.to.global.u64 	%rd110, %rd435;
	shl.b64 	%rd111, %rd9, 3;
	add.s64 	%rd112, %rd110, %rd111;
	st.global.u64 	[%rd112], %rd109;
$L__BB5_223:
	ld.param.u32 	%r2245, [_ZN3cub18CUB_300001_SM_10006detail10radix_sort29DeviceRadixSortOnesweepKernelINS1_5radix10policy_hubIfiyE10Policy1000ELNS0_9SortOrderE1EfiyiiNS1_21identity_decomposer_tEEEvPT5_SB_PT3_PKSC_PT1_PKSG_PT2_PKSK_T4_iiT6__param_8];
	ld.param.u64 	%rd438, [_ZN3cub18CUB_300001_SM_10006detail10radix_sort29DeviceRadixSortOnesweepKernelINS1_5radix10policy_hubIfiyE10Policy1000ELNS0_9SortOrderE1EfiyiiNS1_21identity_decomposer_tEEEvPT5_SB_PT3_PKSC_PT1_PKSG_PT2_PKSK_T4_iiT6__param_4];
	cvta.to.global.u64 	%rd22, %rd438;
	shl.b32 	%r1663, %r1, 2;
	add.s32 	%r347, %r1636, %r1663;
	setp.gt.s32 	%p219, %r346, %r2245;
	bar.sync 	0;
	@%p219 bra 	$L__BB5_225;
	ld.param.u32 	%r2269, [_ZN3cub18CUB_300001_SM_10006detail10radix_sort29DeviceRadixSortOnesweepKernelINS1_5radix10policy_hubIfiyE10Policy1000ELNS0_9SortOrderE1EfiyiiNS1_21identity_decomposer_tEEEvPT5_SB_PT3_PKSC_PT1_PKSG_PT2_PKSK_T4_iiT6__param_9];
	ld.shared.u32 	%r1665, [%r347];
	setp.eq.s32 	%p220, %r1665, 2147483647;
	selp.b32 	%r1666, -2147483648, %r1665, %p220;
	shr.u32 	%r1667, %r1666, %r2269;
	and.b32  	%r1668, %r1667, %r218;
	shl.b32 	%r1669, %r1668, 3;
	add.s32 	%r1671, %r1636, 26112;
	add.s32 	%r1672, %r1671, %r1669;
	ld.shared.u64 	%rd113, [%r1672];
	add.s64 	%rd114, %rd113, %rd9;
	setp.lt.s32 	%p221, %r1665, 0;
	selp.b32 	%r1673, 0, 2147483647, %p221;
	xor.b32  	%r1674, %r1673, %r1665;
	shl.b64 	%rd115, %rd114, 2;
	add.s64 	%rd116, %rd22, %rd115;
	st.global.u32 	[%rd116], %r1674;
	bar.warp.sync 	-1;
	ld.shared.u32 	%r1675, [%r347+1536];
	setp.eq.s32 	%p222, %r1675, 2147483647;
	selp.b32 	%r1676, -2147483648, %r1675, %p222;
	shr.u32 	%r1677, %r1676, %r2269;
	and.b32  	%r1678, %r1677, %r218;
	shl.b32 	%r1679, %r1678, 3;
	add.s32 	%r1680, %r1671, %r1679;
	ld.shared.u64 	%rd117, [%r1680];
	add.s64 	%rd118, %rd117, %rd9;
	setp.lt.s32 	%p223, %r1675, 0;
	selp.b32 	%r1681, 0, 2147483647, %p223;
	xor.b32  	%r1682, %r1681, %r1675;
	shl.b64 	%rd119, %rd118, 2;
	add.s64 	%rd120, %rd22, %rd119;
	st.global.u32 	[%rd120+1536], %r1682;
	bar.warp.sync 	-1;
	ld.shared.u32 	%r1683, [%r347+3072];
	setp.eq.s32 	%p224, %r1683, 2147483647;
	selp.b32 	%r1684, -2147483648, %r1683, %p224;
	shr.u32 	%r1685, %r1684, %r2269;
	and.b32  	%r1686, %r1685, %r218;
	shl.b32 	%r1687, %r1686, 3;
	add.s32 	%r1688, %r1671, %r1687;
	ld.shared.u64 	%rd121, [%r1688];
	add.s64 	%rd122, %rd121, %rd9;
	setp.lt.s32 	%p225, %r1683, 0;
	selp.b32 	%r1689, 0, 2147483647, %p225;
	xor.b32  	%r1690, %r1689, %r1683;
	shl.b64 	%rd123, %rd122, 2;
	add.s64 	%rd124, %rd22, %rd123;
	st.global.u32 	[%rd124+3072], %r1690;
	bar.warp.sync 	-1;
	ld.shared.u32 	%r1691, [%r347+4608];
	setp.eq.s32 	%p226, %r1691, 2147483647;
	selp.b32 	%r1692, -2147483648, %r1691, %p226;
	shr.u32 	%r1693, %r1692, %r2269;
	and.b32  	%r1694, %r1693, %r218;
	shl.b32 	%r1695, %r1694, 3;
	add.s32 	%r1696, %r1671, %r1695;
	ld.shared.u64 	%rd125, [%r1696];
	add.s64 	%rd126, %rd125, %rd9;
	setp.lt.s32 	%p227, %r1691, 0;
	selp.b32 	%r1697, 0, 2147483647, %p227;
	xor.b32  	%r1698, %r1697, %r1691;
	shl.b64 	%rd127, %rd126, 2;
	add.s64 	%rd128, %rd22, %rd127;
	st.global.u32 	[%rd128+4608], %r1698;
	bar.warp.sync 	-1;
	ld.shared.u32 	%r1699, [%r347+6144];
	setp.eq.s32 	%p228, %r1699, 2147483647;
	selp.b32 	%r1700, -2147483648, %r1699, %p228;
	shr.u32 	%r1701, %r1700, %r2269;
	and.b32  	%r1702, %r1701, %r218;
	shl.b32 	%r1703, %r1702, 3;
	add.s32 	%r1704, %r1671, %r1703;
	ld.shared.u64 	%rd129, [%r1704];
	add.s64 	%rd130, %rd129, %rd9;
	setp.lt.s32 	%p229, %r1699, 0;
	selp.b32 	%r1705, 0, 2147483647, %p229;
	xor.b32  	%r1706, %r1705, %r1699;
	shl.b64 	%rd131, %rd130, 2;
	add.s64 	%rd132, %rd22, %rd131;
	st.global.u32 	[%rd132+6144], %r1706;
	bar.warp.sync 	-1;
	ld.shared.u32 	%r1707, [%r347+7680];
	setp.eq.s32 	%p230, %r1707, 2147483647;
	selp.b32 	%r1708, -2147483648, %r1707, %p230;
	shr.u32 	%r1709, %r1708, %r2269;
	and.b32  	%r1710, %r1709, %r218;
	shl.b32 	%r1711, %r1710, 3;
	add.s32 	%r1712, %r1671, %r1711;
	ld.shared.u64 	%rd133, [%r1712];
	add.s64 	%rd134, %rd133, %rd9;
	setp.lt.s32 	%p231, %r1707, 0;
	selp.b32 	%r1713, 0, 2147483647, %p231;
	xor.b32  	%r1714, %r1713, %r1707;
	shl.b64 	%rd135, %rd134, 2;
	add.s64 	%rd136, %rd22, %rd135;
	st.global.u32 	[%rd136+7680], %r1714;
	bar.warp.sync 	-1;
	ld.shared.u32 	%r1715, [%r347+9216];
	setp.eq.s32 	%p232, %r1715, 2147483647;
	selp.b32 	%r1716, -2147483648, %r1715, %p232;
	shr.u32 	%r1717, %r1716, %r2269;
	and.b32  	%r1718, %r1717, %r218;
	shl.b32 	%r1719, %r1718, 3;
	add.s32 	%r1720, %r1671, %r1719;
	ld.shared.u64 	%rd137, [%r1720];
	add.s64 	%rd138, %rd137, %rd9;
	setp.lt.s32 	%p233, %r1715, 0;
	selp.b32 	%r1721, 0, 2147483647, %p233;
	xor.b32  	%r1722, %r1721, %r1715;
	shl.b64 	%rd139, %rd138, 2;
	add.s64 	%rd140, %rd22, %rd139;
	st.global.u32 	[%rd140+9216], %r1722;
	bar.warp.sync 	-1;
	ld.shared.u32 	%r1723, [%r347+10752];
	setp.eq.s32 	%p234, %r1723, 2147483647;
	selp.b32 	%r1724, -2147483648, %r1723, %p234;
	shr.u32 	%r1725, %r1724, %r2269;
	and.b32  	%r1726, %r1725, %r218;
	shl.b32 	%r1727, %r1726, 3;
	add.s32 	%r1728, %r1671, %r1727;
	ld.shared.u64 	%rd141, [%r1728];
	add.s64 	%rd142, %rd141, %rd9;
	setp.lt.s32 	%p235, %r1723, 0;
	selp.b32 	%r1729, 0, 2147483647, %p235;
	xor.b32  	%r1730, %r1729, %r1723;
	shl.b64 	%rd143, %rd142, 2;
	add.s64 	%rd144, %rd22, %rd143;
	st.global.u32 	[%rd144+10752], %r1730;
	bar.warp.sync 	-1;
	ld.shared.u32 	%r1731, [%r347+12288];
	setp.eq.s32 	%p236, %r1731, 2147483647;
	selp.b32 	%r1732, -2147483648, %r1731, %p236;
	shr.u32 	%r1733, %r1732, %r2269;
	and.b32  	%r1734, %r1733, %r218;
	shl.b32 	%r1735, %r1734, 3;
	add.s32 	%r1736, %r1671, %r1735;
	ld.shared.u64 	%rd145, [%r1736];
	add.s64 	%rd146, %rd145, %rd9;
	setp.lt.s32 	%p237, %r1731, 0;
	selp.b32 	%r1737, 0, 2147483647, %p237;
	xor.b32  	%r1738, %r1737, %r1731;
	shl.b64 	%rd147, %rd146, 2;
	add.s64 	%rd148, %rd22, %rd147;
	st.global.u32 	[%rd148+12288], %r1738;
	bar.warp.sync 	-1;
	ld.shared.u32 	%r1739, [%r347+13824];
	setp.eq.s32 	%p238, %r1739, 2147483647;
	selp.b32 	%r1740, -2147483648, %r1739, %p238;
	shr.u32 	%r1741, %r1740, %r2269;
	and.b32  	%r1742, %r1741, %r218;
	shl.b32 	%r1743, %r1742, 3;
	add.s32 	%r1744, %r1671, %r1743;
	ld.shared.u64 	%rd149, [%r1744];
	add.s64 	%rd150, %rd149, %rd9;
	setp.lt.s32 	%p239, %r1739, 0;
	selp.b32 	%r1745, 0, 2147483647, %p239;
	xor.b32  	%r1746, %r1745, %r1739;
	shl.b64 	%rd151, %rd150, 2;
	add.s64 	%rd152, %rd22, %rd151;
	st.global.u32 	[%rd152+13824], %r1746;
	bar.warp.sync 	-1;
	ld.shared.u32 	%r1747, [%r347+15360];
	setp.eq.s32 	%p240, %r1747, 2147483647;
	selp.b32 	%r1748, -2147483648, %r1747, %p240;
	shr.u32 	%r1749, %r1748, %r2269;
	and.b32  	%r1750, %r1749, %r218;
	shl.b32 	%r1751, %r1750, 3;
	add.s32 	%r1752, %r1671, %r1751;
	ld.shared.u64 	%rd153, [%r1752];
	add.s64 	%rd154, %rd153, %rd9;
	setp.lt.s32 	%p241, %r1747, 0;
	selp.b32 	%r1753, 0, 2147483647, %p241;
	xor.b32  	%r1754, %r1753, %r1747;
	shl.b64 	%rd155, %rd154, 2;
	add.s64 	%rd156, %rd22, %rd155;
	st.global.u32 	[%rd156+15360], %r1754;
	bar.warp.sync 	-1;
	ld.shared.u32 	%r1755, [%r347+16896];
	setp.eq.s32 	%p242, %r1755, 2147483647;
	selp.b32 	%r1756, -2147483648, %r1755, %p242;
	shr.u32 	%r1757, %r1756, %r2269;
	and.b32  	%r1758, %r1757, %r218;
	shl.b32 	%r1759, %r1758, 3;
	add.s32 	%r1760, %r1671, %r1759;
	ld.shared.u64 	%rd157, [%r1760];
	add.s64 	%rd158, %rd157, %rd9;
	setp.lt.s32 	%p243, %r1755, 0;
	selp.b32 	%r1761, 0, 2147483647, %p243;
	xor.b32  	%r1762, %r1761, %r1755;
	shl.b64 	%rd159, %rd158, 2;
	add.s64 	%rd160, %rd22, %rd159;
	st.global.u32 	[%rd160+16896], %r1762;
	bar.warp.sync 	-1;
	ld.shared.u32 	%r1763, [%r347+18432];
	setp.eq.s32 	%p244, %r1763, 2147483647;
	selp.b32 	%r1764, -2147483648, %r1763, %p244;
	shr.u32 	%r1765, %r1764, %r2269;
	and.b32  	%r1766, %r1765, %r218;
	shl.b32 	%r1767, %r1766, 3;
	add.s32 	%r1768, %r1671, %r1767;
	ld.shared.u64 	%rd161, [%r1768];
	add.s64 	%rd162, %rd161, %rd9;
	setp.lt.s32 	%p245, %r1763, 0;
	selp.b32 	%r1769, 0, 2147483647, %p245;
	xor.b32  	%r1770, %r1769, %r1763;
	shl.b64 	%rd163, %rd162, 2;
	add.s64 	%rd164, %rd22, %rd163;
	st.global.u32 	[%rd164+18432], %r1770;
	bar.warp.sync 	-1;
	ld.shared.u32 	%r1771, [%r347+19968];
	setp.eq.s32 	%p246, %r1771, 2147483647;
	selp.b32 	%r1772, -2147483648, %r1771, %p246;
	shr.u32 	%r1773, %r1772, %r2269;
	and.b32  	%r1774, %r1773, %r218;
	shl.b32 	%r1775, %r1774, 3;
	add.s32 	%r1776, %r1671, %r1775;
	ld.shared.u64 	%rd165, [%r1776];
	add.s64 	%rd166, %rd165, %rd9;
	setp.lt.s32 	%p247, %r1771, 0;
	selp.b32 	%r1777, 0, 2147483647, %p247;
	xor.b32  	%r1778, %r1777, %r1771;
	shl.b64 	%rd167, %rd166, 2;
	add.s64 	%rd168, %rd22, %rd167;
	st.global.u32 	[%rd168+19968], %r1778;
	bar.warp.sync 	-1;
	ld.shared.u32 	%r1779, [%r347+21504];
	setp.eq.s32 	%p248, %r1779, 2147483647;
	selp.b32 	%r1780, -2147483648, %r1779, %p248;
	shr.u32 	%r1781, %r1780, %r2269;
	and.b32  	%r1782, %r1781, %r218;
	shl.b32 	%r1783, %r1782, 3;
	add.s32 	%r1784, %r1671, %r1783;
	ld.shared.u64 	%rd169, [%r1784];
	add.s64 	%rd170, %rd169, %rd9;
	setp.lt.s32 	%p249, %r1779, 0;
	selp.b32 	%r1785, 0, 2147483647, %p249;
	xor.b32  	%r1786, %r1785, %r1779;
	shl.b64 	%rd171, %rd170, 2;
	add.s64 	%rd172, %rd22, %rd171;
	st.global.u32 	[%rd172+21504], %r1786;
	bar.warp.sync 	-1;
	ld.shared.u32 	%r1787, [%r347+23040];
	setp.eq.s32 	%p250, %r1787, 2147483647;
	selp.b32 	%r1788, -2147483648, %r1787, %p250;
	shr.u32 	%r1789, %r1788, %r2269;
	and.b32  	%r1790, %r1789, %r218;
	shl.b32 	%r1791, %r1790, 3;
	add.s32 	%r1792, %r1671, %r1791;
	ld.shared.u64 	%rd173, [%r1792];
	add.s64 	%rd174, %rd173, %rd9;
	setp.lt.s32 	%p251, %r1787, 0;
	selp.b32 	%r1793, 0, 2147483647, %p251;
	xor.b32  	%r1794, %r1793, %r1787;
	shl.b64 	%rd175, %rd174, 2;
	add.s64 	%rd176, %rd22, %rd175;
	st.global.u32 	[%rd176+23040], %r1794;
	bar.warp.sync 	-1;
	ld.shared.u32 	%r1795, [%r347+24576];
	setp.eq.s32 	%p252, %r1795, 2147483647;
	selp.b32 	%r1796, -2147483648, %r1795, %p252;
	shr.u32 	%r1797, %r1796, %r2269;
	and.b32  	%r1798, %r1797, %r218;
	shl.b32 	%r1799, %r1798, 3;
	add.s32 	%r1800, %r1671, %r1799;
	ld.shared.u64 	%rd177, [%r1800];
	add.s64 	%rd178, %rd177, %rd9;
	setp.lt.s32 	%p253, %r1795, 0;
	selp.b32 	%r1801, 0, 2147483647, %p253;
	xor.b32  	%r1802, %r1801, %r1795;
	shl.b64 	%rd179, %rd178, 2;
	add.s64 	%rd180, %rd22, %rd179;
	st.global.u32 	[%rd180+24576], %r1802;
	bar.warp.sync 	-1;
	bra.uni 	$L__BB5_260;
$L__BB5_225:
	ld.param.u32 	%r2246, [_ZN3cub18CUB_300001_SM_10006detail10radix_sort29DeviceRadixSortOnesweepKernelINS1_5radix10policy_hubIfiyE10Policy1000ELNS0_9SortOrderE1EfiyiiNS1_21identity_decomposer_tEEEvPT5_SB_PT3_PKSC_PT1_PKSG_PT2_PKSK_T4_iiT6__param_8];
	mad.lo.s32 	%r348, %r3, -6528, %r2246;
	setp.ge.s32 	%p254, %r1, %r348;
	@%p254 bra 	$L__BB5_227;
	ld.param.u32 	%r2270, [_ZN3cub18CUB_300001_SM_10006detail10radix_sort29DeviceRadixSortOnesweepKernelINS1_5radix10policy_hubIfiyE10Policy1000ELNS0_9SortOrderE1EfiyiiNS1_21identity_decomposer_tEEEvPT5_SB_PT3_PKSC_PT1_PKSG_PT2_PKSK_T4_iiT6__param_9];
	ld.shared.u32 	%r1803, [%r347];
	setp.eq.s32 	%p255, %r1803, 2147483647;
	selp.b32 	%r1804, -2147483648, %r1803, %p255;
	shr.u32 	%r1805, %r1804, %r2270;
	and.b32  	%r1806, %r1805, %r218;
	shl.b32 	%r1807, %r1806, 3;
	add.s32 	%r1809, %r1636, %r1807;
	ld.shared.u64 	%rd181, [%r1809+26112];
	setp.lt.s32 	%p256, %r1803, 0;
	selp.b32 	%r1810, 0, 2147483647, %p256;
	xor.b32  	%r1811, %r1810, %r1803;
	add.s64 	%rd182, %rd181, %rd9;
	shl.b64 	%rd183, %rd182, 2;
	add.s64 	%rd184, %rd22, %rd183;
	st.global.u32 	[%rd184], %r1811;
$L__BB5_227:
	bar.warp.sync 	-1;
	add.s32 	%r1812, %r1, 384;
	setp.ge.s32 	%p257, %r1812, %r348;
	@%p257 bra 	$L__BB5_229;
	ld.param.u32 	%r2271, [_ZN3cub18CUB_300001_SM_10006detail10radix_sort29DeviceRadixSortOnesweepKernelINS1_5radix10policy_hubIfiyE10Policy1000ELNS0_9SortOrderE1EfiyiiNS1_21identity_decomposer_tEEEvPT5_SB_PT3_PKSC_PT1_PKSG_PT2_PKSK_T4_iiT6__param_9];
	ld.shared.u32 	%r1813, [%r347+1536];
	setp.eq.s32 	%p258, %r1813, 2147483647;
	selp.b32 	%r1814, -2147483648, %r1813, %p258;
	shr.u32 	%r1815, %r1814, %r2271;
	and.b32  	%r1816, %r1815, %r218;
	shl.b32 	%r1817, %r1816, 3;
	add.s32 	%r1819, %r1636, %r1817;
	ld.shared.u64 	%rd185, [%r1819+26112];
	setp.lt.s32 	%p259, %r1813, 0;
	selp.b32 	%r1820, 0, 2147483647, %p259;
	xor.b32  	%r1821, %r1820, %r1813;
	add.s64 	%rd186, %rd185, %rd9;
	shl.b64 	%rd187, %rd186, 2;
	add.s64 	%rd188, %rd22, %rd187;
	st.global.u32 	[%rd188+1536], %r1821;
$L__BB5_229:
	bar.warp.sync 	-1;
	add.s32 	%r1822, %r1, 768;
	setp.ge.s32 	%p260, %r1822, %r348;
	@%p260 bra 	$L__BB5_231;
	ld.param.u32 	%r2272, [_ZN3cub18CUB_300001_SM_10006detail10radix_sort29DeviceRadixSortOnesweepKernelINS1_5radix10policy_hubIfiyE10Policy1000ELNS0_9SortOrderE1EfiyiiNS1_21identity_decomposer_tEEEvPT5_SB_PT3_PKSC_PT1_PKSG_PT2_PKSK_T4_iiT6__param_9];
	ld.shared.u32 	%r1823, [%r347+3072];
	setp.eq.s32 	%p261, %r1823, 2147483647;
	selp.b32 	%r1824, -2147483648, %r1823, %p261;
	shr.u32 	%r1825, %r1824, %r2272;
	and.b32  	%r1826, %r1825, %r218;
	shl.b32 	%r1827, %r1826, 3;
	add.s32 	%r1829, %r1636, %r1827;
	ld.shared.u64 	%rd189, [%r1829+26112];
	setp.lt.s32 	%p262, %r1823, 0;
	selp.b32 	%r1830, 0, 2147483647, %p262;
	xor.b32  	%r1831, %r1830, %r1823;
	add.s64 	%rd190, %rd189, %rd9;
	shl.b64 	%rd191, %rd190, 2;
	add.s64 	%rd192, %rd22, %rd191;
	st.global.u32 	[%rd192+3072], %r1831;
$L__BB5_231:
	bar.warp.sync 	-1;
	add.s32 	%r1832, %r1, 1152;
	setp.ge.s32 	%p263, %r1832, %r348;
	@%p263 bra 	$L__BB5_233;
	ld.param.u32 	%r2273, [_ZN3cub18CUB_300001_SM_10006detail10radix_sort29DeviceRadixSortOnesweepKernelINS1_5radix10policy_hubIfiyE10Policy1000ELNS0_9SortOrderE1EfiyiiNS1_21identity_decomposer_tEEEvPT5_SB_PT3_PKSC_PT1_PKSG_PT2_PKSK_T4_iiT6__param_9];
	ld.shared.u32 	%r1833, [%r347+4608];
	setp.eq.s32 	%p264, %r1833, 2147483647;
	selp.b32 	%r1834, -2147483648, %r1833, %p264;
	shr.u32 	%r1835, %r1834, %r2273;
	and.b32  	%r1836, %r1835, %r218;
	shl.b32 	%r1837, %r1836, 3;
	add.s32 	%r1839, %r1636, %r1837;
	ld.shared.u64 	%rd193, [%r1839+26112];
	setp.lt.s32 	%p265, %r1833, 0;
	selp.b32 	%r1840, 0, 2147483647, %p265;
	xor.b32  	%r1841, %r1840, %r1833;
	add.s64 	%rd194, %rd193, %rd9;
	shl.b64 	%rd195, %rd194, 2;
	add.s64 	%rd196, %rd22, %rd195;
	st.global.u32 	[%rd196+4608], %r1841;
$L__BB5_233:
	bar.warp.sync 	-1;
	add.s32 	%r1842, %r1, 1536;
	setp.ge.s32 	%p266, %r1842, %r348;
	@%p266 bra 	$L__BB5_235;
	ld.param.u32 	%r2274, [_ZN3cub18CUB_300001_SM_10006detail10radix_sort29DeviceRadixSortOnesweepKernelINS1_5radix10policy_hubIfiyE10Policy1000ELNS0_9SortOrderE1EfiyiiNS1_21identity_decomposer_tEEEvPT5_SB_PT3_PKSC_PT1_PKSG_PT2_PKSK_T4_iiT6__param_9];
	ld.shared.u32 	%r1843, [%r347+6144];
	setp.eq.s32 	%p267, %r1843, 2147483647;
	selp.b32 	%r1844, -2147483648, %r1843, %p267;
	shr.u32 	%r1845, %r1844, %r2274;
	and.b32  	%r1846, %r1845, %r218;
	shl.b32 	%r1847, %r1846, 3;
	add.s32 	%r1849, %r1636, %r1847;
	ld.shared.u64 	%rd197, [%r1849+26112];
	setp.lt.s32 	%p268, %r1843, 0;
	selp.b32 	%r1850, 0, 2147483647, %p268;
	xor.b32  	%r1851, %r1850, %r1843;
	add.s64 	%rd198, %rd197, %rd9;
	shl.b64 	%rd199, %rd198, 2;
	add.s64 	%rd200, %rd22, %rd199;
	st.global.u32 	[%rd200+6144], %r1851;
$L__BB5_235:
	bar.warp.sync 	-1;
	add.s32 	%r1852, %r1, 1920;
	setp.ge.s32 	%p269, %r1852, %r348;
	@%p269 bra 	$L__BB5_237;
	ld.param.u32 	%r2275, [_ZN3cub18CUB_300001_SM_10006detail10radix_sort29DeviceRadixSortOnesweepKernelINS1_5radix10policy_hubIfiyE10Policy1000ELNS0_9SortOrderE1EfiyiiNS1_21identity_decomposer_tEEEvPT5_SB_PT3_PKSC_PT1_PKSG_PT2_PKSK_T4_iiT6__param_9];
	ld.shared.u32 	%r1853, [%r347+7680];
	setp.eq.s32 	%p270, %r1853, 2147483647;
	selp.b32 	%r1854, -2147483648, %r1853, %p270;
	shr.u32 	%r1855, %r1854, %r2275;
	and.b32  	%r1856, %r1855, %r218;
	shl.b32 	%r1857, %r1856, 3;
	add.s32 	%r1859, %r1636, %r1857;
	ld.shared.u64 	%rd201, [%r1859+26112];
	setp.lt.s32 	%p271, %r1853, 0;
	selp.b32 	%r1860, 0, 2147483647, %p271;
	xor.b32  	%r1861, %r1860, %r1853;
	add.s64 	%rd202, %rd201, %rd9;
	shl.b64 	%rd203, %rd202, 2;
	add.s64 	%rd204, %rd22, %rd203;
	st.global.u32 	[%rd204+7680], %r1861;
$L__BB5_237:
	bar.warp.sync 	-1;
	add.s32 	%r1862, %r1, 2304;
	setp.ge.s32 	%p272, %r1862, %r348;
	@%p272 bra 	$L__BB5_239;
	ld.param.u32 	%r2276, [_ZN3cub18CUB_300001_SM_10006detail10radix_sort29DeviceRadixSortOnesweepKernelINS1_5radix10policy_hubIfiyE10Policy1000ELNS0_9SortOrderE1EfiyiiNS1_21identity_decomposer_tEEEvPT5_SB_PT3_PKSC_PT1_PKSG_PT2_PKSK_T4_iiT6__param_9];
	ld.shared.u32 	%r1863, [%r347+9216];
	setp.eq.s32 	%p273, %r1863, 2147483647;
	selp.b32 	%r1864, -2147483648, %r1863, %p273;
	shr.u32 	%r1865, %r1864, %r2276;
	and.b32  	%r1866, %r1865, %r218;
	shl.b32 	%r1867, %r1866, 3;
	add.s32 	%r1869, %r1636, %r1867;
	ld.shared.u64 	%rd205, [%r1869+26112];
	setp.lt.s32 	%p274, %r1863, 0;
	selp.b32 	%r1870, 0, 2147483647, %p274;
	xor.b32  	%r1871, %r1870, %r1863;
	add.s64 	%rd206, %rd205, %rd9;
	shl.b64 	%rd207, %rd206, 2;
	add.s64 	%rd208, %rd22, %rd207;
	st.global.u32 	[%rd208+9216], %r1871;
$L__BB5_239:
	bar.warp.sync 	-1;
	add.s32 	%r1872, %r1, 2688;
	setp.ge.s32 	%p275, %r1872, %r348;
	@%p275 bra 	$L__BB5_241;
	ld.param.u32 	%r2277, [_ZN3cub18CUB_300001_SM_10006detail10radix_sort29DeviceRadixSortOnesweepKernelINS1_5radix10policy_hubIfiyE10Policy1000ELNS0_9SortOrderE1EfiyiiNS1_21identity_decomposer_tEEEvPT5_SB_PT3_PKSC_PT1_PKSG_PT2_PKSK_T4_iiT6__param_9];
	ld.shared.u32 	%r1873, [%r347+10752];
	setp.eq.s32 	%p276, %r1873, 2147483647;
	selp.b32 	%r1874, -2147483648, %r1873, %p276;
	shr.u32 	%r1875, %r1874, %r2277;
	and.b32  	%r1876, %r1875, %r218;
	shl.b32 	%r1877, %r1876, 3;
	add.s32 	%r1879, %r1636, %r1877;
	ld.shared.u64 	%rd209, [%r1879+26112];
	setp.lt.s32 	%p277, %r1873, 0;
	selp.b32 	%r1880, 0, 2147483647, %p277;
	xor.b32  	%r1881, %r1880, %r1873;
	add.s64 	%rd210, %rd209, %rd9;
	shl.b64 	%rd211, %rd210, 2;
	add.s64 	%rd212, %rd22, %rd211;
	st.global.u32 	[%rd212+10752], %r1881;
$L__BB5_241:
	bar.warp.sync 	-1;
	or.b32  	%r1882, %r1, 3072;
	setp.ge.s32 	%p278, %r1882, %r348;
	@%p278 bra 	$L__BB5_243;
	ld.param.u32 	%r2278, [_ZN3cub18CUB_300001_SM_10006detail10radix_sort29DeviceRadixSortOnesweepKernelINS1_5radix10policy_hubIfiyE10Policy1000ELNS0_9SortOrderE1EfiyiiNS1_21identity_decomposer_tEEEvPT5_SB_PT3_PKSC_PT1_PKSG_PT2_PKSK_T4_iiT6__param_9];
	ld.shared.u32 	%r1883, [%r347+12288];
	setp.eq.s32 	%p279, %r1883, 2147483647;
	selp.b32 	%r1884, -2147483648, %r1883, %p279;
	shr.u32 	%r1885, %r1884, %r2278;
	and.b32  	%r1886, %r1885, %r218;
	shl.b32 	%r1887, %r1886, 3;
	add.s32 	%r1889, %r1636, %r1887;
	ld.shared.u64 	%rd213, [%r1889+26112];
	setp.lt.s32 	%p280, %r1883, 0;
	selp.b32 	%r1890, 0, 2147483647, %p280;
	xor.b32  	%r1891, %r1890, %r1883;
	add.s64 	%rd214, %rd213, %rd9;
	shl.b64 	%rd215, %rd214, 2;
	add.s64 	%rd216, %rd22, %rd215;
	st.global.u32 	[%rd216+12288], %r1891;
$L__BB5_243:
	bar.warp.sync 	-1;
	add.s32 	%r1892, %r1, 3456;
	setp.ge.s32 	%p281, %r1892, %r348;
	@%p281 bra 	$L__BB5_245;
	ld.param.u32 	%r2279, [_ZN3cub18CUB_300001_SM_10006detail10radix_sort29DeviceRadixSortOnesweepKernelINS1_5radix10policy_hubIfiyE10Policy1000ELNS0_9SortOrderE1EfiyiiNS1_21identity_decomposer_tEEEvPT5_SB_PT3_PKSC_PT1_PKSG_PT2_PKSK_T4_iiT6__param_9];
	ld.shared.u32 	%r1893, [%r347+13824];
	setp.eq.s32 	%p282, %r1893, 2147483647;
	selp.b32 	%r1894, -2147483648, %r1893, %p282;
	shr.u32 	%r1895, %r1894, %r2279;
	and.b32  	%r1896, %r1895, %r218;
	shl.b32 	%r1897, %r1896, 3;
	add.s32 	%r1899, %r1636, %r1897;
	ld.shared.u64 	%rd217, [%r1899+26112];
	setp.lt.s32 	%p283, %r1893, 0;
	selp.b32 	%r1900, 0, 2147483647, %p283;
	xor.b32  	%r1901, %r1900, %r1893;
	add.s64 	%rd218, %rd217, %rd9;
	shl.b64 	%rd219, %rd218, 2;
	add.s64 	%rd220, %rd22, %rd219;
	st.global.u32 	[%rd220+13824], %r1901;
$L__BB5_245:
	bar.warp.sync 	-1;
	add.s32 	%r1902, %r1, 3840;
	setp.ge.s32 	%p284, %r1902, %r348;
	@%p284 bra 	$L__BB5_247;
	ld.param.u32 	%r2280, [_ZN3cub18CUB_300001_SM_10006detail10radix_sort29DeviceRadixSortOnesweepKernelINS1_5radix10policy_hubIfiyE10Policy1000ELNS0_9SortOrderE1EfiyiiNS1_21identity_decomposer_tEEEvPT5_SB_PT3_PKSC_PT1_PKSG_PT2_PKSK_T4_iiT6__param_9];
	ld.shared.u32 	%r1903, [%r347+15360];
	setp.eq.s32 	%p285, %r1903, 2147483647;
	selp.b32 	%r1904, -2147483648, %r1903, %p285;
	shr.u32 	%r1905, %r1904, %r2280;
	and.b32  	%r1906, %r1905, %r218;
	shl.b32 	%r1907, %r1906, 3;
	add.s32 	%r1909, %r1636, %r1907;
	ld.shared.u64 	%rd221, [%r1909+26112];
	setp.lt.s32 	%p286, %r1903, 0;
	selp.b32 	%r1910, 0, 2147483647, %p286;
	xor.b32  	%r1911, %r1910, %r1903;
	add.s64 	%rd222, %rd221, %rd9;
	shl.b64 	%rd223, %rd222, 2;
	add.s64 	%rd224, %rd22, %rd223;
	st.global.u32 	[%rd224+15360], %r1911;
$L__BB5_247:
	bar.warp.sync 	-1;
	add.s32 	%r1912, %r1, 4224;
	setp.ge.s32 	%p287, %r1912, %r348;
	@%p287 bra 	$L__BB5_249;
	ld.param.u32 	%r2281, [_ZN3cub18CUB_300001_SM_10006detail10radix_sort29DeviceRadixSortOnesweepKernelINS1_5radix10policy_hubIfiyE10Policy1000ELNS0_9SortOrderE1EfiyiiNS1_21identity_decomposer_tEEEvPT5_SB_PT3_PKSC_PT1_PKSG_PT2_PKSK_T4_iiT6__param_9];
	ld.shared.u32 	%r1913, [%r347+16896];
	setp.eq.s32 	%p288, %r1913, 2147483647;
	selp.b32 	%r1914, -2147483648, %r1913, %p288;
	shr.u32 	%r1915, %r1914, %r2281;
	and.b32  	%r1916, %r1915, %r218;
	shl.b32 	%r1917, %r1916, 3;
	add.s32 	%r1919, %r1636, %r1917;
	ld.shared.u64 	%rd225, [%r1919+26112];
	setp.lt.s32 	%p289, %r1913, 0;
	selp.b32 	%r1920, 0, 2147483647, %p289;
	xor.b32  	%r1921, %r1920, %r1913;
	add.s64 	%rd226, %rd225, %rd9;
	shl.b64 	%rd227, %rd226, 2;
	add.s64 	%rd228, %rd22, %rd227;
	st.global.u32 	[%rd228+16896], %r1921;
$L__BB5_249:
	bar.warp.sync 	-1;
	add.s32 	%r1922, %r1, 4608;
	setp.ge.s32 	%p290, %r1922, %r348;
	@%p290 bra 	$L__BB5_251;
	ld.param.u32 	%r2282, [_ZN3cub18CUB_300001_SM_10006detail10radix_sort29DeviceRadixSortOnesweepKernelINS1_5radix10policy_hubIfiyE10Policy1000ELNS0_9SortOrderE1EfiyiiNS1_21identity_decomposer_tEEEvPT5_SB_PT3_PKSC_PT1_PKSG_PT2_PKSK_T4_iiT6__param_9];
	ld.shared.u32 	%r1923, [%r347+18432];
	setp.eq.s32 	%p291, %r1923, 2147483647;
	selp.b32 	%r1924, -2147483648, %r1923, %p291;
	shr.u32 	%r1925, %r1924, %r2282;
	and.b32  	%r1926, %r1925, %r218;
	shl.b32 	%r1927, %r1926, 3;
	add.s32 	%r1929, %r1636, %r1927;
	ld.shared.u64 	%rd229, [%r1929+26112];
	setp.lt.s32 	%p292, %r1923, 0;
	selp.b32 	%r1930, 0, 2147483647, %p292;
	xor.b32  	%r1931, %r1930, %r1923;
	add.s64 	%rd230, %rd229, %rd9;
	shl.b64 	%rd231, %rd230, 2;
	add.s64 	%rd232, %rd22, %rd231;
	st.global.u32 	[%rd232+18432], %r1931;
$L__BB5_251:
	bar.warp.sync 	-1;
	add.s32 	%r1932, %r1, 4992;
	setp.ge.s32 	%p293, %r1932, %r348;
	@%p293 bra 	$L__BB5_253;
	ld.param.u32 	%r2283, [_ZN3cub18CUB_300001_SM_10006detail10radix_sort29DeviceRadixSortOnesweepKernelINS1_5radix10policy_hubIfiyE10Policy1000ELNS0_9SortOrderE1EfiyiiNS1_21identity_decomposer_tEEEvPT5_SB_PT3_PKSC_PT1_PKSG_PT2_PKSK_T4_iiT6__param_9];
	ld.shared.u32 	%r1933, [%r347+19968];
	setp.eq.s32 	%p294, %r1933, 2147483647;
	selp.b32 	%r1934, -2147483648, %r1933, %p294;
	shr.u32 	%r1935, %r1934, %r2283;
	and.b32  	%r1936, %r1935, %r218;
	shl.b32 	%r1937, %r1936, 3;
	add.s32 	%r1939, %r1636, %r1937;
	ld.shared.u64 	%rd233, [%r1939+26112];
	setp.lt.s32 	%p295, %r1933, 0;
	selp.b32 	%r1940, 0, 2147483647, %p295;
	xor.b32  	%r1941, %r1940, %r1933;
	add.s64 	%rd234, %rd233, %rd9;
	shl.b64 	%rd235, %rd234, 2;
	add.s64 	%rd236, %rd22, %rd235;
	st.global.u32 	[%rd236+19968], %r1941;
$L__BB5_253:
	bar.warp.sync 	-1;
	add.s32 	%r1942, %r1, 5376;
	setp.ge.s32 	%p296, %r1942, %r348;
	@%p296 bra 	$L__BB5_255;
	ld.param.u32 	%r2284, [_ZN3cub18CUB_300001_SM_10006detail10radix_sort29DeviceRadixSortOnesweepKernelINS1_5radix10policy_hubIfiyE10Policy1000ELNS0_9SortOrderE1EfiyiiNS1_21identity_decomposer_tEEEvPT5_SB_PT3_PKSC_PT1_PKSG_PT2_PKSK_T4_iiT6__param_9];
	ld.shared.u32 	%r1943, [%r347+21504];
	setp.eq.s32 	%p297, %r1943, 2147483647;
	selp.b32 	%r1944, -2147483648, %r1943, %p297;
	shr.u32 	%r1945, %r1944, %r2284;
	and.b32  	%r1946, %r1945, %r218;
	shl.b32 	%r1947, %r1946, 3;
	add.s32 	%r1949, %r1636, %r1947;
	ld.shared.u64 	%rd237, [%r1949+26112];
	setp.lt.s32 	%p298, %r1943, 0;
	selp.b32 	%r1950, 0, 2147483647, %p298;
	xor.b32  	%r1951, %r1950, %r1943;
	add.s64 	%rd238, %rd237, %rd9;
	shl.b64 	%rd239, %rd238, 2;
	add.s64 	%rd240, %rd22, %rd239;
	st.global.u32 	[%rd240+21504], %r1951;
$L__BB5_255:
	bar.warp.sync 	-1;
	add.s32 	%r1952, %r1, 5760;
	setp.ge.s32 	%p299, %r1952, %r348;
	@%p299 bra 	$L__BB5_257;
	ld.param.u32 	%r2285, [_ZN3cub18CUB_300001_SM_10006detail10radix_sort29DeviceRadixSortOnesweepKernelINS1_5radix10policy_hubIfiyE10Policy1000ELNS0_9SortOrderE1EfiyiiNS1_21identity_decomposer_tEEEvPT5_SB_PT3_PKSC_PT1_PKSG_PT2_PKSK_T4_iiT6__param_9];
	ld.shared.u32 	%r1953, [%r347+23040];
	setp.eq.s32 	%p300, %r1953, 2147483647;
	selp.b32 	%r1954, -2147483648, %r1953, %p300;
	shr.u32 	%r1955, %r1954, %r2285;
	and.b32  	%r1956, %r1955, %r218;
	shl.b32 	%r1957, %r1956, 3;
	add.s32 	%r1959, %r1636, %r1957;
	ld.shared.u64 	%rd241, [%r1959+26112];
	setp.lt.s32 	%p301, %r1953, 0;
	selp.b32 	%r1960, 0, 2147483647, %p301;
	xor.b32  	%r1961, %r1960, %r1953;
	add.s64 	%rd242, %rd241, %rd9;
	shl.b64 	%rd243, %rd242, 2;
	add.s64 	%rd244, %rd22, %rd243;
	st.global.u32 	[%rd244+23040], %r1961;
$L__BB5_257:
	bar.warp.sync 	-1;
	or.b32  	%r1962, %r1, 6144;
	setp.ge.s32 	%p302, %r1962, %r348;
	@%p302 bra 	$L__BB5_259;
	ld.param.u32 	%r2286, [_ZN3cub18CUB_300001_SM_10006detail10radix_sort29DeviceRadixSortOnesweepKernelINS1_5radix10policy_hubIfiyE10Policy1000ELNS0_9SortOrderE1EfiyiiNS1_21identity_decomposer_tEEEvPT5_SB_PT3_PKSC_PT1_PKSG_PT2_PKSK_T4_iiT6__param_9];
	ld.shared.u32 	%r1963, [%r347+24576];
	setp.eq.s32 	%p303, %r1963, 2147483647;
	selp.b32 	%r1964, -2147483648, %r1963, %p303;
	shr.u32 	%r1965, %r1964, %r2286;
	and.b32  	%r1966, %r1965, %r218;
	shl.b32 	%r1967, %r1966, 3;
	add.s32 	%r1969, %r1636, %r1967;
	ld.shared.u64 	%rd245, [%r1969+26112];
	setp.lt.s32 	%p304, %r1963, 0;
	selp.b32 	%r1970, 0, 2147483647, %p304;
	xor.b32  	%r1971, %r1970, %r1963;
	add.s64 	%rd246, %rd245, %rd9;
	shl.b64 	%rd247, %rd246, 2;
	add.s64 	%rd248, %rd22, %rd247;
	st.global.u32 	[%rd248+24576], %r1971;
$L__BB5_259:
	bar.warp.sync 	-1;
$L__BB5_260:
	ld.param.u32 	%r2287, [_ZN3cub18CUB_300001_SM_10006detail10radix_sort29DeviceRadixSortOnesweepKernelINS1_5radix10policy_hubIfiyE10Policy1000ELNS0_9SortOrderE1EfiyiiNS1_21identity_decomposer_tEEEvPT5_SB_PT3_PKSC_PT1_PKSG_PT2_PKSK_T4_iiT6__param_9];
	ld.param.u32 	%r2247, [_ZN3cub18CUB_300001_SM_10006detail10radix_sort29DeviceRadixSortOnesweepKernelINS1_5radix10policy_hubIfiyE10Policy1000ELNS0_9SortOrderE1EfiyiiNS1_21identity_decomposer_tEEEvPT5_SB_PT3_PKSC_PT1_PKSG_PT2_PKSK_T4_iiT6__param_8];
	setp.gt.s32 	%p305, %r346, %r2247;
	ld.shared.u32 	%r1972, [%r347];
	setp.eq.s32 	%p306, %r1972, 2147483647;
	selp.b32 	%r1973, -2147483648, %r1972, %p306;
	shr.u32 	%r1974, %r1973, %r2287;
	and.b32  	%r349, %r1974, %r218;
	ld.shared.u32 	%r1975, [%r347+1536];
	setp.eq.s32 	%p307, %r1975, 2147483647;
	selp.b32 	%r1976, -2147483648, %r1975, %p307;
	shr.u32 	%r1977, %r1976, %r2287;
	and.b32  	%r350, %r1977, %r218;
	ld.shared.u32 	%r1978, [%r347+3072];
	setp.eq.s32 	%p308, %r1978, 2147483647;
	selp.b32 	%r1979, -2147483648, %r1978, %p308;
	shr.u32 	%r1980, %r1979, %r2287;
	and.b32  	%r351, %r1980, %r218;
	ld.shared.u32 	%r1981, [%r347+4608];
	setp.eq.s32 	%p309, %r1981, 2147483647;
	selp.b32 	%r1982, -2147483648, %r1981, %p309;
	shr.u32 	%r1983, %r1982, %r2287;
	and.b32  	%r352, %r1983, %r218;
	ld.shared.u32 	%r1984, [%r347+6144];
	setp.eq.s32 	%p310, %r1984, 2147483647;
	selp.b32 	%r1985, -2147483648, %r1984, %p310;
	shr.u32 	%r1986, %r1985, %r2287;
	and.b32  	%r353, %r1986, %r218;
	ld.shared.u32 	%r1987, [%r347+7680];
	setp.eq.s32 	%p311, %r1987, 2147483647;
	selp.b32 	%r1988, -2147483648, %r1987, %p311;
	shr.u32 	%r1989, %r1988, %r2287;
	and.b32  	%r354, %r1989, %r218;
	ld.shared.u32 	%r1990, [%r347+9216];
	setp.eq.s32 	%p312, %r1990, 2147483647;
	selp.b32 	%r1991, -2147483648, %r1990, %p312;
	shr.u32 	%r1992, %r1991, %r2287;
	and.b32  	%r355, %r1992, %r218;
	ld.shared.u32 	%r1993, [%r347+10752];
	setp.eq.s32 	%p313, %r1993, 2147483647;
	selp.b32 	%r1994, -2147483648, %r1993, %p313;
	shr.u32 	%r1995, %r1994, %r2287;
	and.b32  	%r356, %r1995, %r218;
	ld.shared.u32 	%r1996, [%r347+12288];
	setp.eq.s32 	%p314, %r1996, 2147483647;
	selp.b32 	%r1997, -2147483648, %r1996, %p314;
	shr.u32 	%r1998, %r1997, %r2287;
	and.b32  	%r357, %r1998, %r218;
	ld.shared.u32 	%r1999, [%r347+13824];
	setp.eq.s32 	%p315, %r1999, 2147483647;
	selp.b32 	%r2000, -2147483648, %r1999, %p315;
	shr.u32 	%r2001, %r2000, %r2287;
	and.b32  	%r358, %r2001, %r218;
	ld.shared.u32 	%r2002, [%r347+15360];
	setp.eq.s32 	%p316, %r2002, 2147483647;
	selp.b32 	%r2003, -2147483648, %r2002, %p316;
	shr.u32 	%r2004, %r2003, %r2287;
	and.b32  	%r359, %r2004, %r218;
	ld.shared.u32 	%r2005, [%r347+16896];
	setp.eq.s32 	%p317, %r2005, 2147483647;
	selp.b32 	%r2006, -2147483648, %r2005, %p317;
	shr.u32 	%r2007, %r2006, %r2287;
	and.b32  	%r360, %r2007, %r218;
	ld.shared.u32 	%r2008, [%r347+18432];
	setp.eq.s32 	%p318, %r2008, 2147483647;
	selp.b32 	%r2009, -2147483648, %r2008, %p318;
	shr.u32 	%r2010, %r2009, %r2287;
	and.b32  	%r361, %r2010, %r218;
	ld.shared.u32 	%r2011, [%r347+19968];
	setp.eq.s32 	%p319, %r2011, 2147483647;
	selp.b32 	%r2012, -2147483648, %r2011, %p319;
	shr.u32 	%r2013, %r2012, %r2287;
	and.b32  	%r362, %r2013, %r218;
	ld.shared.u32 	%r2014, [%r347+21504];
	setp.eq.s32 	%p320, %r2014, 2147483647;
	selp.b32 	%r2015, -2147483648, %r2014, %p320;
	shr.u32 	%r2016, %r2015, %r2287;
	and.b32  	%r363, %r2016, %r218;
	ld.shared.u32 	%r2017, [%r347+23040];
	setp.eq.s32 	%p321, %r2017, 2147483647;
	selp.b32 	%r2018, -2147483648, %r2017, %p321;
	shr.u32 	%r2019, %r2018, %r2287;
	and.b32  	%r364, %r2019, %r218;
	ld.shared.u32 	%r2020, [%r347+24576];
	setp.eq.s32 	%p322, %r2020, 2147483647;
	selp.b32 	%r2021, -2147483648, %r2020, %p322;
	shr.u32 	%r2022, %r2021, %r2287;
	and.b32  	%r365, %r2022, %r218;
	@%p305 bra 	$L__BB5_262;
	ld.param.u64 	%rd443, [_ZN3cub18CUB_300001_SM_10006detail10radix_sort29DeviceRadixSortOnesweepKernelINS1_5radix10policy_hubIfiyE10Policy1000ELNS0_9SortOrderE1EfiyiiNS1_21identity_decomposer_tEEEvPT5_SB_PT3_PKSC_PT1_PKSG_PT2_PKSK_T4_iiT6__param_7];
	cvta.to.global.u64 	%rd249, %rd443;
	and.b32  	%r2026, %r1, 31;
	or.b32  	%r2027, %r702, %r2026;
	cvt.u64.u32 	%rd250, %r2027;
	mul.lo.s32 	%r2028, %r3, 6528;
	cvt.s64.s32 	%rd251, %r2028;
	add.s64 	%rd252, %rd250, %rd251;
	shl.b64 	%rd253, %rd252, 2;
	add.s64 	%rd254, %rd249, %rd253;
	ld.global.u32 	%r2423, [%rd254];
	ld.global.u32 	%r2424, [%rd254+128];
	ld.global.u32 	%r2425, [%rd254+256];
	ld.global.u32 	%r2426, [%rd254+384];
	ld.global.u32 	%r2427, [%rd254+512];
	ld.global.u32 	%r2428, [%rd254+640];
	ld.global.u32 	%r2429, [%rd254+768];
	ld.global.u32 	%r2430, [%rd254+896];
	ld.global.u32 	%r2431, [%rd254+1024];
	ld.global.u32 	%r2432, [%rd254+1152];
	ld.global.u32 	%r2433, [%rd254+1280];
	ld.global.u32 	%r2434, [%rd254+1408];
	ld.global.u32 	%r2435, [%rd254+1536];
	ld.global.u32 	%r2436, [%rd254+1664];
	ld.global.u32 	%r2437, [%rd254+1792];
	ld.global.u32 	%r2438, [%rd254+1920];
	ld.global.u32 	%r2439, [%rd254+2048];
	bra.uni 	$L__BB5_296;
$L__BB5_262:
	ld.param.u32 	%r2248, [_ZN3cub18CUB_300001_SM_10006detail10radix_sort29DeviceRadixSortOnesweepKernelINS1_5radix10policy_hubIfiyE10Policy1000ELNS0_9SortOrderE1EfiyiiNS1_21identity_decomposer_tEEEvPT5_SB_PT3_PKSC_PT1_PKSG_PT2_PKSK_T4_iiT6__param_8];
	ld.param.u64 	%rd444, [_ZN3cub18CUB_300001_SM_10006detail10radix_sort29DeviceRadixSortOnesweepKernelINS1_5radix10policy_hubIfiyE10Policy1000ELNS0_9SortOrderE1EfiyiiNS1_21identity_decomposer_tEEEvPT5_SB_PT3_PKSC_PT1_PKSG_PT2_PKSK_T4_iiT6__param_7];
	cvta.to.global.u64 	%rd255, %rd444;
	cvt.s64.s32 	%rd256, %r442;
	add.s64 	%rd257, %rd7, %rd256;
	shl.b64 	%rd258, %rd257, 2;
	add.s64 	%rd23, %rd255, %rd258;
	cvt.u32.u64 	%r2031, %rd7;
	sub.s32 	%r383, %r2248, %r442;
	setp.ge.s32 	%p323, %r2031, %r383;
	@%p323 bra 	$L__BB5_264;
	ld.global.u32 	%r2423, [%rd23];
$L__BB5_264:
	add.s32 	%r2034, %r2031, 32;
	setp.ge.s32 	%p324, %r2034, %r383;
	@%p324 bra 	$L__BB5_266;
	ld.global.u32 	%r2424, [%rd23+128];
$L__BB5_266:
	add.s32 	%r2037, %r2031, 64;
	setp.ge.s32 	%p325, %r2037, %r383;
	@%p325 bra 	$L__BB5_268;
	ld.global.u32 	%r2425, [%rd23+256];
$L__BB5_268:
	add.s32 	%r2040, %r2031, 96;
	setp.ge.s32 	%p326, %r2040, %r383;
	@%p326 bra 	$L__BB5_270;
	ld.global.u32 	%r2426, [%rd23+384];
$L__BB5_270:
	add.s32 	%r2043, %r2031, 128;
	setp.ge.s32 	%p327, %r2043, %r383;
	@%p327 bra 	$L__BB5_272;
	ld.global.u32 	%r2427, [%rd23+512];
$L__BB5_272:
	add.s32 	%r2046, %r2031, 160;
	setp.ge.s32 	%p328, %r2046, %r383;
	@%p328 bra 	$L__BB5_274;
	ld.global.u32 	%r2428, [%rd23+640];
$L__BB5_274:
	add.s32 	%r2049, %r2031, 192;
	setp.ge.s32 	%p329, %r2049, %r383;
	@%p329 bra 	$L__BB5_276;
	ld.global.u32 	%r2429, [%rd23+768];
$L__BB5_276:
	add.s32 	%r2052, %r2031, 224;
	setp.ge.s32 	%p330, %r2052, %r383;
	@%p330 bra 	$L__BB5_278;
	ld.param.u64 	%rd445, [_ZN3cub18CUB_300001_SM_10006detail10radix_sort29DeviceRadixSortOnesweepKernelINS1_5radix10policy_hubIfiyE10Policy1000ELNS0_9SortOrderE1EfiyiiNS1_21identity_decomposer_tEEEvPT5_SB_PT3_PKSC_PT1_PKSG_PT2_PKSK_T4_iiT6__param_7];
	cvta.to.global.u64 	%rd259, %rd445;
	add.s64 	%rd263, %rd259, %rd258;
	ld.global.u32 	%r2430, [%rd263+896];
$L__BB5_278:
	add.s32 	%r2056, %r2031, 256;
	setp.ge.s32 	%p331, %r2056, %r383;
	@%p331 bra 	$L__BB5_280;
	ld.param.u64 	%rd446, [_ZN3cub18CUB_300001_SM_10006detail10radix_sort29DeviceRadixSortOnesweepKernelINS1_5radix10policy_hubIfiyE10Policy1000ELNS0_9SortOrderE1EfiyiiNS1_21identity_decomposer_tEEEvPT5_SB_PT3_PKSC_PT1_PKSG_PT2_PKSK_T4_iiT6__param_7];
	cvta.to.global.u64 	%rd264, %rd446;
	cvt.s64.s32 	%rd265, %r442;
	add.s64 	%rd266, %rd7, %rd265;
	shl.b64 	%rd267, %rd266, 2;
	add.s64 	%rd268, %rd264, %rd267;
	ld.global.u32 	%r2431, [%rd268+1024];
$L__BB5_280:
	add.s32 	%r2060, %r2031, 288;
	setp.ge.s32 	%p332, %r2060, %r383;
	@%p332 bra 	$L__BB5_282;
	ld.param.u64 	%rd447, [_ZN3cub18CUB_300001_SM_10006detail10radix_sort29DeviceRadixSortOnesweepKernelINS1_5radix10policy_hubIfiyE10Policy1000ELNS0_9SortOrderE1EfiyiiNS1_21identity_decomposer_tEEEvPT5_SB_PT3_PKSC_PT1_PKSG_PT2_PKSK_T4_iiT6__param_7];
	cvta.to.global.u64 	%rd269, %rd447;
	cvt.s64.s32 	%rd270, %r442;
	add.s64 	%rd271, %rd7, %rd270;
	shl.b64 	%rd272, %rd271, 2;
	add.s64 	%rd273, %rd269, %rd272;
	ld.global.u32 	%r2432, [%rd273+1152];
$L__BB5_282:
	add.s32 	%r2064, %r2031, 320;
	setp.ge.s32 	%p333, %r2064, %r383;
	@%p333 bra 	$L__BB5_284;
	ld.param.u64 	%rd448, [_ZN3cub18CUB_300001_SM_10006detail10radix_sort29DeviceRadixSortOnesweepKernelINS1_5radix10policy_hubIfiyE10Policy1000ELNS0_9SortOrderE1EfiyiiNS1_21identity_decomposer_tEEEvPT5_SB_PT3_PKSC_PT1_PKSG_PT2_PKSK_T4_iiT6__param_7];
	cvta.to.global.u64 	%rd274, %rd448;
	cvt.s64.s32 	%rd275, %r442;
	add.s64 	%rd276, %rd7, %rd275;
	shl.b64 	%rd277, %rd276, 2;
	add.s64 	%rd278, %rd274, %rd277;
	ld.global.u32 	%r2433, [%rd278+1280];
$L__BB5_284:
	add.s32 	%r2068, %r2031, 352;
	setp.ge.s32 	%p334, %r2068, %r383;
	@%p334 bra 	$L__BB5_286;
	ld.param.u64 	%rd449, [_ZN3cub18CUB_300001_SM_10006detail10radix_sort29DeviceRadixSortOnesweepKernelINS1_5radix10policy_hubIfiyE10Policy1000ELNS0_9SortOrderE1EfiyiiNS1_21identity_decomposer_tEEEvPT5_SB_PT3_PKSC_PT1_PKSG_PT2_PKSK_T4_iiT6__param_7];
	cvta.to.global.u64 	%rd279, %rd449;
	mul.lo.s32 	%r2069, %r3, 6528;
	cvt.s64.s32 	%rd280, %r2069;
	add.s64 	%rd281, %rd7, %rd280;
	shl.b64 	%rd282, %rd281, 2;
	add.s64 	%rd283, %rd279, %rd282;
	ld.global.u32 	%r2434, [%rd283+1408];
$L__BB5_286:
	add.s32 	%r2072, %r2031, 384;
	setp.ge.s32 	%p335, %r2072, %r383;
	@%p335 bra 	$L__BB5_288;
	ld.param.u64 	%rd450, [_ZN3cub18CUB_300001_SM_10006detail10radix_sort29DeviceRadixSortOnesweepKernelINS1_5radix10policy_hubIfiyE10Policy1000ELNS0_9SortOrderE1EfiyiiNS1_21identity_decomposer_tEEEvPT5_SB_PT3_PKSC_PT1_PKSG_PT2_PKSK_T4_iiT6__param_7];
	cvta.to.global.u64 	%rd284, %rd450;
	mul.lo.s32 	%r2073, %r3, 6528;
	cvt.s64.s32 	%rd285, %r2073;
	add.s64 	%rd286, %rd7, %rd285;
	shl.b64 	%rd287, %rd286, 2;
	add.s64 	%rd288, %rd284, %rd287;
	ld.global.u32 	%r2435, [%rd288+1536];
$L__BB5_288:
	cvt.u32.u64 	%r2075, %rd7;
	add.s32 	%r2076, %r2075, 416;
	setp.ge.s32 	%p336, %r2076, %r383;
	@%p336 bra 	$L__BB5_290;
	ld.param.u64 	%rd451, [_ZN3cub18CUB_300001_SM_10006detail10radix_sort29DeviceRadixSortOnesweepKernelINS1_5radix10policy_hubIfiyE10Policy1000ELNS0_9SortOrderE1EfiyiiNS1_21identity_decomposer_tEEEvPT5_SB_PT3_PKSC_PT1_PKSG_PT2_PKSK_T4_iiT6__param_7];
	cvta.to.global.u64 	%rd289, %rd451;
	mul.lo.s32 	%r2077, %r3, 6528;
	cvt.s64.s32 	%rd290, %r2077;
	add.s64 	%rd291, %rd7, %rd290;
	shl.b64 	%rd292, %rd291, 2;
	add.s64 	%rd293, %rd289, %rd292;
	ld.global.u32 	%r2436, [%rd293+1664];
$L__BB5_290:
	cvt.u32.u64 	%r2079, %rd7;
	add.s32 	%r2080, %r2079, 448;
	setp.ge.s32 	%p337, %r2080, %r383;
	@%p337 bra 	$L__BB5_292;
	ld.param.u64 	%rd452, [_ZN3cub18CUB_300001_SM_10006detail10radix_sort29DeviceRadixSortOnesweepKernelINS1_5radix10policy_hubIfiyE10Policy1000ELNS0_9SortOrderE1EfiyiiNS1_21identity_decomposer_tEEEvPT5_SB_PT3_PKSC_PT1_PKSG_PT2_PKSK_T4_iiT6__param_7];
	cvta.to.global.u64 	%rd294, %rd452;
	mul.lo.s32 	%r2081, %r3, 6528;
	cvt.s64.s32 	%rd295, %r2081;
	add.s64 	%rd296, %rd7, %rd295;
	shl.b64 	%rd297, %rd296, 2;
	add.s64 	%rd298, %rd294, %rd297;
	ld.global.u32 	%r2437, [%rd298+1792];
$L__BB5_292:
	cvt.u32.u64 	%r2083, %rd7;
	add.s32 	%r2084, %r2083, 480;
	setp.ge.s32 	%p338, %r2084, %r383;
	@%p338 bra 	$L__BB5_294;
	ld.param.u64 	%rd453, [_ZN3cub18CUB_300001_SM_10006detail10radix_sort29DeviceRadixSortOnesweepKernelINS1_5radix10policy_hubIfiyE10Policy1000ELNS0_9SortOrderE1EfiyiiNS1_21identity_decomposer_tEEEvPT5_SB_PT3_PKSC_PT1_PKSG_PT2_PKSK_T4_iiT6__param_7];
	cvta.to.global.u64 	%rd299, %rd453;
	mul.lo.s32 	%r2085, %r3, 6528;
	cvt.s64.s32 	%rd300, %r2085;
	add.s64 	%rd301, %rd7, %rd300;
	shl.b64 	%rd302, %rd301, 2;
	add.s64 	%rd303, %rd299, %rd302;
	ld.global.u32 	%r2438, [%rd303+1920];
$L__BB5_294:
	cvt.u32.u64 	%r2087, %rd7;
	add.s32 	%r2088, %r2087, 512;
	setp.ge.s32 	%p339, %r2088, %r383;
	@%p339 bra 	$L__BB5_296;
	ld.param.u64 	%rd454, [_ZN3cub18CUB_300001_SM_10006detail10radix_sort29DeviceRadixSortOnesweepKernelINS1_5radix10policy_hubIfiyE10Policy1000ELNS0_9SortOrderE1EfiyiiNS1_21identity_decomposer_tEEEvPT5_SB_PT3_PKSC_PT1_PKSG_PT2_PKSK_T4_iiT6__param_7];
	cvta.to.global.u64 	%rd304, %rd454;
	mov.u32 	%r2089, %tid.x;
	and.b32  	%r2090, %r2089, 992;
	mul.lo.s32 	%r2091, %r2090, 17;
	and.b32  	%r2092, %r2089, 31;
	or.b32  	%r2093, %r2091, %r2092;
	cvt.u64.u32 	%rd305, %r2093;
	mul.lo.s32 	%r2094, %r3, 6528;
	cvt.s64.s32 	%rd306, %r2094;
	add.s64 	%rd307, %rd305, %rd306;
	shl.b64 	%rd308, %rd307, 2;
	add.s64 	%rd309, %rd304, %rd308;
	ld.global.u32 	%r2439, [%rd309+2048];
$L__BB5_296:
	ld.param.u32 	%r2249, [_ZN3cub18CUB_300001_SM_10006detail10radix_sort29DeviceRadixSortOnesweepKernelINS1_5radix10policy_hubIfiyE10Policy1000ELNS0_9SortOrderE1EfiyiiNS1_21identity_decomposer_tEEEvPT5_SB_PT3_PKSC_PT1_PKSG_PT2_PKSK_T4_iiT6__param_8];
	ld.param.u64 	%rd441, [_ZN3cub18CUB_300001_SM_10006detail10radix_sort29DeviceRadixSortOnesweepKernelINS1_5radix10policy_hubIfiyE10Policy1000ELNS0_9SortOrderE1EfiyiiNS1_21identity_decomposer_tEEEvPT5_SB_PT3_PKSC_PT1_PKSG_PT2_PKSK_T4_iiT6__param_6];
	cvta.to.global.u64 	%rd24, %rd441;
	mov.u32 	%r434, %tid.x;
	cvt.u64.u32 	%rd25, %r434;
	shl.b32 	%r2095, %r434, 2;
	mov.u32 	%r2096, _ZZN3cub18CUB_300001_SM_10006detail10radix_sort29DeviceRadixSortOnesweepKernelINS1_5radix10policy_hubIfiyE10Policy1000ELNS0_9SortOrderE1EfiyiiNS1_21identity_decomposer_tEEEvPT5_SB_PT3_PKSC_PT1_PKSG_PT2_PKSK_T4_iiT6_E1s;
	add.s32 	%r435, %r2096, %r2095;
	mad.lo.s32 	%r2097, %r3, 6528, 6528;
	setp.gt.s32 	%p340, %r2097, %r2249;
	bar.sync 	0;
	st.shared.u32 	[%r320+-4], %r2423;
	st.shared.u32 	[%r321+-4], %r2424;
	st.shared.u32 	[%r322+-4], %r2425;
	st.shared.u32 	[%r323+-4], %r2426;
	st.shared.u32 	[%r324+-4], %r2427;
	st.shared.u32 	[%r325+-4], %r2428;
	st.shared.u32 	[%r326+-4], %r2429;
	st.shared.u32 	[%r327+-4], %r2430;
	st.shared.u32 	[%r328+-4], %r2431;
	st.shared.u32 	[%r329+-4], %r2432;
	st.shared.u32 	[%r330+-4], %r2433;
	st.shared.u32 	[%r331+-4], %r2434;
	st.shared.u32 	[%r332+-4], %r2435;
	st.shared.u32 	[%r333+-4], %r2436;
	st.shared.u32 	[%r334+-4], %r2437;
	st.shared.u32 	[%r335+-4], %r2438;
	st.shared.u32 	[%r336+-4], %r2439;
	bar.sync 	0;
	@%p340 bra 	$L__BB5_298;
	ld.shared.u32 	%r2098, [%r435];
	shl.b32 	%r2099, %r349, 3;
	add.s32 	%r2101, %r2096, 26112;
	add.s32 	%r2102, %r2101, %r2099;
	ld.shared.u64 	%rd310, [%r2102];
	add.s64 	%rd311, %rd310, %rd25;
	shl.b64 	%rd312, %rd311, 2;
	add.s64 	%rd313, %rd24, %rd312;
	st.global.u32 	[%rd313], %r2098;
	bar.warp.sync 	-1;
	ld.shared.u32 	%r2103, [%r435+1536];
	shl.b32 	%r2104, %r350, 3;
	add.s32 	%r2105, %r2101, %r2104;
	ld.shared.u64 	%rd314, [%r2105];
	add.s64 	%rd315, %rd314, %rd25;
	shl.b64 	%rd316, %rd315, 2;
	add.s64 	%rd317, %rd24, %rd316;
	st.global.u32 	[%rd317+1536], %r2103;
	bar.warp.sync 	-1;
	ld.shared.u32 	%r2106, [%r435+3072];
	shl.b32 	%r2107, %r351, 3;
	add.s32 	%r2108, %r2101, %r2107;
	ld.shared.u64 	%rd318, [%r2108];
	add.s64 	%rd319, %rd318, %rd25;
	shl.b64 	%rd320, %rd319, 2;
	add.s64 	%rd321, %rd24, %rd320;
	st.global.u32 	[%rd321+3072], %r2106;
	bar.warp.sync 	-1;
	ld.shared.u32 	%r2109, [%r435+4608];
	shl.b32 	%r2110, %r352, 3;
	add.s32 	%r2111, %r2101, %r2110;
	ld.shared.u64 	%rd322, [%r2111];
	add.s64 	%rd323, %rd322, %rd25;
	shl.b64 	%rd324, %rd323, 2;
	add.s64 	%rd325, %rd24, %rd324;
	st.global.u32 	[%rd325+4608], %r2109;
	bar.warp.sync 	-1;
	ld.shared.u32 	%r2112, [%r435+6144];
	shl.b32 	%r2113, %r353, 3;
	add.s32 	%r2114, %r2101, %r2113;
	ld.shared.u64 	%rd326, [%r2114];
	add.s64 	%rd327, %rd326, %rd25;
	shl.b64 	%rd328, %rd327, 2;
	add.s64 	%rd329, %rd24, %rd328;
	st.global.u32 	[%rd329+6144], %r2112;
	bar.warp.sync 	-1;
	ld.shared.u32 	%r2115, [%r435+7680];
	shl.b32 	%r2116, %r354, 3;
	add.s32 	%r2117, %r2101, %r2116;
	ld.shared.u64 	%rd330, [%r2117];
	add.s64 	%rd331, %rd330, %rd25;
	shl.b64 	%rd332, %rd331, 2;
	add.s64 	%rd333, %rd24, %rd332;
	st.global.u32 	[%rd333+7680], %r2115;
	bar.warp.sync 	-1;
	ld.shared.u32 	%r2118, [%r435+9216];
	shl.b32 	%r2119, %r355, 3;
	add.s32 	%r2120, %r2101, %r2119;
	ld.shared.u64 	%rd334, [%r2120];
	add.s64 	%rd335, %rd334, %rd25;
	shl.b64 	%rd336, %rd335, 2;
	add.s64 	%rd337, %rd24, %rd336;
	st.global.u32 	[%rd337+9216], %r2118;
	bar.warp.sync 	-1;
	ld.shared.u32 	%r2121, [%r435+10752];
	shl.b32 	%r2122, %r356, 3;
	add.s32 	%r2123, %r2101, %r2122;
	ld.shared.u64 	%rd338, [%r2123];
	add.s64 	%rd339, %rd338, %rd25;
	shl.b64 	%rd340, %rd339, 2;
	add.s64 	%rd341, %rd24, %rd340;
	st.global.u32 	[%rd341+10752], %r2121;
	bar.warp.sync 	-1;
	ld.shared.u32 	%r2124, [%r435+12288];
	shl.b32 	%r2125, %r357, 3;
	add.s32 	%r2126, %r2101, %r2125;
	ld.shared.u64 	%rd342, [%r2126];
	add.s64 	%rd343, %rd342, %rd25;
	shl.b64 	%rd344, %rd343, 2;
	add.s64 	%rd345, %rd24, %rd344;
	st.global.u32 	[%rd345+12288], %r2124;
	bar.warp.sync 	-1;
	ld.shared.u32 	%r2127, [%r435+13824];
	shl.b32 	%r2128, %r358, 3;
	add.s32 	%r2129, %r2101, %r2128;
	ld.shared.u64 	%rd346, [%r2129];
	add.s64 	%rd347, %rd346, %rd25;
	shl.b64 	%rd348, %rd347, 2;
	add.s64 	%rd349, %rd24, %rd348;
	st.global.u32 	[%rd349+13824], %r2127;
	bar.warp.sync 	-1;
	ld.shared.u32 	%r2130, [%r435+15360];
	shl.b32 	%r2131, %r359, 3;
	add.s32 	%r2132, %r2101, %r2131;
	ld.shared.u64 	%rd350, [%r2132];
	add.s64 	%rd351, %rd350, %rd25;
	shl.b64 	%rd352, %rd351, 2;
	add.s64 	%rd353, %rd24, %rd352;
	st.global.u32 	[%rd353+15360], %r2130;
	bar.warp.sync 	-1;
	ld.shared.u32 	%r2133, [%r435+16896];
	shl.b32 	%r2134, %r360, 3;
	add.s32 	%r2135, %r2101, %r2134;
	ld.shared.u64 	%rd354, [%r2135];
	add.s64 	%rd355, %rd354, %rd25;
	shl.b64 	%rd356, %rd355, 2;
	add.s64 	%rd357, %rd24, %rd356;
	st.global.u32 	[%rd357+16896], %r2133;
	bar.warp.sync 	-1;
	ld.shared.u32 	%r2136, [%r435+18432];
	shl.b32 	%r2137, %r361, 3;
	add.s32 	%r2138, %r2101, %r2137;
	ld.shared.u64 	%rd358, [%r2138];
	add.s64 	%rd359, %rd358, %rd25;
	shl.b64 	%rd360, %rd359, 2;
	add.s64 	%rd361, %rd24, %rd360;
	st.global.u32 	[%rd361+18432], %r2136;
	bar.warp.sync 	-1;
	ld.shared.u32 	%r2139, [%r435+19968];
	shl.b32 	%r2140, %r362, 3;
	add.s32 	%r2141, %r2101, %r2140;
	ld.shared.u64 	%rd362, [%r2141];
	add.s64 	%rd363, %rd362, %rd25;
	shl.b64 	%rd364, %rd363, 2;
	add.s64 	%rd365, %rd24, %rd364;
	st.global.u32 	[%rd365+19968], %r2139;
	bar.warp.sync 	-1;
	ld.shared.u32 	%r2142, [%r435+21504];
	shl.b32 	%r2143, %r363, 3;
	add.s32 	%r2144, %r2101, %r2143;
	ld.shared.u64 	%rd366, [%r2144];
	add.s64 	%rd367, %rd366, %rd25;
	shl.b64 	%rd368, %rd367, 2;
	add.s64 	%rd369, %rd24, %rd368;
	st.global.u32 	[%rd369+21504], %r2142;
	bar.warp.sync 	-1;
	ld.shared.u32 	%r2145, [%r435+23040];
	shl.b32 	%r2146, %r364, 3;
	add.s32 	%r2147, %r2101, %r2146;
	ld.shared.u64 	%rd370, [%r2147];
	add.s64 	%rd371, %rd370, %rd25;
	shl.b64 	%rd372, %rd371, 2;
	add.s64 	%rd373, %rd24, %rd372;
	st.global.u32 	[%rd373+23040], %r2145;
	bar.warp.sync 	-1;
	ld.shared.u32 	%r2148, [%r435+24576];
	shl.b32 	%r2149, %r365, 3;
	add.s32 	%r2150, %r2101, %r2149;
	ld.shared.u64 	%rd374, [%r2150];
	add.s64 	%rd375, %rd374, %rd25;
	shl.b64 	%rd376, %rd375, 2;
	add.s64 	%rd377, %rd24, %rd376;
	st.global.u32 	[%rd377+24576], %r2148;
	bar.warp.sync 	-1;
	bra.uni 	$L__BB5_333;
$L__BB5_298:
	ld.param.u32 	%r2250, [_ZN3cub18CUB_300001_SM_10006detail10radix_sort29DeviceRadixSortOnesweepKernelINS1_5radix10policy_hubIfiyE10Policy1000ELNS0_9SortOrderE1EfiyiiNS1_21identity_decomposer_tEEEvPT5_SB_PT3_PKSC_PT1_PKSG_PT2_PKSK_T4_iiT6__param_8];
	mad.lo.s32 	%r436, %r3, -6528, %r2250;
	shl.b32 	%r2151, %r349, 3;
	add.s32 	%r2153, %r2096, %r2151;
	ld.shared.u64 	%rd26, [%r2153+26112];
	setp.ge.s32 	%p341, %r434, %r436;
	@%p341 bra 	$L__BB5_300;
	ld.shared.u32 	%r2154, [%r435];
	add.s64 	%rd378, %rd26, %rd25;
	shl.b64 	%rd379, %rd378, 2;
	add.s64 	%rd380, %rd24, %rd379;
	st.global.u32 	[%rd380], %r2154;
$L__BB5_300:
	bar.warp.sync 	-1;
	shl.b32 	%r2155, %r350, 3;
	add.s32 	%r2157, %r2096, %r2155;
	ld.shared.u64 	%rd27, [%r2157+26112];
	add.s32 	%r2158, %r434, 384;
	setp.ge.s32 	%p342, %r2158, %r436;
	@%p342 bra 	$L__BB5_302;
	ld.shared.u32 	%r2159, [%r435+1536];
	add.s64 	%rd381, %rd27, %rd25;
	shl.b64 	%rd382, %rd381, 2;
	add.s64 	%rd383, %rd24, %rd382;
	st.global.u32 	[%rd383+1536], %r2159;
$L__BB5_302:
	bar.warp.sync 	-1;
	shl.b32 	%r2160, %r351, 3;
	add.s32 	%r2162, %r2096, %r2160;
	ld.shared.u64 	%rd28, [%r2162+26112];
	add.s32 	%r2163, %r434, 768;
	setp.ge.s32 	%p343, %r2163, %r436;
	@%p343 bra 	$L__BB5_304;
	ld.shared.u32 	%r2164, [%r435+3072];
	add.s64 	%rd384, %rd28, %rd25;
	shl.b64 	%rd385, %rd384, 2;
	add.s64 	%rd386, %rd24, %rd385;
	st.global.u32 	[%rd386+3072], %r2164;
$L__BB5_304:
	bar.warp.sync 	-1;
	shl.b32 	%r2165, %r352, 3;
	add.s32 	%r2167, %r2096, %r2165;
	ld.shared.u64 	%rd29, [%r2167+26112];
	add.s32 	%r2168, %r434, 1152;
	setp.ge.s32 	%p344, %r2168, %r436;
	@%p344 bra 	$L__BB5_306;
	ld.shared.u32 	%r2169, [%r435+4608];
	add.s64 	%rd387, %rd29, %rd25;
	shl.b64 	%rd388, %rd387, 2;
	add.s64 	%rd389, %rd24, %rd388;
	st.global.u32 	[%rd389+4608], %r2169;
$L__BB5_306:
	bar.warp.sync 	-1;
	shl.b32 	%r2170, %r353, 3;
	add.s32 	%r2172, %r2096, %r2170;
	ld.shared.u64 	%rd30, [%r2172+26112];
	add.s32 	%r2173, %r434, 1536;
	setp.ge.s32 	%p345, %r2173, %r436;
	@%p345 bra 	$L__BB5_308;
	ld.shared.u32 	%r2174, [%r435+6144];
	add.s64 	%rd390, %rd30, %rd25;
	shl.b64 	%rd391, %rd390, 2;
	add.s64 	%rd392, %rd24, %rd391;
	st.global.u32 	[%rd392+6144], %r2174;
$L__BB5_308:
	bar.warp.sync 	-1;
	shl.b32 	%r2175, %r354, 3;
	add.s32 	%r2177, %r2096, %r2175;
	ld.shared.u64 	%rd31, [%r2177+26112];
	add.s32 	%r2178, %r434, 1920;
	setp.ge.s32 	%p346, %r2178, %r436;
	@%p346 bra 	$L__BB5_310;
	ld.shared.u32 	%r2179, [%r435+7680];
	add.s64 	%rd393, %rd31, %rd25;
	shl.b64 	%rd394, %rd393, 2;
	add.s64 	%rd395, %rd24, %rd394;
	st.global.u32 	[%rd395+7680], %r2179;
$L__BB5_310:
	bar.warp.sync 	-1;
	shl.b32 	%r2180, %r355, 3;
	add.s32 	%r2182, %r2096, %r2180;
	ld.shared.u64 	%rd32, [%r2182+26112];
	add.s32 	%r2183, %r434, 2304;
	setp.ge.s32 	%p347, %r2183, %r436;
	@%p347 bra 	$L__BB5_312;
	ld.shared.u32 	%r2184, [%r435+9216];
	add.s64 	%rd396, %rd32, %rd25;
	shl.b64 	%rd397, %rd396, 2;
	add.s64 	%rd398, %rd24, %rd397;
	st.global.u32 	[%rd398+9216], %r2184;
$L__BB5_312:
	bar.warp.sync 	-1;
	shl.b32 	%r2185, %r356, 3;
	add.s32 	%r2187, %r2096, %r2185;
	ld.shared.u64 	%rd33, [%r2187+26112];
	add.s32 	%r2188, %r434, 2688;
	setp.ge.s32 	%p348, %r2188, %r436;
	@%p348 bra 	$L__BB5_314;
	ld.shared.u32 	%r2189, [%r435+10752];
	add.s64 	%rd399, %rd33, %rd25;
	shl.b64 	%rd400, %rd399, 2;
	add.s64 	%rd401, %rd24, %rd400;
	st.global.u32 	[%rd401+10752], %r2189;
$L__BB5_314:
	bar.warp.sync 	-1;
	shl.b32 	%r2190, %r357, 3;
	add.s32 	%r2192, %r2096, %r2190;
	ld.shared.u64 	%rd34, [%r2192+26112];
	or.b32  	%r2193, %r434, 3072;
	setp.ge.s32 	%p349, %r2193, %r436;
	@%p349 bra 	$L__BB5_316;
	ld.shared.u32 	%r2194, [%r435+12288];
	add.s64 	%rd402, %rd34, %rd25;
	shl.b64 	%rd403, %rd402, 2;
	add.s64 	%rd404, %rd24, %rd403;
	st.global.u32 	[%rd404+12288], %r2194;
$L__BB5_316:
	bar.warp.sync 	-1;
	shl.b32 	%r2195, %r358, 3;
	add.s32 	%r2197, %r2096, %r2195;
	ld.shared.u64 	%rd35, [%r2197+26112];
	add.s32 	%r2198, %r434, 3456;
	setp.ge.s32 	%p350, %r2198, %r436;
	@%p350 bra 	$L__BB5_318;
	ld.shared.u32 	%r2199, [%r435+13824];
	add.s64 	%rd405, %rd35, %rd25;
	shl.b64 	%rd406, %rd405, 2;
	add.s64 	%rd407, %rd24, %rd406;
	st.global.u32 	[%rd407+13824], %r2199;
$L__BB5_318:
	bar.warp.sync 	-1;
	shl.b32 	%r2200, %r359, 3;
	add.s32 	%r2202, %r2096, %r2200;
	ld.shared.u64 	%rd36, [%r2202+26112];
	add.s32 	%r2203, %r434, 3840;
	setp.ge.s32 	%p351, %r2203, %r436;
	@%p351 bra 	$L__BB5_320;
	ld.shared.u32 	%r2204, [%r435+15360];
	add.s64 	%rd408, %rd36, %rd25;
	shl.b64 	%rd409, %rd408, 2;
	add.s64 	%rd410, %rd24, %rd409;
	st.global.u32 	[%rd410+15360], %r2204;
$L__BB5_320:
	bar.warp.sync 	-1;
	shl.b32 	%r2205, %r360, 3;
	add.s32 	%r2207, %r2096, %r2205;
	ld.shared.u64 	%rd37, [%r2207+26112];
	add.s32 	%r2208, %r434, 4224;
	setp.ge.s32 	%p352, %r2208, %r436;
	@%p352 bra 	$L__BB5_322;
	ld.shared.u32 	%r2209, [%r435+16896];
	add.s64 	%rd411, %rd37, %rd25;
	shl.b64 	%rd412, %rd411, 2;
	add.s64 	%rd413, %rd24, %rd412;
	st.global.u32 	[%rd413+16896], %r2209;
$L__BB5_322:
	bar.warp.sync 	-1;
	shl.b32 	%r2210, %r361, 3;
	add.s32 	%r2212, %r2096, %r2210;
	ld.shared.u64 	%rd38, [%r2212+26112];
	add.s32 	%r2213, %r434, 4608;
	setp.ge.s32 	%p353, %r2213, %r436;
	@%p353 bra 	$L__BB5_324;
	ld.shared.u32 	%r2214, [%r435+18432];
	add.s64 	%rd414, %rd38, %rd25;
	shl.b64 	%rd415, %rd414, 2;
	add.s64 	%rd416, %rd24, %rd415;
	st.global.u32 	[%rd416+18432], %r2214;
$L__BB5_324:
	bar.warp.sync 	-1;
	shl.b32 	%r2215, %r362, 3;
	add.s32 	%r2217, %r2096, %r2215;
	ld.shared.u64 	%rd39, [%r2217+26112];
	add.s32 	%r2218, %r434, 4992;
	setp.ge.s32 	%p354, %r2218, %r436;
	@%p354 bra 	$L__BB5_326;
	ld.shared.u32 	%r2219, [%r435+19968];
	add.s64 	%rd417, %rd39, %rd25;
	shl.b64 	%rd418, %rd417, 2;
	add.s64 	%rd419, %rd24, %rd418;
	st.global.u32 	[%rd419+19968], %r2219;
$L__BB5_326:
	bar.warp.sync 	-1;
	shl.b32 	%r2220, %r363, 3;
	add.s32 	%r2222, %r2096, %r2220;
	ld.shared.u64 	%rd40, [%r2222+26112];
	add.s32 	%r2223, %r434, 5376;
	setp.ge.s32 	%p355, %r2223, %r436;
	@%p355 bra 	$L__BB5_328;
	ld.shared.u32 	%r2224, [%r435+21504];
	add.s64 	%rd420, %rd40, %rd25;
	shl.b64 	%rd421, %rd420, 2;
	add.s64 	%rd422, %rd24, %rd421;
	st.global.u32 	[%rd422+21504], %r2224;
$L__BB5_328:
	bar.warp.sync 	-1;
	shl.b32 	%r2225, %r364, 3;
	add.s32 	%r2227, %r2096, %r2225;
	ld.shared.u64 	%rd41, [%r2227+26112];
	add.s32 	%r2228, %r434, 5760;
	setp.ge.s32 	%p356, %r2228, %r436;
	@%p356 bra 	$L__BB5_330;
	ld.shared.u32 	%r2229, [%r435+23040];
	add.s64 	%rd423, %rd41, %rd25;
	shl.b64 	%rd424, %rd423, 2;
	add.s64 	%rd425, %rd24, %rd424;
	st.global.u32 	[%rd425+23040], %r2229;
$L__BB5_330:
	bar.warp.sync 	-1;
	shl.b32 	%r2230, %r365, 3;
	add.s32 	%r2232, %r2096, %r2230;
	ld.shared.u64 	%rd426, [%r2232+26112];
	add.s64 	%rd42, %rd426, %rd25;
	or.b32  	%r2233, %r434, 6144;
	setp.ge.s32 	%p357, %r2233, %r436;
	@%p357 bra 	$L__BB5_332;
	ld.shared.u32 	%r2234, [%r435+24576];
	shl.b64 	%rd427, %rd42, 2;
	add.s64 	%rd428, %rd24, %rd427;
	st.global.u32 	[%rd428+24576], %r2234;
$L__BB5_332:
	bar.warp.sync 	-1;
$L__BB5_333:
	ret;

}
	// .globl	_ZN3cub18CUB_300001_SM_10006detail10radix_sort31DeviceRadixSortSingleTileKernelINS1_5radix10policy_hubIffyE10Policy1000ELNS0_9SortOrderE1EffyNS1_21identity_decomposer_tEEEvPKT1_PSA_PKT2_PSE_T3_iiT4_
.visible .entry _ZN3cub18CUB_300001_SM_10006detail10radix_sort31DeviceRadixSortSingleTileKernelINS1_5radix10policy_hubIffyE10Policy1000ELNS0_9SortOrderE1EffyNS1_21identity_decomposer_tEEEvPKT1_PSA_PKT2_PSE_T3_iiT4_(
	.param .u64 .ptr .align 1 _ZN3cub18CUB_300001_SM_10006detail10radix_sort31DeviceRadixSortSingleTileKernelINS1_5radix10policy_hubIffyE10Policy1000ELNS0_9SortOrderE1EffyNS1_21identity_decomposer_tEEEvPKT1_PSA_PKT2_PSE_T3_iiT4__param_0,
	.param .u64 .ptr .align 1 _ZN3cub18CUB_300001_SM_10006detail10radix_sort31DeviceRadixSortSingleTileKernelINS1_5radix10policy_hubIffyE10Policy1000ELNS0_9SortOrderE1EffyNS1_21identity_decomposer_tEEEvPKT1_PSA_PKT2_PSE_T3_iiT4__param_1,
	.param .u64 .ptr .align 1 _ZN3cub18CUB_300001_SM_10006detail10radix_sort31DeviceRadixSortSingleTileKernelINS1_5radix10policy_hubIffyE10Policy1000ELNS0_9SortOrderE1EffyNS1_21identity_decomposer_tEEEvPKT1_PSA_PKT2_PSE_T3_iiT4__param_2,
	.param .u64 .ptr .align 1 _ZN3cub18CUB_300001_SM_10006detail10radix_sort31DeviceRadixSortSingleTileKernelINS1_5radix10policy_hubIffyE10Policy1000ELNS0_9SortOrderE1EffyNS1_21identity_decomposer_tEEEvPKT1_PSA_PKT2_PSE_T3_iiT4__param_3,
	.param .u64 _ZN3cub18CUB_300001_SM_10006detail10radix_sort31DeviceRadixSortSingleTileKernelINS1_5radix10policy_hubIffyE10Policy1000ELNS0_9SortOrderE1EffyNS1_21identity_decomposer_tEEEvPKT1_PSA_PKT2_PSE_T3_iiT4__param_4,
	.param .u32 _ZN3cub18CUB_300001_SM_10006detail10radix_sort31DeviceRadixSortSingleTileKernelINS1_5radix10policy_hubIffyE10Policy1000ELNS0_9SortOrderE1EffyNS1_21identity_decomposer_tEEEvPKT1_PSA_PKT2_PSE_T3_iiT4__param_5,
	.param .u32 _ZN3cub18CUB_300001_SM_10006detail10radix_sort31DeviceRadixSortSingleTileKernelINS1_5radix10policy_hubIffyE10Policy1000ELNS0_9SortOrderE1EffyNS1_21identity_decomposer_tEEEvPKT1_PSA_PKT2_PSE_T3_iiT4__param_6,
	.param .align 1 .b8 _ZN3cub18CUB_300001_SM_10006detail10radix_sort31DeviceRadixSortSingleTileKernelINS1_5radix10policy_hubIffyE10Policy1000ELNS0_9SortOrderE1EffyNS1_21identity_decomposer_tEEEvPKT1_PSA_PKT2_PSE_T3_iiT4__param_7[1]
)
.maxntid 256
.minnctapersm 1
{
	.reg .pred 	%p<130>;
	.reg .b16 	%rs<39>;
	.reg .b32 	%r<805>;
	.reg .b32 	%f<153>;
	.reg .b64 	%rd<37>;
	// demoted variable
	.shared .align 16 .b8 _ZZN3cub18CUB_300001_SM_10006detail10radix_sort31DeviceRadixSortSingleTileKernelINS1_5radix10policy_hubIffyE10Policy1000ELNS0_9SortOrderE1EffyNS1_21identity_decomposer_tEEEvPKT1_PSA_PKT2_PSE_T3_iiT4_E12temp_storage[33856];
	ld.param.u64 	%rd10, [_ZN3cub18CUB_300001_SM_10006detail10radix_sort31DeviceRadixSortSingleTileKernelINS1_5radix10policy_hubIffyE10Policy1000ELNS0_9SortOrderE1EffyNS1_21identity_decomposer_tEEEvPKT1_PSA_PKT2_PSE_T3_iiT4__param_0];
	ld.param.u64 	%rd6, [_ZN3cub18CUB_300001_SM_10006detail10radix_sort31DeviceRadixSortSingleTileKernelINS1_5radix10policy_hubIffyE10Policy1000ELNS0_9SortOrderE1EffyNS1_21identity_decomposer_tEEEvPKT1_PSA_PKT2_PSE_T3_iiT4__param_1];
	ld.param.u64 	%rd7, [_ZN3cub18CUB_300001_SM_10006detail10radix_sort31DeviceRadixSortSingleTileKernelINS1_5radix10policy_hubIffyE10Policy1000ELNS0_9SortOrderE1EffyNS1_21identity_decomposer_tEEEvPKT1_PSA_PKT2_PSE_T3_iiT4__param_2];
	ld.param.u64 	%rd8, [_ZN3cub18CUB_300001_SM_10006detail10radix_sort31DeviceRadixSortSingleTileKernelINS1_5radix10policy_hubIffyE10Policy1000ELNS0_9SortOrderE1EffyNS1_21identity_decomposer_tEEEvPKT1_PSA_PKT2_PSE_T3_iiT4__param_3];
	ld.param.u64 	%rd9, [_ZN3cub18CUB_300001_SM_10006detail10radix_sort31DeviceRadixSortSingleTileKernelINS1_5radix10policy_hubIffyE10Policy1000ELNS0_9SortOrderE1EffyNS1_21identity_decomposer_tEEEvPKT1_PSA_PKT2_PSE_T3_iiT4__param_4];
	ld.param.u32 	%r228, [_ZN3cub18CUB_300001_SM_10006detail10radix_sort31DeviceRadixSortSingleTileKernelINS1_5radix10policy_hubIffyE10Policy1000ELNS0_9SortOrderE1EffyNS1_21identity_decomposer_tEEEvPKT1_PSA_PKT2_PSE_T3_iiT4__param_5];
	ld.param.u32 	%r229, [_ZN3cub18CUB_300001_SM_10006detail10radix_sort31DeviceRadixSortSingleTileKernelINS1_5radix10policy_hubIffyE10Policy1000ELNS0_9SortOrderE1EffyNS1_21identity_decomposer_tEEEvPKT1_PSA_PKT2_PSE_T3_iiT4__param_6];
	cvta.to.global.u64 	%rd11, %rd10;
	cvt.u32.u64 	%r1, %rd9;
	mov.u32 	%r2, %tid.x;
	mul.lo.s32 	%r3, %r2, 19;
	setp.ge.s32 	%p1, %r3, %r1;
	mul.wide.u32 	%rd12, %r3, 4;
	add.s64 	%rd1, %rd11, %rd12;
	mov.b32 	%r763, -1;
	@%p1 bra 	$L__BB6_2;
	ld.global.u32 	%r763, [%rd1];
$L__BB6_2:
	add.s32 	%r6, %r3, 1;
	setp.ge.s32 	%p2, %r6, %r1;
	mov.b32 	%r764, -1;
	@%p2 bra 	$L__BB6_4;
	ld.global.u32 	%r764, [%rd1+4];
$L__BB6_4:
	add.s32 	%r9, %r3, 2;
	setp.ge.s32 	%p3, %r9, %r1;
	mov.b32 	%r765, -1;
	@%p3 bra 	$L__BB6_6;
	ld.global.u32 	%r765, [%rd1+8];
$L__BB6_6:
	add.s32 	%r12, %r3, 3;
	setp.ge.s32 	%p4, %r12, %r1;
	mov.b32 	%r766, -1;
	@%p4 bra 	$L__BB6_8;
	ld.global.u32 	%r766, [%rd1+12];
$L__BB6_8:
	add.s32 	%r15, %r3, 4;
	setp.ge.s32 	%p5, %r15, %r1;
	mov.b32 	%r767, -1;
	@%p5 bra 	$L__BB6_10;
	ld.global.u32 	%r767, [%rd1+16];
$L__BB6_10:
	add.s32 	%r18, %r3, 5;
	setp.ge.s32 	%p6, %r18, %r1;
	mov.b32 	%r768, -1;
	@%p6 bra 	$L__BB6_12;
	ld.global.u32 	%r768, [%rd1+20];
$L__BB6_12:
	add.s32 	%r21, %r3, 6;
	setp.ge.s32 	%p7, %r21, %r1;
	mov.b32 	%r769, -1;
	@%p7 bra 	$L__BB6_14;
	ld.global.u32 	%r769, [%rd1+24];
$L__BB6_14:
	add.s32 	%r24, %r3, 7;
	setp.ge.s32 	%p8, %r24, %r1;
	mov.b32 	%r770, -1;
	@%p8 bra 	$L__BB6_16;
	ld.global.u32 	%r770, [%rd1+28];
$L__BB6_16:
	add.s32 	%r27, %r3, 8;
	setp.ge.s32 	%p9, %r27, %r1;
	mov.b32 	%r771, -1;
	@%p9 bra 	$L__BB6_18;
	ld.global.u32 	%r771, [%rd1+32];
$L__BB6_18:
	add.s32 	%r30, %r3, 9;
	setp.ge.s32 	%p10, %r30, %r1;
	mov.b32 	%r772, -1;
	@%p10 bra 	$L__BB6_20;
	ld.global.u32 	%r772, [%rd1+36];
$L__BB6_20:
	add.s32 	%r33, %r3, 10;
	setp.ge.s32 	%p11, %r33, %r1;
	mov.b32 	%r773, -1;
	@%p11 bra 	$L__BB6_22;
	ld.global.u32 	%r773, [%rd1+40];
$L__BB6_22:
	add.s32 	%r36, %r3, 11;
	setp.ge.s32 	%p12, %r36, %r1;
	mov.b32 	%r774, -1;
	@%p12 bra 	$L__BB6_24;
	ld.global.u32 	%r774, [%rd1+44];
$L__BB6_24:
	add.s32 	%r39, %r3, 12;
	setp.ge.s32 	%p13, %r39, %r1;
	mov.b32 	%r775, -1;
	@%p13 bra 	$L__BB6_26;
	ld.global.u32 	%r775, [%rd1+48];
$L__BB6_26:
	add.s32 	%r42, %r3, 13;
	setp.ge.s32 	%p14, %r42, %r1;
	mov.b32 	%r776, -1;
	@%p14 bra 	$L__BB6_28;
	ld.global.u32 	%r776, [%rd1+52];
$L__BB6_28:
	add.s32 	%r45, %r3, 14;
	setp.ge.s32 	%p15, %r45, %r1;
	mov.b32 	%r777, -1;
	@%p15 bra 	$L__BB6_30;
	ld.global.u32 	%r777, [%rd1+56];
$L__BB6_30:
	add.s32 	%r48, %r3, 15;
	setp.ge.s32 	%p16, %r48, %r1;
	mov.b32 	%r778, -1;
	@%p16 bra 	$L__BB6_32;
	ld.global.u32 	%r778, [%rd1+60];
$L__BB6_32:
	add.s32 	%r51, %r3, 16;
	setp.ge.s32 	%p17, %r51, %r1;
	mov.b32 	%r779, -1;
	@%p17 bra 	$L__BB6_34;
	ld.global.u32 	%r779, [%rd1+64];
$L__BB6_34:
	add.s32 	%r54, %r3, 17;
	setp.ge.s32 	%p18, %r54, %r1;
	mov.b32 	%r780, -1;
	@%p18 bra 	$L__BB6_36;
	ld.global.u32 	%r780, [%rd1+68];
$L__BB6_36:
	add.s32 	%r57, %r3, 18;
	setp.ge.s32 	%p19, %r57, %r1;
	mov.b32 	%r781, -1;
	@%p19 bra 	$L__BB6_38;
	ld.global.u32 	%r781, [%rd1+72];
$L__BB6_38:
	bar.sync 	0;
	mov.b64 	{%r249, %r250}, %rd9;
	shfl.sync.idx.b32	%r60|%p20, %r249, 0, 31, -1;
	shfl.sync.idx.b32	%r251|%p21, %r250, 0, 31, -1;
	mov.b64 	%rd2, {%r60, %r251};
	setp.ge.s32 	%p22, %r3, %r60;
	cvta.to.global.u64 	%rd13, %rd7;
	add.s64 	%rd3, %rd13, %rd12;
	@%p22 bra 	$L__BB6_40;
	ld.global.f32 	%f152, [%rd3];
$L__BB6_40:
	setp.ge.s32 	%p23, %r6, %r60;
	@%p23 bra 	$L__BB6_42;
	ld.global.f32 	%f151, [%rd3+4];
$L__BB6_42:
	setp.ge.s32 	%p24, %r9, %r60;
	@%p24 bra 	$L__BB6_44;
	ld.global.f32 	%f150, [%rd3+8];
$L__BB6_44:
	setp.ge.s32 	%p25, %r12, %r60;
	@%p25 bra 	$L__BB6_46;
	ld.global.f32 	%f149, [%rd3+12];
$L__BB6_46:
	setp.ge.s32 	%p26, %r15, %r60;
	@%p26 bra 	$L__BB6_48;
	ld.global.f32 	%f148, [%rd3+16];
$L__BB6_48:
	setp.ge.s32 	%p27, %r18, %r60;
	@%p27 bra 	$L__BB6_50;
	ld.global.f32 	%f147, [%rd3+20];
$L__BB6_50:
	setp.ge.s32 	%p28, %r21, %r60;
	@%p28 bra 	$L__BB6_52;
	ld.global.f32 	%f146, [%rd3+24];
$L__BB6_52:
	setp.ge.s32 	%p29, %r24, %r60;
	@%p29 bra 	$L__BB6_54;
	ld.global.f32 	%f145, [%rd3+28];
$L__BB6_54:
	setp.ge.s32 	%p30, %r27, %r60;
	@%p30 bra 	$L__BB6_56;
	ld.global.f32 	%f144, [%rd3+32];
$L__BB6_56:
	setp.ge.s32 	%p31, %r30, %r60;
	@%p31 bra 	$L__BB6_58;
	ld.global.f32 	%f143, [%rd3+36];
$L__BB6_58:
	setp.ge.s32 	%p32, %r33, %r60;
	@%p32 bra 	$L__BB6_60;
	ld.global.f32 	%f142, [%rd3+40];
$L__BB6_60:
	setp.ge.s32 	%p33, %r36, %r60;
	@%p33 bra 	$L__BB6_62;
	ld.global.f32 	%f141, [%rd3+44];
$L__BB6_62:
	setp.ge.s32 	%p34, %r39, %r60;
	@%p34 bra 	$L__BB6_64;
	ld.global.f32 	%f140, [%rd3+48];
$L__BB6_64:
	setp.ge.s32 	%p35, %r42, %r60;
	@%p35 bra 	$L__BB6_66;
	ld.global.f32 	%f139, [%rd3+52];
$L__BB6_66:
	setp.ge.s32 	%p36, %r45, %r60;
	@%p36 bra 	$L__BB6_68;
	ld.global.f32 	%f138, [%rd3+56];
$L__BB6_68:
	setp.ge.s32 	%p37, %r48, %r60;
	@%p37 bra 	$L__BB6_70;
	ld.global.f32 	%f137, [%rd3+60];
$L__BB6_70:
	setp.ge.s32 	%p38, %r51, %r60;
	@%p38 bra 	$L__BB6_72;
	ld.global.f32 	%f136, [%rd3+64];
$L__BB6_72:
	setp.ge.s32 	%p39, %r54, %r60;
	@%p39 bra 	$L__BB6_74;
	ld.global.f32 	%f135, [%rd3+68];
$L__BB6_74:
	setp.ge.s32 	%p40, %r57, %r60;
	@%p40 bra 	$L__BB6_76;
	ld.global.f32 	%f134, [%rd3+72];
$L__BB6_76:
	bar.sync 	0;
	setp.gt.s32 	%p41, %r763, -1;
	selp.b32 	%r253, -2147483648, -1, %p41;
	xor.b32  	%r802, %r253, %r763;
	setp.gt.s32 	%p42, %r764, -1;
	selp.b32 	%r254, -2147483648, -1, %p42;
	xor.b32  	%r801, %r254, %r764;
	setp.gt.s32 	%p43, %r765, -1;
	selp.b32 	%r255, -2147483648, -1, %p43;
	xor.b32  	%r800, %r255, %r765;
	setp.gt.s32 	%p44, %r766, -1;
	selp.b32 	%r256, -2147483648, -1, %p44;
	xor.b32  	%r799, %r256, %r766;
	setp.gt.s32 	%p45, %r767, -1;
	selp.b32 	%r257, -2147483648, -1, %p45;
	xor.b32  	%r798, %r257, %r767;
	setp.gt.s32 	%p46, %r768, -1;
	selp.b32 	%r258, -2147483648, -1, %p46;
	xor.b32  	%r797, %r258, %r768;
	setp.gt.s32 	%p47, %r769, -1;
	selp.b32 	%r259, -2147483648, -1, %p47;
	xor.b32  	%r796, %r259, %r769;
	setp.gt.s32 	%p48, %r770, -1;
	selp.b32 	%r260, -2147483648, -1, %p48;
	xor.b32  	%r795, %r260, %r770;
	setp.gt.s32 	%p49, %r771, -1;
	selp.b32 	%r261, -2147483648, -1, %p49;
	xor.b32  	%r794, %r261, %r771;
	setp.gt.s32 	%p50, %r772, -1;
	selp.b32 	%r262, -2147483648, -1, %p50;
	xor.b32  	%r793, %r262, %r772;
	setp.gt.s32 	%p51, %r773, -1;
	selp.b32 	%r263, -2147483648, -1, %p51;
	xor.b32  	%r792, %r263, %r773;
	setp.gt.s32 	%p52, %r774, -1;
	selp.b32 	%r264, -2147483648, -1, %p52;
	xor.b32  	%r791, %r264, %r774;
	setp.gt.s32 	%p53, %r775, -1;
	selp.b32 	%r265, -2147483648, -1, %p53;
	xor.b32  	%r790, %r265, %r775;
	setp.gt.s32 	%p54, %r776, -1;
	selp.b32 	%r266, -2147483648, -1, %p54;
	xor.b32  	%r789, %r266, %r776;
	setp.gt.s32 	%p55, %r777, -1;
	selp.b32 	%r267, -2147483648, -1, %p55;
	xor.b32  	%r788, %r267, %r777;
	setp.gt.s32 	%p56, %r778, -1;
	selp.b32 	%r268, -2147483648, -1, %p56;
	xor.b32  	%r787, %r268, %r778;
	setp.gt.s32 	%p57, %r779, -1;
	selp.b32 	%r269, -2147483648, -1, %p57;
	xor.b32  	%r786, %r269, %r779;
	setp.gt.s32 	%p58, %r780, -1;
	selp.b32 	%r270, -2147483648, -1, %p58;
	xor.b32  	%r785, %r270, %r780;
	setp.gt.s32 	%p59, %r781, -1;
	selp.b32 	%r271, -2147483648, -1, %p59;
	xor.b32  	%r784, %r271, %r781;
	shr.u32 	%r80, %r2, 5;
	shl.b32 	%r272, %r2, 2;
	mov.u32 	%r273, _ZZN3cub18CUB_300001_SM_10006detail10radix_sort31DeviceRadixSortSingleTileKernelINS1_5radix10policy_hubIffyE10Policy1000ELNS0_9SortOrderE1EffyNS1_21identity_decomposer_tEEEvPKT1_PSA_PKT2_PSE_T3_iiT4_E12temp_storage;
	add.s32 	%r81, %r273, %r272;
	shl.b32 	%r274, %r2, 7;
	add.s32 	%r82, %r81, %r274;
	shl.b32 	%r275, %r80, 2;
	add.s32 	%r276, %r273, %r275;
	add.s32 	%r83, %r276, 33792;
	mad.lo.s32 	%r84, %r2, -56, %r82;
	add.s32 	%r783, %r228, 6;
	sub.s32 	%r782, %r229, %r228;
$L__BB6_77:
	add.s32 	%r336, %r783, -6;
	min.s32 	%r279, %r782, 6;
	mov.b32 	%r365, 0;
	st.shared.u32 	[%r81], %r365;
	st.shared.u32 	[%r81+1024], %r365;
	st.shared.u32 	[%r81+2048], %r365;
	st.shared.u32 	[%r81+3072], %r365;
	st.shared.u32 	[%r81+4096], %r365;
	st.shared.u32 	[%r81+5120], %r365;
	st.shared.u32 	[%r81+6144], %r365;
	st.shared.u32 	[%r81+7168], %r365;
	st.shared.u32 	[%r81+8192], %r365;
	st.shared.u32 	[%r81+9216], %r365;
	st.shared.u32 	[%r81+10240], %r365;
	st.shared.u32 	[%r81+11264], %r365;
	st.shared.u32 	[%r81+12288], %r365;
	st.shared.u32 	[%r81+13312], %r365;
	st.shared.u32 	[%r81+14336], %r365;
	st.shared.u32 	[%r81+15360], %r365;
	st.shared.u32 	[%r81+16384], %r365;
	st.shared.u32 	[%r81+17408], %r365;
	st.shared.u32 	[%r81+18432], %r365;
	st.shared.u32 	[%r81+19456], %r365;
	st.shared.u32 	[%r81+20480], %r365;
	st.shared.u32 	[%r81+21504], %r365;
	st.shared.u32 	[%r81+22528], %r365;
	st.shared.u32 	[%r81+23552], %r365;
	st.shared.u32 	[%r81+24576], %r365;
	st.shared.u32 	[%r81+25600], %r365;
	st.shared.u32 	[%r81+26624], %r365;
	st.shared.u32 	[%r81+27648], %r365;
	st.shared.u32 	[%r81+28672], %r365;
	st.shared.u32 	[%r81+29696], %r365;
	st.shared.u32 	[%r81+30720], %r365;
	st.shared.u32 	[%r81+31744], %r365;
	st.shared.u32 	[%r81+32768], %r365;
	// begin inline asm
	bmsk.clamp.b32 %r277, %r365, %r279;
	// end inline asm
	setp.eq.s32 	%p60, %r802, 2147483647;
	selp.b32 	%r281, -2147483648, %r802, %p60;
	// begin inline asm
	shr.b32 %r280, %r281, %r336;
	// end inline asm
	and.b32  	%r368, %r277, %r280;
	shl.b32 	%r369, %r368, 10;
	not.b32 	%r370, %r369;
	and.b32  	%r371, %r370, 31744;
	add.s32 	%r372, %r81, %r371;
	shr.u32 	%r373, %r368, 4;
	and.b32  	%r374, %r373, 268435454;
	sub.s32 	%r109, %r372, %r374;
	ld.shared.u16 	%rs1, [%r109+2];
	add.s16 	%rs20, %rs1, 1;
	st.shared.u16 	[%r109+2], %rs20;
	setp.eq.s32 	%p61, %r801, 2147483647;
	selp.b32 	%r284, -2147483648, %r801, %p61;
	// begin inline asm
	shr.b32 %r283, %r284, %r336;
	// end inline asm
	and.b32  	%r375, %r277, %r283;
	shl.b32 	%r376, %r375, 10;
	not.b32 	%r377, %r376;
	and.b32  	%r378, %r377, 31744;
	add.s32 	%r379, %r81, %r378;
	shr.u32 	%r380, %r375, 4;
	and.b32  	%r381, %r380, 268435454;
	sub.s32 	%r110, %r379, %r381;
	ld.shared.u16 	%rs2, [%r110+2];
	add.s16 	%rs21, %rs2, 1;
	st.shared.u16 	[%r110+2], %rs21;
	setp.eq.s32 	%p62, %r800, 2147483647;
	selp.b32 	%r287, -2147483648, %r800, %p62;
	// begin inline asm
	shr.b32 %r286, %r287, %r336;
	// end inline asm
	and.b32  	%r382, %r277, %r286;
	shl.b32 	%r383, %r382, 10;
	not.b32 	%r384, %r383;
	and.b32  	%r385, %r384, 31744;
	add.s32 	%r386, %r81, %r385;
	shr.u32 	%r387, %r382, 4;
	and.b32  	%r388, %r387, 268435454;
	sub.s32 	%r111, %r386, %r388;
	ld.shared.u16 	%rs3, [%r111+2];
	add.s16 	%rs22, %rs3, 1;
	st.shared.u16 	[%r111+2], %rs22;
	setp.eq.s32 	%p63, %r799, 2147483647;
	selp.b32 	%r290, -2147483648, %r799, %p63;
	// begin inline asm
	shr.b32 %r289, %r290, %r336;
	// end inline asm
	and.b32  	%r389, %r277, %r289;
	shl.b32 	%r390, %r389, 10;
	not.b32 	%r391, %r390;
	and.b32  	%r392, %r391, 31744;
	add.s32 	%r393, %r81, %r392;
	shr.u32 	%r394, %r389, 4;
	and.b32  	%r395, %r394, 268435454;
	sub.s32 	%r112, %r393, %r395;
	ld.shared.u16 	%rs4, [%r112+2];
	add.s16 	%rs23, %rs4, 1;
	st.shared.u16 	[%r112+2], %rs23;
	setp.eq.s32 	%p64, %r798, 2147483647;
	selp.b32 	%r293, -2147483648, %r798, %p64;
	// begin inline asm
	shr.b32 %r292, %r293, %r336;
	// end inline asm
	and.b32  	%r396, %r277, %r292;
	shl.b32 	%r397, %r396, 10;
	not.b32 	%r398, %r397;
	and.b32  	%r399, %r398, 31744;
	add.s32 	%r400, %r81, %r399;
	shr.u32 	%r401, %r396, 4;
	and.b32  	%r402, %r401, 268435454;
	sub.s32 	%r113, %r400, %r402;
	ld.shared.u16 	%rs5, [%r113+2];
	add.s16 	%rs24, %rs5, 1;
	st.shared.u16 	[%r113+2], %rs24;
	setp.eq.s32 	%p65, %r797, 2147483647;
	selp.b32 	%r296, -2147483648, %r797, %p65;
	// begin inline asm
	shr.b32 %r295, %r296, %r336;
	// end inline asm
	and.b32  	%r403, %r277, %r295;
	shl.b32 	%r404, %r403, 10;
	not.b32 	%r405, %r404;
	and.b32  	%r406, %r405, 31744;
	add.s32 	%r407, %r81, %r406;
	shr.u32 	%r408, %r403, 4;
	and.b32  	%r409, %r408, 268435454;
	sub.s32 	%r114, %r407, %r409;
	ld.shared.u16 	%rs6, [%r114+2];
	add.s16 	%rs25, %rs6, 1;
	st.shared.u16 	[%r114+2], %rs25;
	setp.eq.s32 	%p66, %r796, 2147483647;
	selp.b32 	%r299, -2147483648, %r796, %p66;
	// begin inline asm
	shr.b32 %r298, %r299, %r336;
	// end inline asm
	and.b32  	%r410, %r277, %r298;
	shl.b32 	%r411, %r410, 10;
	not.b32 	%r412, %r411;
	and.b32  	%r413, %r412, 31744;
	add.s32 	%r414, %r81, %r413;
	shr.u32 	%r415, %r410, 4;
	and.b32  	%r416, %r415, 268435454;
	sub.s32 	%r115, %r414, %r416;
	ld.shared.u16 	%rs7, [%r115+2];
	add.s16 	%rs26, %rs7, 1;
	st.shared.u16 	[%r115+2], %rs26;
	setp.eq.s32 	%p67, %r795, 2147483647;
	selp.b32 	%r302, -2147483648, %r795, %p67;
	// begin inline asm
	shr.b32 %r301, %r302, %r336;
	// end inline asm
	and.b32  	%r417, %r277, %r301;
	shl.b32 	%r418, %r417, 10;
	not.b32 	%r419, %r418;
	and.b32  	%r420, %r419, 31744;
	add.s32 	%r421, %r81, %r420;
	shr.u32 	%r422, %r417, 4;
	and.b32  	%r423, %r422, 268435454;
	sub.s32 	%r116, %r421, %r423;
	ld.shared.u16 	%rs8, [%r116+2];
	add.s16 	%rs27, %rs8, 1;
	st.shared.u16 	[%r116+2], %rs27;
	setp.eq.s32 	%p68, %r794, 2147483647;
	selp.b32 	%r305, -2147483648, %r794, %p68;
	// begin inline asm
	shr.b32 %r304, %r305, %r336;
	// end inline asm
	and.b32  	%r424, %r277, %r304;
	shl.b32 	%r425, %r424, 10;
	not.b32 	%r426, %r425;
	and.b32  	%r427, %r426, 31744;
	add.s32 	%r428, %r81, %r427;
	shr.u32 	%r429, %r424, 4;
	and.b32  	%r430, %r429, 268435454;
	sub.s32 	%r117, %r428, %r430;
	ld.shared.u16 	%rs9, [%r117+2];
	add.s16 	%rs28, %rs9, 1;
	st.shared.u16 	[%r117+2], %rs28;
	setp.eq.s32 	%p69, %r793, 2147483647;
	selp.b32 	%r308, -2147483648, %r793, %p69;
	// begin inline asm
	shr.b32 %r307, %r308, %r336;
	// end inline asm
	and.b32  	%r431, %r277, %r307;
	shl.b32 	%r432, %r431, 10;
	not.b32 	%r433, %r432;
	and.b32  	%r434, %r433, 31744;
	add.s32 	%r435, %r81, %r434;
	shr.u32 	%r436, %r431, 4;
	and.b32  	%r437, %r436, 268435454;
	sub.s32 	%r118, %r435, %r437;
	ld.shared.u16 	%rs10, [%r118+2];
	add.s16 	%rs29, %rs10, 1;
	st.shared.u16 	[%r118+2], %rs29;
	setp.eq.s32 	%p70, %r792, 2147483647;
	selp.b32 	%r311, -2147483648, %r792, %p70;
	// begin inline asm
	shr.b32 %r310, %r311, %r336;
	// end inline asm
	and.b32  	%r438, %r277, %r310;
	shl.b32 	%r439, %r438, 10;
	not.b32 	%r440, %r439;
	and.b32  	%r441, %r440, 31744;
	add.s32 	%r442, %r81, %r441;
	shr.u32 	%r443, %r438, 4;
	and.b32  	%r444, %r443, 268435454;
	sub.s32 	%r119, %r442, %r444;
	ld.shared.u16 	%rs11, [%r119+2];
	add.s16 	%rs30, %rs11, 1;
	st.shared.u16 	[%r119+2], %rs30;
	setp.eq.s32 	%p71, %r791, 2147483647;
	selp.b32 	%r314, -2147483648, %r791, %p71;
	// begin inline asm
	shr.b32 %r313, %r314, %r336;
	// end inline asm
	and.b32  	%r445, %r277, %r313;
	shl.b32 	%r446, %r445, 10;
	not.b32 	%r447, %r446;
	and.b32  	%r448, %r447, 31744;
	add.s32 	%r449, %r81, %r448;
	shr.u32 	%r450, %r445, 4;
	and.b32  	%r451, %r450, 268435454;
	sub.s32 	%r120, %r449, %r451;
	ld.shared.u16 	%rs12, [%r120+2];
	add.s16 	%rs31, %rs12, 1;
	st.shared.u16 	[%r120+2], %rs31;
	setp.eq.s32 	%p72, %r790, 2147483647;
	selp.b32 	%r317, -2147483648, %r790, %p72;
	// begin inline asm
	shr.b32 %r316, %r317, %r336;
	// end inline asm
	and.b32  	%r452, %r277, %r316;
	shl.b32 	%r453, %r452, 10;
	not.b32 	%r454, %r453;
	and.b32  	%r455, %r454, 31744;
	add.s32 	%r456, %r81, %r455;
	shr.u32 	%r457, %r452, 4;
	and.b32  	%r458, %r457, 268435454;
	sub.s32 	%r121, %r456, %r458;
	ld.shared.u16 	%rs13, [%r121+2];
	add.s16 	%rs32, %rs13, 1;
	st.shared.u16 	[%r121+2], %rs32;
	setp.eq.s32 	%p73, %r789, 2147483647;
	selp.b32 	%r320, -2147483648, %r789, %p73;
	// begin inline asm
	shr.b32 %r319, %r320, %r336;
	// end inline asm
	and.b32  	%r459, %r277, %r319;
	shl.b32 	%r460, %r459, 10;
	not.b32 	%r461, %r460;
	and.b32  	%r462, %r461, 31744;
	add.s32 	%r463, %r81, %r462;
	shr.u32 	%r464, %r459, 4;
	and.b32  	%r465, %r464, 268435454;
	sub.s32 	%r122, %r463, %r465;
	ld.shared.u16 	%rs14, [%r122+2];
	add.s16 	%rs33, %rs14, 1;
	st.shared.u16 	[%r122+2], %rs33;
	setp.eq.s32 	%p74, %r788, 2147483647;
	selp.b32 	%r323, -2147483648, %r788, %p74;
	// begin inline asm
	shr.b32 %r322, %r323, %r336;
	// end inline asm
	and.b32  	%r466, %r277, %r322;
	shl.b32 	%r467, %r466, 10;
	not.b32 	%r468, %r467;
	and.b32  	%r469, %r468, 31744;
	add.s32 	%r470, %r81, %r469;
	shr.u32 	%r471, %r466, 4;
	and.b32  	%r472, %r471, 268435454;
	sub.s32 	%r123, %r470, %r472;
	ld.shared.u16 	%rs15, [%r123+2];
	add.s16 	%rs34, %rs15, 1;
	st.shared.u16 	[%r123+2], %rs34;
	setp.eq.s32 	%p75, %r787, 2147483647;
	selp.b32 	%r326, -2147483648, %r787, %p75;
	// begin inline asm
	shr.b32 %r325, %r326, %r336;
	// end inline asm
	and.b32  	%r473, %r277, %r325;
	shl.b32 	%r474, %r473, 10;
	not.b32 	%r475, %r474;
	and.b32  	%r476, %r475, 31744;
	add.s32 	%r477, %r81, %r476;
	shr.u32 	%r478, %r473, 4;
	and.b32  	%r479, %r478, 268435454;
	sub.s32 	%r124, %r477, %r479;
	ld.shared.u16 	%rs16, [%r124+2];
	add.s16 	%rs35, %rs16, 1;
	st.shared.u16 	[%r124+2], %rs35;
	setp.eq.s32 	%p76, %r786, 2147483647;
	selp.b32 	%r329, -2147483648, %r786, %p76;
	// begin inline asm
	shr.b32 %r328, %r329, %r336;
	// end inline asm
	and.b32  	%r480, %r277, %r328;
	shl.b32 	%r481, %r480, 10;
	not.b32 	%r482, %r481;
	and.b32  	%r483, %r482, 31744;
	add.s32 	%r484, %r81, %r483;
	shr.u32 	%r485, %r480, 4;
	and.b32  	%r486, %r485, 268435454;
	sub.s32 	%r125, %r484, %r486;
	ld.shared.u16 	%rs17, [%r125+2];
	add.s16 	%rs36, %rs17, 1;
	st.shared.u16 	[%r125+2], %rs36;
	setp.eq.s32 	%p77, %r785, 2147483647;
	selp.b32 	%r332, -2147483648, %r785, %p77;
	// begin inline asm
	shr.b32 %r331, %r332, %r336;
	// end inline asm
	and.b32  	%r487, %r277, %r331;
	shl.b32 	%r488, %r487, 10;
	not.b32 	%r489, %r488;
	and.b32  	%r490, %r489, 31744;
	add.s32 	%r491, %r81, %r490;
	shr.u32 	%r492, %r487, 4;
	and.b32  	%r493, %r492, 268435454;
	sub.s32 	%r126, %r491, %r493;
	ld.shared.u16 	%rs18, [%r126+2];
	add.s16 	%rs37, %rs18, 1;
	st.shared.u16 	[%r126+2], %rs37;
	setp.eq.s32 	%p78, %r784, 2147483647;
	selp.b32 	%r335, -2147483648, %r784, %p78;
	// begin inline asm
	shr.b32 %r334, %r335, %r336;
	// end inline asm
	and.b32  	%r494, %r277, %r334;
	shl.b32 	%r495, %r494, 10;
	not.b32 	%r496, %r495;
	and.b32  	%r497, %r496, 31744;
	add.s32 	%r498, %r81, %r497;
	shr.u32 	%r499, %r494, 4;
	and.b32  	%r500, %r499, 268435454;
	sub.s32 	%r127, %r498, %r500;
	ld.shared.u16 	%rs19, [%r127+2];
	add.s16 	%rs38, %rs19, 1;
	st.shared.u16 	[%r127+2], %rs38;
	bar.sync 	0;
	ld.shared.u32 	%r128, [%r82];
	ld.shared.u32 	%r501, [%r82+4];
	ld.shared.u32 	%r502, [%r82+8];
	ld.shared.u32 	%r503, [%r82+12];
	ld.shared.u32 	%r504, [%r82+16];
	ld.shared.u32 	%r505, [%r82+20];
	ld.shared.u32 	%r506, [%r82+24];
	ld.shared.u32 	%r507, [%r82+28];
	ld.shared.u32 	%r508, [%r82+32];
	ld.shared.u32 	%r509, [%r82+36];
	ld.shared.u32 	%r510, [%r82+40];
	ld.shared.u32 	%r511, [%r82+44];
	ld.shared.u32 	%r512, [%r82+48];
	ld.shared.u32 	%r513, [%r82+52];
	ld.shared.u32 	%r514, [%r82+56];
	ld.shared.u32 	%r515, [%r82+60];
	ld.shared.u32 	%r516, [%r82+64];
	ld.shared.u32 	%r517, [%r82+68];
	ld.shared.u32 	%r518, [%r82+72];
	ld.shared.u32 	%r519, [%r82+76];
	ld.shared.u32 	%r520, [%r82+80];
	ld.shared.u32 	%r521, [%r82+84];
	ld.shared.u32 	%r522, [%r82+88];
	ld.shared.u32 	%r523, [%r82+92];
	ld.shared.u32 	%r524, [%r82+96];
	ld.shared.u32 	%r525, [%r82+100];
	ld.shared.u32 	%r526, [%r82+104];
	ld.shared.u32 	%r527, [%r82+108];
	ld.shared.u32 	%r528, [%r82+112];
	ld.shared.u32 	%r529, [%r82+116];
	ld.shared.u32 	%r530, [%r82+120];
	ld.shared.u32 	%r531, [%r82+124];
	ld.shared.u32 	%r532, [%r82+128];
	add.s32 	%r129, %r501, %r128;
	add.s32 	%r130, %r502, %r129;
	add.s32 	%r131, %r503, %r130;
	add.s32 	%r132, %r504, %r131;
	add.s32 	%r133, %r505, %r132;
	add.s32 	%r134, %r506, %r133;
	add.s32 	%r135, %r507, %r134;
	add.s32 	%r136, %r508, %r135;
	add.s32 	%r137, %r509, %r136;
	add.s32 	%r138, %r510, %r137;
	add.s32 	%r139, %r511, %r138;
	add.s32 	%r140, %r512, %r139;
	add.s32 	%r141, %r513, %r140;
	add.s32 	%r142, %r514, %r141;
	add.s32 	%r143, %r515, %r142;
	add.s32 	%r144, %r516, %r143;
	add.s32 	%r145, %r517, %r144;
	add.s32 	%r146, %r518, %r145;
	add.s32 	%r147, %r519, %r146;
	add.s32 	%r148, %r520, %r147;
	add.s32 	%r149, %r521, %r148;
	add.s32 	%r150, %r522, %r149;
	add.s32 	%r151, %r523, %r150;
	add.s32 	%r152, %r524, %r151;
	add.s32 	%r153, %r525, %r152;
	add.s32 	%r154, %r526, %r153;
	add.s32 	%r155, %r527, %r154;
	add.s32 	%r156, %r528, %r155;
	add.s32 	%r157, %r529, %r156;
	add.s32 	%r158, %r530, %r157;
	add.s32 	%r159, %r531, %r158;
	add.s32 	%r342, %r532, %r159;
	// begin inline asm
	mov.u32 %r337, %laneid;
	// end inline asm
	mov.b32 	%r340, 1;
	mov.b32 	%r367, -1;
	// begin inline asm
	{  .reg .u32 r0;  .reg .pred p;  shfl.sync.up.b32 r0|p, %r342, %r340, %r365, %r367;  @p add.u32 r0, r0, %r342;  mov.u32 %r338, r0;}
	// end inline asm
	mov.b32 	%r346, 2;
	// begin inline asm
	{  .reg .u32 r0;  .reg .pred p;  shfl.sync.up.b32 r0|p, %r338, %r346, %r365, %r367;  @p add.u32 r0, r0, %r338;  mov.u32 %r344, r0;}
	// end inline asm
	mov.b32 	%r352, 4;
	// begin inline asm
	{  .reg .u32 r0;  .reg .pred p;  shfl.sync.up.b32 r0|p, %r344, %r352, %r365, %r367;  @p add.u32 r0, r0, %r344;  mov.u32 %r350, r0;}
	// end inline asm
	mov.b32 	%r358, 8;
	// begin inline asm
	{  .reg .u32 r0;  .reg .pred p;  shfl.sync.up.b32 r0|p, %r350, %r358, %r365, %r367;  @p add.u32 r0, r0, %r350;  mov.u32 %r356, r0;}
	// end inline asm
	mov.b32 	%r364, 16;
	// begin inline asm
	{  .reg .u32 r0;  .reg .pred p;  shfl.sync.up.b32 r0|p, %r356, %r364, %r365, %r367;  @p add.u32 r0, r0, %r356;  mov.u32 %r362, r0;}
	// end inline asm
	setp.ne.s32 	%p79, %r337, 31;
	@%p79 bra 	$L__BB6_79;
	st.shared.u32 	[%r83], %r362;
$L__BB6_79:
	sub.s32 	%r533, %r362, %r342;
	setp.gt.u32 	%p80, %r2, 31;
	setp.eq.s32 	%p81, %r80, 7;
	setp.eq.s32 	%p82, %r80, 6;
	setp.eq.s32 	%p83, %r80, 5;
	setp.eq.s32 	%p84, %r80, 4;
	setp.eq.s32 	%p85, %r80, 3;
	setp.eq.s32 	%p86, %r80, 2;
	setp.eq.s32 	%p87, %r80, 1;
	bar.sync 	0;
	ld.shared.v4.u32 	{%r534, %r535, %r536, %r537}, [_ZZN3cub18CUB_300001_SM_10006detail10radix_sort31DeviceRadixSortSingleTileKernelINS1_5radix10policy_hubIffyE10Policy1000ELNS0_9SortOrderE1EffyNS1_21identity_decomposer_tEEEvPKT1_PSA_PKT2_PSE_T3_iiT4_E12temp_storage+33792];
	selp.b32 	%r538, %r534, %r803, %p87;
	add.s32 	%r539, %r535, %r534;
	selp.b32 	%r540, %r539, %r538, %p86;
	add.s32 	%r541, %r539, %r536;
	selp.b32 	%r542, %r541, %r540, %p85;
	add.s32 	%r543, %r541, %r537;
	selp.b32 	%r544, %r543, %r542, %p84;
	ld.shared.v4.u32 	{%r545, %r546, %r547, %r548}, [_ZZN3cub18CUB_300001_SM_10006detail10radix_sort31DeviceRadixSortSingleTileKernelINS1_5radix10policy_hubIffyE10Policy1000ELNS0_9SortOrderE1EffyNS1_21identity_decomposer_tEEEvPKT1_PSA_PKT2_PSE_T3_iiT4_E12temp_storage+33808];
	add.s32 	%r549, %r543, %r545;
	selp.b32 	%r550, %r549, %r544, %p83;
	add.s32 	%r551, %r549, %r546;
	selp.b32 	%r552, %r551, %r550, %p82;
	add.s32 	%r553, %r551, %r547;
	selp.b32 	%r803, %r553, %r552, %p81;
	add.s32 	%r164, %r553, %r548;
	setp.ne.s32 	%p88, %r337, 0;
	selp.b32 	%r554, %r533, 0, %p88;
	add.s32 	%r555, %r803, %r554;
	or.pred  	%p89, %p80, %p88;
	selp.b32 	%r804, %r555, %r533, %p80;
	@%p89 bra 	$L__BB6_81;
	shl.b32 	%r804, %r164, 16;
	st.shared.u32 	[_ZZN3cub18CUB_300001_SM_10006detail10radix_sort31DeviceRadixSortSingleTileKernelINS1_5radix10policy_hubIffyE10Policy1000ELNS0_9SortOrderE1EffyNS1_21identity_decomposer_tEEEvPKT1_PSA_PKT2_PSE_T3_iiT4_E12temp_storage+33832], %r804;
$L__BB6_81:
	setp.eq.s32 	%p90, %r2, 0;
	bar.sync 	0;
	ld.shared.u32 	%r556, [_ZZN3cub18CUB_300001_SM_10006detail10radix_sort31DeviceRadixSortSingleTileKernelINS1_5radix10policy_hubIffyE10Policy1000ELNS0_9SortOrderE1EffyNS1_21identity_decomposer_tEEEvPKT1_PSA_PKT2_PSE_T3_iiT4_E12temp_storage+33832];
	selp.b32 	%r557, 0, %r556, %p90;
	add.s32 	%r558, %r804, %r557;
	add.s32 	%r559, %r128, %r558;
	add.s32 	%r560, %r129, %r558;
	add.s32 	%r561, %r130, %r558;
	add.s32 	%r562, %r131, %r558;
	add.s32 	%r563, %r132, %r558;
	add.s32 	%r564, %r133, %r558;
	add.s32 	%r565, %r134, %r558;
	add.s32 	%r566, %r135, %r558;
	add.s32 	%r567, %r136, %r558;
	add.s32 	%r568, %r137, %r558;
	add.s32 	%r569, %r138, %r558;
	add.s32 	%r570, %r139, %r558;
	add.s32 	%r571, %r140, %r558;
	add.s32 	%r572, %r141, %r558;
	add.s32 	%r573, %r142, %r558;
	add.s32 	%r574, %r143, %r558;
	add.s32 	%r575, %r144, %r558;
	add.s32 	%r576, %r145, %r558;
	add.s32 	%r577, %r146, %r558;
	add.s32 	%r578, %r147, %r558;
	add.s32 	%r579, %r148, %r558;
	add.s32 	%r580, %r149, %r558;
	add.s32 	%r581, %r150, %r558;
	add.s32 	%r582, %r151, %r558;
	add.s32 	%r583, %r152, %r558;
	add.s32 	%r584, %r153, %r558;
	add.s32 	%r585, %r154, %r558;
	add.s32 	%r586, %r155, %r558;
	add.s32 	%r587, %r156, %r558;
	add.s32 	%r588, %r157, %r558;
	add.s32 	%r589, %r158, %r558;
	add.s32 	%r590, %r159, %r558;
	st.shared.u32 	[%r82], %r558;
	st.shared.u32 	[%r82+4], %r559;
	st.shared.u32 	[%r82+8], %r560;
	st.shared.u32 	[%r82+12], %r561;
	st.shared.u32 	[%r82+16], %r562;
	st.shared.u32 	[%r82+20], %r563;
	st.shared.u32 	[%r82+24], %r564;
	st.shared.u32 	[%r82+28], %r565;
	st.shared.u32 	[%r82+32], %r566;
	st.shared.u32 	[%r82+36], %r567;
	st.shared.u32 	[%r82+40], %r568;
	st.shared.u32 	[%r82+44], %r569;
	st.shared.u32 	[%r82+48], %r570;
	st.shared.u32 	[%r82+52], %r571;
	st.shared.u32 	[%r82+56], %r572;
	st.shared.u32 	[%r82+60], %r573;
	st.shared.u32 	[%r82+64], %r574;
	st.shared.u32 	[%r82+68], %r575;
	st.shared.u32 	[%r82+72], %r576;
	st.shared.u32 	[%r82+76], %r577;
	st.shared.u32 	[%r82+80], %r578;
	st.shared.u32 	[%r82+84], %r579;
	st.shared.u32 	[%r82+88], %r580;
	st.shared.u32 	[%r82+92], %r581;
	st.shared.u32 	[%r82+96], %r582;
	st.shared.u32 	[%r82+100], %r583;
	st.shared.u32 	[%r82+104], %r584;
	st.shared.u32 	[%r82+108], %r585;
	st.shared.u32 	[%r82+112], %r586;
	st.shared.u32 	[%r82+116], %r587;
	st.shared.u32 	[%r82+120], %r588;
	st.shared.u32 	[%r82+124], %r589;
	st.shared.u32 	[%r82+128], %r590;
	bar.sync 	0;
	cvt.u32.u16 	%r591, %rs1;
	ld.shared.u16 	%r592, [%r109+2];
	add.s32 	%r168, %r592, %r591;
	cvt.u32.u16 	%r593, %rs2;
	ld.shared.u16 	%r594, [%r110+2];
	add.s32 	%r169, %r594, %r593;
	cvt.u32.u16 	%r595, %rs3;
	ld.shared.u16 	%r596, [%r111+2];
	add.s32 	%r170, %r596, %r595;
	cvt.u32.u16 	%r597, %rs4;
	ld.shared.u16 	%r598, [%r112+2];
	add.s32 	%r171, %r598, %r597;
	cvt.u32.u16 	%r599, %rs5;
	ld.shared.u16 	%r600, [%r113+2];
	add.s32 	%r172, %r600, %r599;
	cvt.u32.u16 	%r601, %rs6;
	ld.shared.u16 	%r602, [%r114+2];
	add.s32 	%r173, %r602, %r601;
	cvt.u32.u16 	%r603, %rs7;
	ld.shared.u16 	%r604, [%r115+2];
	add.s32 	%r174, %r604, %r603;
	cvt.u32.u16 	%r605, %rs8;
	ld.shared.u16 	%r606, [%r116+2];
	add.s32 	%r175, %r606, %r605;
	cvt.u32.u16 	%r607, %rs9;
	ld.shared.u16 	%r608, [%r117+2];
	add.s32 	%r176, %r608, %r607;
	cvt.u32.u16 	%r609, %rs10;
	ld.shared.u16 	%r610, [%r118+2];
	add.s32 	%r177, %r610, %r609;
	cvt.u32.u16 	%r611, %rs11;
	ld.shared.u16 	%r612, [%r119+2];
	add.s32 	%r178, %r612, %r611;
	cvt.u32.u16 	%r613, %rs12;
	ld.shared.u16 	%r614, [%r120+2];
	add.s32 	%r179, %r614, %r613;
	cvt.u32.u16 	%r615, %rs13;
	ld.shared.u16 	%r616, [%r121+2];
	add.s32 	%r180, %r616, %r615;
	cvt.u32.u16 	%r617, %rs14;
	ld.shared.u16 	%r618, [%r122+2];
	add.s32 	%r181, %r618, %r617;
	cvt.u32.u16 	%r619, %rs15;
	ld.shared.u16 	%r620, [%r123+2];
	add.s32 	%r182, %r620, %r619;
	cvt.u32.u16 	%r621, %rs16;
	ld.shared.u16 	%r622, [%r124+2];
	add.s32 	%r183, %r622, %r621;
	cvt.u32.u16 	%r623, %rs17;
	ld.shared.u16 	%r624, [%r125+2];
	add.s32 	%r184, %r624, %r623;
	cvt.u32.u16 	%r625, %rs18;
	ld.shared.u16 	%r626, [%r126+2];
	add.s32 	%r185, %r626, %r625;
	cvt.u32.u16 	%r627, %rs19;
	ld.shared.u16 	%r628, [%r127+2];
	add.s32 	%r186, %r628, %r627;
	bar.sync 	0;
	setp.lt.s32 	%p91, %r783, %r229;
	@%p91 bra 	$L__BB6_121;
	cvt.u64.u32 	%rd15, %r2;
	shl.b32 	%r629, %r168, 2;
	mov.u32 	%r630, _ZZN3cub18CUB_300001_SM_10006detail10radix_sort31DeviceRadixSortSingleTileKernelINS1_5radix10policy_hubIffyE10Policy1000ELNS0_9SortOrderE1EffyNS1_21identity_decomposer_tEEEvPKT1_PSA_PKT2_PSE_T3_iiT4_E12temp_storage;
	add.s32 	%r631, %r630, %r629;
	st.shared.u32 	[%r631], %r802;
	shl.b32 	%r632, %r169, 2;
	add.s32 	%r633, %r630, %r632;
	st.shared.u32 	[%r633], %r801;
	shl.b32 	%r634, %r170, 2;
	add.s32 	%r635, %r630, %r634;
	st.shared.u32 	[%r635], %r800;
	shl.b32 	%r636, %r171, 2;
	add.s32 	%r637, %r630, %r636;
	st.shared.u32 	[%r637], %r799;
	shl.b32 	%r638, %r172, 2;
	add.s32 	%r639, %r630, %r638;
	st.shared.u32 	[%r639], %r798;
	shl.b32 	%r640, %r173, 2;
	add.s32 	%r641, %r630, %r640;
	st.shared.u32 	[%r641], %r797;
	shl.b32 	%r642, %r174, 2;
	add.s32 	%r643, %r630, %r642;
	st.shared.u32 	[%r643], %r796;
	shl.b32 	%r644, %r175, 2;
	add.s32 	%r645, %r630, %r644;
	st.shared.u32 	[%r645], %r795;
	shl.b32 	%r646, %r176, 2;
	add.s32 	%r647, %r630, %r646;
	st.shared.u32 	[%r647], %r794;
	shl.b32 	%r648, %r177, 2;
	add.s32 	%r649, %r630, %r648;
	st.shared.u32 	[%r649], %r793;
	shl.b32 	%r650, %r178, 2;
	add.s32 	%r651, %r630, %r650;
	st.shared.u32 	[%r651], %r792;
	shl.b32 	%r652, %r179, 2;
	add.s32 	%r653, %r630, %r652;
	st.shared.u32 	[%r653], %r791;
	shl.b32 	%r654, %r180, 2;
	add.s32 	%r655, %r630, %r654;
	st.shared.u32 	[%r655], %r790;
	shl.b32 	%r656, %r181, 2;
	add.s32 	%r657, %r630, %r656;
	st.shared.u32 	[%r657], %r789;
	shl.b32 	%r658, %r182, 2;
	add.s32 	%r659, %r630, %r658;
	st.shared.u32 	[%r659], %r788;
	shl.b32 	%r660, %r183, 2;
	add.s32 	%r661, %r630, %r660;
	st.shared.u32 	[%r661], %r787;
	shl.b32 	%r662, %r184, 2;
	add.s32 	%r663, %r630, %r662;
	st.shared.u32 	[%r663], %r786;
	shl.b32 	%r664, %r185, 2;
	add.s32 	%r665, %r630, %r664;
	st.shared.u32 	[%r665], %r785;
	shl.b32 	%r666, %r186, 2;
	add.s32 	%r667, %r630, %r666;
	st.shared.u32 	[%r667], %r784;
	bar.sync 	0;
	mad.lo.s32 	%r187, %r2, -72, %r84;
	ld.shared.u32 	%r188, [%r187];
	ld.shared.u32 	%r189, [%r187+1024];
	ld.shared.u32 	%r190, [%r187+2048];
	ld.shared.u32 	%r191, [%r187+3072];
	ld.shared.u32 	%r192, [%r187+4096];
	ld.shared.u32 	%r193, [%r187+5120];
	ld.shared.u32 	%r194, [%r187+6144];
	ld.shared.u32 	%r195, [%r187+7168];
	ld.shared.u32 	%r196, [%r187+8192];
	ld.shared.u32 	%r197, [%r187+9216];
	ld.shared.u32 	%r198, [%r187+10240];
	ld.shared.u32 	%r199, [%r187+11264];
	ld.shared.u32 	%r200, [%r187+12288];
	ld.shared.u32 	%r201, [%r187+13312];
	ld.shared.u32 	%r202, [%r187+14336];
	ld.shared.u32 	%r203, [%r187+15360];
	ld.shared.u32 	%r204, [%r187+16384];
	ld.shared.u32 	%r205, [%r187+17408];
	ld.shared.u32 	%r206, [%r187+18432];
	bar.sync 	0;
	st.shared.f32 	[%r631], %f152;
	st.shared.f32 	[%r633], %f151;
	st.shared.f32 	[%r635], %f150;
	st.shared.f32 	[%r637], %f149;
	st.shared.f32 	[%r639], %f148;
	st.shared.f32 	[%r641], %f147;
	st.shared.f32 	[%r643], %f146;
	st.shared.f32 	[%r645], %f145;
	st.shared.f32 	[%r647], %f144;
	st.shared.f32 	[%r649], %f143;
	st.shared.f32 	[%r651], %f142;
	st.shared.f32 	[%r653], %f141;
	st.shared.f32 	[%r655], %f140;
	st.shared.f32 	[%r657], %f139;
	st.shared.f32 	[%r659], %f138;
	st.shared.f32 	[%r661], %f137;
	st.shared.f32 	[%r663], %f136;
	st.shared.f32 	[%r665], %f135;
	st.shared.f32 	[%r667], %f134;
	bar.sync 	0;
	ld.shared.f32 	%f58, [%r187+1024];
	ld.shared.f32 	%f59, [%r187+2048];
	ld.shared.f32 	%f60, [%r187+3072];
	ld.shared.f32 	%f61, [%r187+4096];
	ld.shared.f32 	%f62, [%r187+5120];
	ld.shared.f32 	%f63, [%r187+6144];
	ld.shared.f32 	%f64, [%r187+7168];
	ld.shared.f32 	%f65, [%r187+8192];
	ld.shared.f32 	%f66, [%r187+9216];
	ld.shared.f32 	%f67, [%r187+10240];
	ld.shared.f32 	%f68, [%r187+11264];
	ld.shared.f32 	%f69, [%r187+12288];
	ld.shared.f32 	%f70, [%r187+13312];
	ld.shared.f32 	%f71, [%r187+14336];
	ld.shared.f32 	%f72, [%r187+15360];
	ld.shared.f32 	%f73, [%r187+16384];
	ld.shared.f32 	%f74, [%r187+17408];
	ld.shared.f32 	%f75, [%r187+18432];
	setp.gt.u64 	%p92, %rd2, %rd15;
	cvta.to.global.u64 	%rd16, %rd6;
	mul.wide.u32 	%rd17, %r2, 4;
	add.s64 	%rd4, %rd16, %rd17;
	cvta.to.global.u64 	%rd18, %rd8;
	add.s64 	%rd5, %rd18, %rd17;
	@%p92 bra 	$L__BB6_83;
	bra.uni 	$L__BB6_84;
$L__BB6_83:
	ld.shared.f32 	%f114, [%r187];
	setp.gt.s32 	%p93, %r188, -1;
	selp.b32 	%r668, -1, -2147483648, %p93;
	xor.b32  	%r669, %r668, %r188;
	st.global.u32 	[%rd4], %r669;
	st.global.f32 	[%rd5], %f114;
$L__BB6_84:
	add.s32 	%r670, %r2, 256;
	cvt.u64.u32 	%rd19, %r670;
	setp.le.u64 	%p94, %rd2, %rd19;
	@%p94 bra 	$L__BB6_86;
	setp.gt.s32 	%p95, %r189, -1;
	selp.b32 	%r671, -1, -2147483648, %p95;
	xor.b32  	%r672, %r671, %r189;
	st.global.u32 	[%rd4+1024], %r672;
	st.global.f32 	[%rd5+1024], %f58;
$L__BB6_86:
	add.s32 	%r673, %r2, 512;
	cvt.u64.u32 	%rd20, %r673;
	setp.le.u64 	%p96, %rd2, %rd20;
	@%p96 bra 	$L__BB6_88;
	setp.gt.s32 	%p97, %r190, -1;
	selp.b32 	%r674, -1, -2147483648, %p97;
	xor.b32  	%r675, %r674, %r190;
	st.global.u32 	[%rd4+2048], %r675;
	st.global.f32 	[%rd5+2048], %f59;
$L__BB6_88:
	add.s32 	%r676, %r2, 768;
	cvt.u64.u32 	%rd21, %r676;
	setp.le.u64 	%p98, %rd2, %rd21;
	@%p98 bra 	$L__BB6_90;
	setp.gt.s32 	%p99, %r191, -1;
	selp.b32 	%r677, -1, -2147483648, %p99;
	xor.b32  	%r678, %r677, %r191;
	st.global.u32 	[%rd4+3072], %r678;
	st.global.f32 	[%rd5+3072], %f60;
$L__BB6_90:
	or.b32  	%r679, %r2, 1024;
	cvt.u64.u32 	%rd22, %r679;
	setp.le.u64 	%p100, %rd2, %rd22;
	@%p100 bra 	$L__BB6_92;
	setp.gt.s32 	%p101, %r192, -1;
	selp.b32 	%r680, -1, -2147483648, %p101;
	xor.b32  	%r681, %r680, %r192;
	st.global.u32 	[%rd4+4096], %r681;
	st.global.f32 	[%rd5+4096], %f61;
$L__BB6_92:
	add.s32 	%r682, %r2, 1280;
	cvt.u64.u32 	%rd23, %r682;
	setp.le.u64 	%p102, %rd2, %rd23;
	@%p102 bra 	$L__BB6_94;
	setp.gt.s32 	%p103, %r193, -1;
	selp.b32 	%r683, -1, -2147483648, %p103;
	xor.b32  	%r684, %r683, %r193;
	st.global.u32 	[%rd4+5120], %r684;
	st.global.f32 	[%rd5+5120], %f62;
$L__BB6_94:
	add.s32 	%r685, %r2, 1536;
	cvt.u64.u32 	%rd24, %r685;
	setp.le.u64 	%p104, %rd2, %rd24;
	@%p104 bra 	$L__BB6_96;
	setp.gt.s32 	%p105, %r194, -1;
	selp.b32 	%r686, -1, -2147483648, %p105;
	xor.b32  	%r687, %r686, %r194;
	st.global.u32 	[%rd4+6144], %r687;
	st.global.f32 	[%rd5+6144], %f63;
$L__BB6_96:
	add.s32 	%r688, %r2, 1792;
	cvt.u64.u32 	%rd25, %r688;
	setp.le.u64 	%p106, %rd2, %rd25;
	@%p106 bra 	$L__BB6_98;
	setp.gt.s32 	%p107, %r195, -1;
	selp.b32 	%r689, -1, -2147483648, %p107;
	xor.b32  	%r690, %r689, %r195;
	st.global.u32 	[%rd4+7168], %r690;
	st.global.f32 	[%rd5+7168], %f64;
$L__BB6_98:
	or.b32  	%r691, %r2, 2048;
	cvt.u64.u32 	%rd26, %r691;
	setp.le.u64 	%p108, %rd2, %rd26;
	@%p108 bra 	$L__BB6_100;
	setp.gt.s32 	%p109, %r196, -1;
	selp.b32 	%r692, -1, -2147483648, %p109;
	xor.b32  	%r693, %r692, %r196;
	st.global.u32 	[%rd4+8192], %r693;
	st.global.f32 	[%rd5+8192], %f65;
$L__BB6_100:
	add.s32 	%r694, %r2, 2304;
	cvt.u64.u32 	%rd27, %r694;
	setp.le.u64 	%p110, %rd2, %rd27;
	@%p110 bra 	$L__BB6_102;
	setp.gt.s32 	%p111, %r197, -1;
	selp.b32 	%r695, -1, -2147483648, %p111;
	xor.b32  	%r696, %r695, %r197;
	st.global.u32 	[%rd4+9216], %r696;
	st.global.f32 	[%rd5+9216], %f66;
$L__BB6_102:
	add.s32 	%r697, %r2, 2560;
	cvt.u64.u32 	%rd28, %r697;
	setp.le.u64 	%p112, %rd2, %rd28;
	@%p112 bra 	$L__BB6_104;
	setp.gt.s32 	%p113, %r198, -1;
	selp.b32 	%r698, -1, -2147483648, %p113;
	xor.b32  	%r699, %r698, %r198;
	st.global.u32 	[%rd4+10240], %r699;
	st.global.f32 	[%rd5+10240], %f67;
$L__BB6_104:
	add.s32 	%r700, %r2, 2816;
	cvt.u64.u32 	%rd29, %r700;
	setp.le.u64 	%p114, %rd2, %rd29;
	@%p114 bra 	$L__BB6_106;
	setp.gt.s32 	%p115, %r199, -1;
	selp.b32 	%r701, -1, -2147483648, %p115;
	xor.b32  	%r702, %r701, %r199;
	st.global.u32 	[%rd4+11264], %r702;
	st.global.f32 	[%rd5+11264], %f68;
$L__BB6_106:
	or.b32  	%r703, %r2, 3072;
	cvt.u64.u32 	%rd30, %r703;
	setp.le.u64 	%p116, %rd2, %rd30;
	@%p116 bra 	$L__BB6_108;
	setp.gt.s32 	%p117, %r200, -1;
	selp.b32 	%r704, -1, -2147483648, %p117;
	xor.b32  	%r705, %r704, %r200;
	st.global.u32 	[%rd4+12288], %r705;
	st.global.f32 	[%rd5+12288], %f69;
$L__BB6_108:
	add.s32 	%r706, %r2, 3328;
	cvt.u64.u32 	%rd31, %r706;
	setp.le.u64 	%p118, %rd2, %rd31;
	@%p118 bra 	$L__BB6_110;
	setp.gt.s32 	%p119, %r201, -1;
	selp.b32 	%r707, -1, -2147483648, %p119;
	xor.b32  	%r708, %r707, %r201;
	st.global.u32 	[%rd4+13312], %r708;
	st.global.f32 	[%rd5+13312], %f70;
$L__BB6_110:
	add.s32 	%r709, %r2, 3584;
	cvt.u64.u32 	%rd32, %r709;
	setp.le.u64 	%p120, %rd2, %rd32;
	@%p120 bra 	$L__BB6_112;
	setp.gt.s32 	%p121, %r202, -1;
	selp.b32 	%r710, -1, -2147483648, %p121;
	xor.b32  	%r711, %r710, %r202;
	st.global.u32 	[%rd4+14336], %r711;
	st.global.f32 	[%rd5+14336], %f71;
$L__BB6_112:
	add.s32 	%r712, %r2, 3840;
	cvt.u64.u32 	%rd33, %r712;
	setp.le.u64 	%p122, %rd2, %rd33;
	@%p122 bra 	$L__BB6_114;
	setp.gt.s32 	%p123, %r203, -1;
	selp.b32 	%r713, -1, -2147483648, %p123;
	xor.b32  	%r714, %r713, %r203;
	st.global.u32 	[%rd4+15360], %r714;
	st.global.f32 	[%rd5+15360], %f72;
$L__BB6_114:
	or.b32  	%r715, %r2, 4096;
	cvt.u64.u32 	%rd34, %r715;
	setp.le.u64 	%p124, %rd2, %rd34;
	@%p124 bra 	$L__BB6_116;
	setp.gt.s32 	%p125, %r204, -1;
	selp.b32 	%r716, -1, -2147483648, %p125;
	xor.b32  	%r717, %r716, %r204;
	st.global.u32 	[%rd4+16384], %r717;
	st.global.f32 	[%rd5+16384], %f73;
$L__BB6_116:
	add.s32 	%r718, %r2, 4352;
	cvt.u64.u32 	%rd35, %r718;
	setp.le.u64 	%p126, %rd2, %rd35;
	@%p126 bra 	$L__BB6_118;
	setp.gt.s32 	%p127, %r205, -1;
	selp.b32 	%r719, -1, -2147483648, %p127;
	xor.b32  	%r720, %r719, %r205;
	st.global.u32 	[%rd4+17408], %r720;
	st.global.f32 	[%rd5+17408], %f74;
$L__BB6_118:
	add.s32 	%r721, %r2, 4608;
	cvt.u64.u32 	%rd36, %r721;
	setp.le.u64 	%p128, %rd2, %rd36;
	@%p128 bra 	$L__BB6_120;
	setp.gt.s32 	%p129, %r206, -1;
	selp.b32 	%r722, -1, -2147483648, %p129;
	xor.b32  	%r723, %r722, %r206;
	st.global.u32 	[%rd4+18432], %r723;
	st.global.f32 	[%rd5+18432], %f75;
$L__BB6_120:
	ret;
$L__BB6_121:
	shl.b32 	%r724, %r168, 2;
	mov.u32 	%r725, _ZZN3cub18CUB_300001_SM_10006detail10radix_sort31DeviceRadixSortSingleTileKernelINS1_5radix10policy_hubIffyE10Policy1000ELNS0_9SortOrderE1EffyNS1_21identity_decomposer_tEEEvPKT1_PSA_PKT2_PSE_T3_iiT4_E12temp_storage;
	add.s32 	%r726, %r725, %r724;
	st.shared.u32 	[%r726], %r802;
	shl.b32 	%r727, %r169, 2;
	add.s32 	%r728, %r725, %r727;
	st.shared.u32 	[%r728], %r801;
	shl.b32 	%r729, %r170, 2;
	add.s32 	%r730, %r725, %r729;
	st.shared.u32 	[%r730], %r800;
	shl.b32 	%r731, %r171, 2;
	add.s32 	%r732, %r725, %r731;
	st.shared.u32 	[%r732], %r799;
	shl.b32 	%r733, %r172, 2;
	add.s32 	%r734, %r725, %r733;
	st.shared.u32 	[%r734], %r798;
	shl.b32 	%r735, %r173, 2;
	add.s32 	%r736, %r725, %r735;
	st.shared.u32 	[%r736], %r797;
	shl.b32 	%r737, %r174, 2;
	add.s32 	%r738, %r725, %r737;
	st.shared.u32 	[%r738], %r796;
	shl.b32 	%r739, %r175, 2;
	add.s32 	%r740, %r725, %r739;
	st.shared.u32 	[%r740], %r795;
	shl.b32 	%r741, %r176, 2;
	add.s32 	%r742, %r725, %r741;
	st.shared.u32 	[%r742], %r794;
	shl.b32 	%r743, %r177, 2;
	add.s32 	%r744, %r725, %r743;
	st.shared.u32 	[%r744], %r793;
	shl.b32 	%r745, %r178, 2;
	add.s32 	%r746, %r725, %r745;
	st.shared.u32 	[%r746], %r792;
	shl.b32 	%r747, %r179, 2;
	add.s32 	%r748, %r725, %r747;
	st.shared.u32 	[%r748], %r791;
	shl.b32 	%r749, %r180, 2;
	add.s32 	%r750, %r725, %r749;
	st.shared.u32 	[%r750], %r790;
	shl.b32 	%r751, %r181, 2;
	add.s32 	%r752, %r725, %r751;
	st.shared.u32 	[%r752], %r789;
	shl.b32 	%r753, %r182, 2;
	add.s32 	%r754, %r725, %r753;
	st.shared.u32 	[%r754], %r788;
	shl.b32 	%r755, %r183, 2;
	add.s32 	%r756, %r725, %r755;
	st.shared.u32 	[%r756], %r787;
	shl.b32 	%r757, %r184, 2;
	add.s32 	%r758, %r725, %r757;
	st.shared.u32 	[%r758], %r786;
	shl.b32 	%r759, %r185, 2;
	add.s32 	%r760, %r725, %r759;
	st.shared.u32 	[%r760], %r785;
	shl.b32 	%r761, %r186, 2;
	add.s32 	%r762, %r725, %r761;
	st.shared.u32 	[%r762], %r784;
	bar.sync 	0;
	ld.shared.u32 	%r802, [%r84];
	ld.shared.u32 	%r801, [%r84+4];
	ld.shared.u32 	%r800, [%r84+8];
	ld.shared.u32 	%r799, [%r84+12];
	ld.shared.u32 	%r798, [%r84+16];
	ld.shared.u32 	%r797, [%r84+20];
	ld.shared.u32 	%r796, [%r84+24];
	ld.shared.u32 	%r795, [%r84+28];
	ld.shared.u32 	%r794, [%r84+32];
	ld.shared.u32 	%r793, [%r84+36];
	ld.shared.u32 	%r792, [%r84+40];
	ld.shared.u32 	%r791, [%r84+44];
	ld.shared.u32 	%r790, [%r84+48];
	ld.shared.u32 	%r789, [%r84+52];
	ld.shared.u32 	%r788, [%r84+56];
	ld.shared.u32 	%r787, [%r84+60];
	ld.shared.u32 	%r786, [%r84+64];
	ld.shared.u32 	%r785, [%r84+68];
	ld.shared.u32 	%r784, [%r84+72];
	bar.sync 	0;
	st.shared.f32 	[%r726], %f152;
	st.shared.f32 	[%r728], %f151;
	st.shared.f32 	[%r730], %f150;
	st.shared.f32 	[%r732], %f149;
	st.shared.f32 	[%r734], %f148;
	st.shared.f32 	[%r736], %f147;
	st.shared.f32 	[%r738], %f146;
	st.shared.f32 	[%r740], %f145;
	st.shared.f32 	[%r742], %f144;
	st.shared.f32 	[%r744], %f143;
	st.shared.f32 	[%r746], %f142;
	st.shared.f32 	[%r748], %f141;
	st.shared.f32 	[%r750], %f140;
	st.shared.f32 	[%r752], %f139;
	st.shared.f32 	[%r754], %f138;
	st.shared.f32 	[%r756], %f137;
	st.shared.f32 	[%r758], %f136;
	st.shared.f32 	[%r760], %f135;
	st.shared.f32 	[%r762], %f134;
	bar.sync 	0;
	ld.shared.f32 	%f152, [%r84];
	ld.shared.f32 	%f151, [%r84+4];
	ld.shared.f32 	%f150, [%r84+8];
	ld.shared.f32 	%f149, [%r84+12];
	ld.shared.f32 	%f148, [%r84+16];
	ld.shared.f32 	%f147, [%r84+20];
	ld.shared.f32 	%f146, [%r84+24];
	ld.shared.f32 	%f145, [%r84+28];
	ld.shared.f32 	%f144, [%r84+32];
	ld.shared.f32 	%f143, [%r84+36];
	ld.shared.f32 	%f142, [%r84+40];
	ld.shared.f32 	%f141, [%r84+44];
	ld.shared.f32 	%f140, [%r84+48];
	ld.shared.f32 	%f139, [%r84+52];
	ld.shared.f32 	%f138, [%r84+56];
	ld.shared.f32 	%f137, [%r84+60];
	ld.shared.f32 	%f136, [%r84+64];
	ld.shared.f32 	%f135, [%r84+68];
	ld.shared.f32 	%f134, [%r84+72];
	bar.sync 	0;
	add.s32 	%r783, %r783, 6;
	add.s32 	%r782, %r782, -6;
	bra.uni 	$L__BB6_77;

}
	// .globl	_ZN3cub18CUB_300001_SM_10006detail10radix_sort30DeviceRadixSortHistogramKernelINS1_5radix10policy_hubIffyE10Policy1000ELNS0_9SortOrderE1EfyNS1_21identity_decomposer_tEEEvPT2_PKT1_SA_iiT3_
.visible .entry _ZN3cub18CUB_300001_SM_10006detail10radix_sort30DeviceRadixSortHistogramKernelINS1_5radix10policy_hubIffyE10Policy1000ELNS0_9SortOrderE1EfyNS1_21identity_decomposer_tEEEvPT2_PKT1_SA_iiT3_(
	.param .u64 .ptr .align 1 _ZN3cub18CUB_300001_SM_10006detail10radix_sort30DeviceRadixSortHistogramKernelINS1_5radix10policy_hubIffyE10Policy1000ELNS0_9SortOrderE1EfyNS1_21identity_decomposer_tEEEvPT2_PKT1_SA_iiT3__param_0,
	.param .u64 .ptr .align 1 _ZN3cub18CUB_300001_SM_10006detail10radix_sort30DeviceRadixSortHistogramKernelINS1_5radix10policy_hubIffyE10Policy1000ELNS0_9SortOrderE1EfyNS1_21identity_decomposer_tEEEvPT2_PKT1_SA_iiT3__param_1,
	.param .u64 _ZN3cub18CUB_300001_SM_10006detail10radix_sort30DeviceRadixSortHistogramKernelINS1_5radix10policy_hubIffyE10Policy1000ELNS0_9SortOrderE1EfyNS1_21identity_decomposer_tEEEvPT2_PKT1_SA_iiT3__param_2,
	.param .u32 _ZN3cub18CUB_300001_SM_10006detail10radix_sort30DeviceRadixSortHistogramKernelINS1_5radix10policy_hubIffyE10Policy1000ELNS0_9SortOrderE1EfyNS1_21identity_decomposer_tEEEvPT2_PKT1_SA_iiT3__param_3,
	.param .u32 _ZN3cub18CUB_300001_SM_10006detail10radix_sort30DeviceRadixSortHistogramKernelINS1_5radix10policy_hubIffyE10Policy1000ELNS0_9SortOrderE1EfyNS1_21identity_decomposer_tEEEvPT2_PKT1_SA_iiT3__param_4,
	.param .align 1 .b8 _ZN3cub18CUB_300001_SM_10006detail10radix_sort30DeviceRadixSortHistogramKernelINS1_5radix10policy_hubIffyE10Policy1000ELNS0_9SortOrderE1EfyNS1_21identity_decomposer_tEEEvPT2_PKT1_SA_iiT3__param_5[1]
)
.maxntid 128
{
	.reg .pred 	%p<123>;
	.reg .b32 	%r<518>;
	.reg .b64 	%rd<137>;
	// demoted variable
	.shared .align 4 .b8 _ZZN3cub18CUB_300001_SM_10006detail10radix_sort30DeviceRadixSortHistogramKernelINS1_5radix10policy_hubIffyE10Policy1000ELNS0_9SortOrderE1EfyNS1_21identity_decomposer_tEEEvPT2_PKT1_SA_iiT3_E12temp_storage[4096];
	ld.param.u64 	%rd18, [_ZN3cub18CUB_300001_SM_10006detail10radix_sort30DeviceRadixSortHistogramKernelINS1_5radix10policy_hubIffyE10Policy1000ELNS0_9SortOrderE1EfyNS1_21identity_decomposer_tEEEvPT2_PKT1_SA_iiT3__param_0];
	ld.param.u64 	%rd19, [_ZN3cub18CUB_300001_SM_10006detail10radix_sort30DeviceRadixSortHistogramKernelINS1_5radix10policy_hubIffyE10Policy1000ELNS0_9SortOrderE1EfyNS1_21identity_decomposer_tEEEvPT2_PKT1_SA_iiT3__param_1];
	ld.param.u64 	%rd17, [_ZN3cub18CUB_300001_SM_10006detail10radix_sort30DeviceRadixSortHistogramKernelINS1_5radix10policy_hubIffyE10Policy1000ELNS0_9SortOrderE1EfyNS1_21identity_decomposer_tEEEvPT2_PKT1_SA_iiT3__param_2];
	ld.param.u32 	%r174, [_ZN3cub18CUB_300001_SM_10006detail10radix_sort30DeviceRadixSortHistogramKernelINS1_5radix10policy_hubIffyE10Policy1000ELNS0_9SortOrderE1EfyNS1_21identity_decomposer_tEEEvPT2_PKT1_SA_iiT3__param_3];
	ld.param.u32 	%r175, [_ZN3cub18CUB_300001_SM_10006detail10radix_sort30DeviceRadixSortHistogramKernelINS1_5radix10policy_hubIffyE10Policy1000ELNS0_9SortOrderE1EfyNS1_21identity_decomposer_tEEEvPT2_PKT1_SA_iiT3__param_4];
	cvta.to.global.u64 	%rd1, %rd19;
	cvta.to.global.u64 	%rd2, %rd18;
	setp.eq.s64 	%p2, %rd17, 0;
	@%p2 bra 	$L__BB7_153;
	sub.s32 	%r176, %r175, %r174;
	add.s32 	%r177, %r176, 7;
	shr.s32 	%r178, %r177, 31;
	shr.u32 	%r179, %r178, 29;
	add.s32 	%r180, %r177, %r179;
	shr.s32 	%r181, %r180, 3;
	mov.u32 	%r182, %tid.x;
	setp.gt.u32 	%p3, %r182, 255;
	setp.lt.s32 	%p4, %r177, 8;
	mov.u32 	%r183, %ctaid.x;
	shl.b32 	%r184, %r183, 11;
	cvt.u64.u32 	%rd3, %r184;
	mov.u32 	%r185, %nctaid.x;
	shl.b32 	%r186, %r185, 11;
	cvt.u64.u32 	%rd4, %r186;
	add.s32 	%r1, %r181, -1;
	and.b32  	%r2, %r181, 15;
	and.b32  	%r3, %r181, 7;
	add.s32 	%r4, %r3, -1;
	and.b32  	%r5, %r181, 3;
	or.pred  	%p1, %p3, %p4;
	shl.b32 	%r187, %r182, 2;
	mov.u32 	%r188, _ZZN3cub18CUB_300001_SM_10006detail10radix_sort30DeviceRadixSortHistogramKernelINS1_5radix10policy_hubIffyE10Policy1000ELNS0_9SortOrderE1EfyNS1_21identity_decomposer_tEEEvPT2_PKT1_SA_iiT3_E12temp_storage;
	add.s32 	%r6, %r188, %r187;
	and.b32  	%r7, %r181, 268435440;
	cvt.u64.u32 	%rd5, %r182;
	add.s32 	%r8, %r182, 128;
	add.s32 	%r9, %r182, 256;
	add.s32 	%r10, %r182, 384;
	add.s32 	%r11, %r182, 512;
	add.s32 	%r12, %r182, 640;
	add.s32 	%r13, %r182, 768;
	or.b32  	%r14, %r182, 1024;
	add.s32 	%r15, %r182, 1920;
	and.b32  	%r16, %r181, 268435448;
	and.b32  	%r17, %r181, 1;
	neg.s32 	%r18, %r7;
	add.s32 	%r19, %r6, 8192;
	add.s64 	%rd21, %rd17, -1;
	shr.u64 	%rd22, %rd21, 30;
	add.s64 	%rd23, %rd22, 1;
	min.u64 	%rd6, %rd23, %rd17;
	mov.b64 	%rd135, 0;
$L__BB7_2:
	@%p1 bra 	$L__BB7_30;
	setp.lt.u32 	%p5, %r1, 15;
	mov.b32 	%r471, 0;
	@%p5 bra 	$L__BB7_6;
	mov.u32 	%r468, %r19;
	mov.u32 	%r469, %r18;
$L__BB7_5:
	.pragma "nounroll";
	mov.b32 	%r190, 0;
	st.shared.u32 	[%r468+-8192], %r190;
	st.shared.u32 	[%r468+-7168], %r190;
	st.shared.u32 	[%r468+-6144], %r190;
	st.shared.u32 	[%r468+-5120], %r190;
	st.shared.u32 	[%r468+-4096], %r190;
	st.shared.u32 	[%r468+-3072], %r190;
	st.shared.u32 	[%r468+-2048], %r190;
	st.shared.u32 	[%r468+-1024], %r190;
	st.shared.u32 	[%r468], %r190;
	st.shared.u32 	[%r468+1024], %r190;
	st.shared.u32 	[%r468+2048], %r190;
	st.shared.u32 	[%r468+3072], %r190;
	st.shared.u32 	[%r468+4096], %r190;
	st.shared.u32 	[%r468+5120], %r190;
	st.shared.u32 	[%r468+6144], %r190;
	st.shared.u32 	[%r468+7168], %r190;
	add.s32 	%r469, %r469, 16;
	add.s32 	%r468, %r468, 16384;
	setp.ne.s32 	%p6, %r469, 0;
	mov.u32 	%r471, %r7;
	@%p6 bra 	$L__BB7_5;
$L__BB7_6:
	add.s32 	%r25, %r2, -1;
	setp.eq.s32 	%p7, %r2, 0;
	@%p7 bra 	$L__BB7_16;
	setp.lt.u32 	%p8, %r25, 7;
	@%p8 bra 	$L__BB7_9;
	shl.b32 	%r191, %r471, 10;
	add.s32 	%r192, %r6, %r191;
	mov.b32 	%r193, 0;
	st.shared.u32 	[%r192], %r193;
	st.shared.u32 	[%r192+1024], %r193;
	st.shared.u32 	[%r192+2048], %r193;
	st.shared.u32 	[%r192+3072], %r193;
	st.shared.u32 	[%r192+4096], %r193;
	st.shared.u32 	[%r192+5120], %r193;
	st.shared.u32 	[%r192+6144], %r193;
	st.shared.u32 	[%r192+7168], %r193;
	add.s32 	%r471, %r471, 8;
$L__BB7_9:
	setp.eq.s32 	%p9, %r3, 0;
	@%p9 bra 	$L__BB7_16;
	setp.lt.u32 	%p10, %r4, 3;
	@%p10 bra 	$L__BB7_12;
	shl.b32 	%r194, %r471, 10;
	add.s32 	%r195, %r6, %r194;
	mov.b32 	%r196, 0;
	st.shared.u32 	[%r195], %r196;
	st.shared.u32 	[%r195+1024], %r196;
	st.shared.u32 	[%r195+2048], %r196;
	st.shared.u32 	[%r195+3072], %r196;
	add.s32 	%r471, %r471, 4;
$L__BB7_12:
	setp.eq.s32 	%p11, %r5, 0;
	@%p11 bra 	$L__BB7_16;
	setp.eq.s32 	%p12, %r5, 1;
	shl.b32 	%r197, %r471, 10;
	add.s32 	%r30, %r6, %r197;
	mov.b32 	%r198, 0;
	st.shared.u32 	[%r30], %r198;
	@%p12 bra 	$L__BB7_16;
	setp.eq.s32 	%p13, %r5, 2;
	mov.b32 	%r199, 0;
	st.shared.u32 	[%r30+1024], %r199;
	@%p13 bra 	$L__BB7_16;
	mov.b32 	%r200, 0;
	st.shared.u32 	[%r30+2048], %r200;
$L__BB7_16:
	cvt.u32.u64 	%r201, %rd5;
	setp.gt.u32 	%p14, %r201, 127;
	@%p14 bra 	$L__BB7_30;
	setp.lt.u32 	%p15, %r1, 15;
	mov.b32 	%r475, 0;
	@%p15 bra 	$L__BB7_20;
	mov.b32 	%r473, 0;
$L__BB7_19:
	.pragma "nounroll";
	shl.b32 	%r204, %r473, 10;
	add.s32 	%r205, %r6, %r204;
	mov.b32 	%r206, 0;
	st.shared.u32 	[%r205+512], %r206;
	st.shared.u32 	[%r205+1536], %r206;
	st.shared.u32 	[%r205+2560], %r206;
	st.shared.u32 	[%r205+3584], %r206;
	st.shared.u32 	[%r205+4608], %r206;
	st.shared.u32 	[%r205+5632], %r206;
	st.shared.u32 	[%r205+6656], %r206;
	st.shared.u32 	[%r205+7680], %r206;
	st.shared.u32 	[%r205+8704], %r206;
	st.shared.u32 	[%r205+9728], %r206;
	st.shared.u32 	[%r205+10752], %r206;
	st.shared.u32 	[%r205+11776], %r206;
	st.shared.u32 	[%r205+12800], %r206;
	st.shared.u32 	[%r205+13824], %r206;
	st.shared.u32 	[%r205+14848], %r206;
	st.shared.u32 	[%r205+15872], %r206;
	add.s32 	%r473, %r473, 16;
	setp.ne.s32 	%p16, %r473, %r7;
	mov.u32 	%r475, %r7;
	@%p16 bra 	$L__BB7_19;
$L__BB7_20:
	setp.eq.s32 	%p17, %r2, 0;
	@%p17 bra 	$L__BB7_30;
	setp.lt.u32 	%p18, %r25, 7;
	@%p18 bra 	$L__BB7_23;
	shl.b32 	%r207, %r475, 10;
	add.s32 	%r208, %r6, %r207;
	mov.b32 	%r209, 0;
	st.shared.u32 	[%r208+512], %r209;
	st.shared.u32 	[%r208+1536], %r209;
	st.shared.u32 	[%r208+2560], %r209;
	st.shared.u32 	[%r208+3584], %r209;
	st.shared.u32 	[%r208+4608], %r209;
	st.shared.u32 	[%r208+5632], %r209;
	st.shared.u32 	[%r208+6656], %r209;
	st.shared.u32 	[%r208+7680], %r209;
	add.s32 	%r475, %r475, 8;
$L__BB7_23:
	setp.eq.s32 	%p19, %r3, 0;
	@%p19 bra 	$L__BB7_30;
	setp.lt.u32 	%p20, %r4, 3;
	@%p20 bra 	$L__BB7_26;
	shl.b32 	%r210, %r475, 10;
	add.s32 	%r211, %r6, %r210;
	mov.b32 	%r212, 0;
	st.shared.u32 	[%r211+512], %r212;
	st.shared.u32 	[%r211+1536], %r212;
	st.shared.u32 	[%r211+2560], %r212;
	st.shared.u32 	[%r211+3584], %r212;
	add.s32 	%r475, %r475, 4;
$L__BB7_26:
	setp.eq.s32 	%p21, %r5, 0;
	@%p21 bra 	$L__BB7_30;
	setp.eq.s32 	%p22, %r5, 1;
	shl.b32 	%r213, %r475, 10;
	add.s32 	%r38, %r6, %r213;
	mov.b32 	%r214, 0;
	st.shared.u32 	[%r38+512], %r214;
	@%p22 bra 	$L__BB7_30;
	setp.eq.s32 	%p23, %r5, 2;
	mov.b32 	%r215, 0;
	st.shared.u32 	[%r38+1536], %r215;
	@%p23 bra 	$L__BB7_30;
	mov.b32 	%r216, 0;
	st.shared.u32 	[%r38+2560], %r216;
$L__BB7_30:
	bar.sync 	0;
	bar.sync 	0;
	shl.b64 	%rd8, %rd135, 30;
	sub.s64 	%rd24, %rd17, %rd8;
	min.u64 	%rd9, %rd24, 1073741824;
	setp.le.u64 	%p24, %rd9, %rd3;
	@%p24 bra 	$L__BB7_70;
	mov.u64 	%rd136, %rd3;
$L__BB7_32:
	add.s64 	%rd11, %rd136, %rd8;
	sub.s64 	%rd12, %rd17, %rd11;
	setp.lt.u64 	%p25, %rd12, 2048;
	@%p25 bra 	$L__BB7_34;
	add.s64 	%rd27, %rd11, %rd5;
	shl.b64 	%rd28, %rd27, 2;
	add.s64 	%rd29, %rd1, %rd28;
	ld.global.u32 	%r507, [%rd29];
	ld.global.u32 	%r506, [%rd29+512];
	ld.global.u32 	%r505, [%rd29+1024];
	ld.global.u32 	%r504, [%rd29+1536];
	ld.global.u32 	%r503, [%rd29+2048];
	ld.global.u32 	%r502, [%rd29+2560];
	ld.global.u32 	%r501, [%rd29+3072];
	ld.global.u32 	%r500, [%rd29+3584];
	ld.global.u32 	%r499, [%rd29+4096];
	ld.global.u32 	%r498, [%rd29+4608];
	ld.global.u32 	%r497, [%rd29+5120];
	ld.global.u32 	%r496, [%rd29+5632];
	ld.global.u32 	%r495, [%rd29+6144];
	ld.global.u32 	%r494, [%rd29+6656];
	ld.global.u32 	%r493, [%rd29+7168];
	ld.global.u32 	%r492, [%rd29+7680];
	bra.uni 	$L__BB7_66;
$L__BB7_34:
	cvt.u32.u64 	%r218, %rd5;
	cvt.u32.u64 	%r55, %rd12;
	setp.ge.s32 	%p26, %r218, %r55;
	add.s64 	%rd25, %rd11, %rd5;
	shl.b64 	%rd26, %rd25, 2;
	add.s64 	%rd13, %rd1, %rd26;
	mov.b32 	%r507, -1;
	@%p26 bra 	$L__BB7_36;
	ld.global.u32 	%r507, [%rd13];
$L__BB7_36:
	setp.ge.s32 	%p27, %r8, %r55;
	mov.b32 	%r506, -1;
	@%p27 bra 	$L__BB7_38;
	ld.global.u32 	%r506, [%rd13+512];
$L__BB7_38:
	setp.ge.s32 	%p28, %r9, %r55;
	mov.b32 	%r505, -1;
	@%p28 bra 	$L__BB7_40;
	ld.global.u32 	%r505, [%rd13+1024];
$L__BB7_40:
	setp.ge.s32 	%p29, %r10, %r55;
	mov.b32 	%r504, -1;
	@%p29 bra 	$L__BB7_42;
	ld.global.u32 	%r504, [%rd13+1536];
$L__BB7_42:
	setp.ge.s32 	%p30, %r11, %r55;
	mov.b32 	%r503, -1;
	@%p30 bra 	$L__BB7_44;
	ld.global.u32 	%r503, [%rd13+2048];
$L__BB7_44:
	setp.ge.s32 	%p31, %r12, %r55;
	mov.b32 	%r502, -1;
	@%p31 bra 	$L__BB7_46;
	ld.global.u32 	%r502, [%rd13+2560];
$L__BB7_46:
	setp.ge.s32 	%p32, %r13, %r55;
	mov.b32 	%r501, -1;
	@%p32 bra 	$L__BB7_48;
	ld.global.u32 	%r501, [%rd13+3072];
$L__BB7_48:
	mov.u32 	%r226, %tid.x;
	add.s32 	%r227, %r226, 896;
	setp.ge.s32 	%p33, %r227, %r55;
	mov.b32 	%r500, -1;
	@%p33 bra 	$L__BB7_50;
	ld.global.u32 	%r500, [%rd13+3584];
$L__BB7_50:
	setp.ge.s32 	%p34, %r14, %r55;
	mov.b32 	%r499, -1;
	@%p34 bra 	$L__BB7_52;
	ld.global.u32 	%r499, [%rd13+4096];
$L__BB7_52:
	add.s32 	%r231, %r226, 1152;
	setp.ge.s32 	%p35, %r231, %r55;
	mov.b32 	%r498, -1;
	@%p35 bra 	$L__BB7_54;
	ld.global.u32 	%r498, [%rd13+4608];
$L__BB7_54:
	add.s32 	%r234, %r226, 1280;
	setp.ge.s32 	%p36, %r234, %r55;
	mov.b32 	%r497, -1;
	@%p36 bra 	$L__BB7_56;
	ld.global.u32 	%r497, [%rd13+5120];
$L__BB7_56:
	add.s32 	%r237, %r226, 1408;
	setp.ge.s32 	%p37, %r237, %r55;
	mov.b32 	%r496, -1;
	@%p37 bra 	$L__BB7_58;
	ld.global.u32 	%r496, [%rd13+5632];
$L__BB7_58:
	add.s32 	%r240, %r226, 1536;
	setp.ge.s32 	%p38, %r240, %r55;
	mov.b32 	%r495, -1;
	@%p38 bra 	$L__BB7_60;
	ld.global.u32 	%r495, [%rd13+6144];
$L__BB7_60:
	add.s32 	%r243, %r226, 1664;
	setp.ge.s32 	%p39, %r243, %r55;
	mov.b32 	%r494, -1;
	@%p39 bra 	$L__BB7_62;
	ld.global.u32 	%r494, [%rd13+6656];
$L__BB7_62:
	add.s32 	%r246, %r226, 1792;
	setp.ge.s32 	%p40, %r246, %r55;
	mov.b32 	%r493, -1;
	@%p40 bra 	$L__BB7_64;
	ld.global.u32 	%r493, [%rd13+7168];
$L__BB7_64:
	setp.ge.s32 	%p41, %r15, %r55;
	mov.b32 	%r492, -1;
	@%p41 bra 	$L__BB7_66;
	ld.global.u32 	%r492, [%rd13+7680];
$L__BB7_66:
	setp.le.s32 	%p42, %r175, %r174;
	@%p42 bra 	$L__BB7_69;
	setp.lt.s32 	%p43, %r507, 0;
	selp.b32 	%r249, 0, 2147483647, %p43;
	xor.b32  	%r250, %r249, %r507;
	setp.lt.s32 	%p44, %r506, 0;
	selp.b32 	%r251, 0, 2147483647, %p44;
	xor.b32  	%r252, %r251, %r506;
	setp.lt.s32 	%p45, %r505, 0;
	selp.b32 	%r253, 0, 2147483647, %p45;
	xor.b32  	%r254, %r253, %r505;
	setp.lt.s32 	%p46, %r504, 0;
	selp.b32 	%r255, 0, 2147483647, %p46;
	xor.b32  	%r256, %r255, %r504;
	setp.lt.s32 	%p47, %r503, 0;
	selp.b32 	%r257, 0, 2147483647, %p47;
	xor.b32  	%r258, %r257, %r503;
	setp.lt.s32 	%p48, %r502, 0;
	selp.b32 	%r259, 0, 2147483647, %p48;
	xor.b32  	%r260, %r259, %r502;
	setp.lt.s32 	%p49, %r501, 0;
	selp.b32 	%r261, 0, 2147483647, %p49;
	xor.b32  	%r262, %r261, %r501;
	setp.lt.s32 	%p50, %r500, 0;
	selp.b32 	%r263, 0, 2147483647, %p50;
	xor.b32  	%r264, %r263, %r500;
	setp.lt.s32 	%p51, %r499, 0;
	selp.b32 	%r265, 0, 2147483647, %p51;
	xor.b32  	%r266, %r265, %r499;
	setp.lt.s32 	%p52, %r498, 0;
	selp.b32 	%r267, 0, 2147483647, %p52;
	xor.b32  	%r268, %r267, %r498;
	setp.lt.s32 	%p53, %r497, 0;
	selp.b32 	%r269, 0, 2147483647, %p53;
	xor.b32  	%r270, %r269, %r497;
	setp.lt.s32 	%p54, %r496, 0;
	selp.b32 	%r271, 0, 2147483647, %p54;
	xor.b32  	%r272, %r271, %r496;
	setp.lt.s32 	%p55, %r495, 0;
	selp.b32 	%r273, 0, 2147483647, %p55;
	xor.b32  	%r274, %r273, %r495;
	setp.lt.s32 	%p56, %r494, 0;
	selp.b32 	%r275, 0, 2147483647, %p56;
	xor.b32  	%r276, %r275, %r494;
	setp.lt.s32 	%p57, %r493, 0;
	selp.b32 	%r277, 0, 2147483647, %p57;
	xor.b32  	%r278, %r277, %r493;
	setp.lt.s32 	%p58, %r492, 0;
	selp.b32 	%r279, 0, 2147483647, %p58;
	xor.b32  	%r280, %r279, %r492;
	setp.eq.s32 	%p59, %r250, 2147483647;
	selp.b32 	%r103, -2147483648, %r250, %p59;
	setp.eq.s32 	%p60, %r252, 2147483647;
	selp.b32 	%r104, -2147483648, %r252, %p60;
	setp.eq.s32 	%p61, %r254, 2147483647;
	selp.b32 	%r105, -2147483648, %r254, %p61;
	setp.eq.s32 	%p62, %r256, 2147483647;
	selp.b32 	%r106, -2147483648, %r256, %p62;
	setp.eq.s32 	%p63, %r258, 2147483647;
	selp.b32 	%r107, -2147483648, %r258, %p63;
	setp.eq.s32 	%p64, %r260, 2147483647;
	selp.b32 	%r108, -2147483648, %r260, %p64;
	setp.eq.s32 	%p65, %r262, 2147483647;
	selp.b32 	%r109, -2147483648, %r262, %p65;
	setp.eq.s32 	%p66, %r264, 2147483647;
	selp.b32 	%r110, -2147483648, %r264, %p66;
	setp.eq.s32 	%p67, %r266, 2147483647;
	selp.b32 	%r111, -2147483648, %r266, %p67;
	setp.eq.s32 	%p68, %r268, 2147483647;
	selp.b32 	%r112, -2147483648, %r268, %p68;
	setp.eq.s32 	%p69, %r270, 2147483647;
	selp.b32 	%r113, -2147483648, %r270, %p69;
	setp.eq.s32 	%p70, %r272, 2147483647;
	selp.b32 	%r114, -2147483648, %r272, %p70;
	setp.eq.s32 	%p71, %r274, 2147483647;
	selp.b32 	%r115, -2147483648, %r274, %p71;
	setp.eq.s32 	%p72, %r276, 2147483647;
	selp.b32 	%r116, -2147483648, %r276, %p72;
	setp.eq.s32 	%p73, %r278, 2147483647;
	selp.b32 	%r117, -2147483648, %r278, %p73;
	setp.eq.s32 	%p74, %r280, 2147483647;
	selp.b32 	%r118, -2147483648, %r280, %p74;
	mov.b32 	%r508, 0;
	mov.u32 	%r509, %r174;
$L__BB7_68:
	sub.s32 	%r281, %r175, %r509;
	shl.b32 	%r282, %r508, 10;
	mov.u32 	%r283, _ZZN3cub18CUB_300001_SM_10006detail10radix_sort30DeviceRadixSortHistogramKernelINS1_5radix10policy_hubIffyE10Policy1000ELNS0_9SortOrderE1EfyNS1_21identity_decomposer_tEEEvPT2_PKT1_SA_iiT3_E12temp_storage;
	add.s32 	%r284, %r283, %r282;
	min.s32 	%r285, %r281, 8;
	mov.b32 	%r286, -1;
	shl.b32 	%r287, %r286, %r285;
	not.b32 	%r288, %r287;
	shr.u32 	%r289, %r103, %r509;
	and.b32  	%r290, %r289, %r288;
	shl.b32 	%r291, %r290, 2;
	add.s32 	%r292, %r284, %r291;
	atom.shared.add.u32 	%r293, [%r292], 1;
	shr.u32 	%r294, %r104, %r509;
	and.b32  	%r295, %r294, %r288;
	shl.b32 	%r296, %r295, 2;
	add.s32 	%r297, %r284, %r296;
	atom.shared.add.u32 	%r298, [%r297], 1;
	shr.u32 	%r299, %r105, %r509;
	and.b32  	%r300, %r299, %r288;
	shl.b32 	%r301, %r300, 2;
	add.s32 	%r302, %r284, %r301;
	atom.shared.add.u32 	%r303, [%r302], 1;
	shr.u32 	%r304, %r106, %r509;
	and.b32  	%r305, %r304, %r288;
	shl.b32 	%r306, %r305, 2;
	add.s32 	%r307, %r284, %r306;
	atom.shared.add.u32 	%r308, [%r307], 1;
	shr.u32 	%r309, %r107, %r509;
	and.b32  	%r310, %r309, %r288;
	shl.b32 	%r311, %r310, 2;
	add.s32 	%r312, %r284, %r311;
	atom.shared.add.u32 	%r313, [%r312], 1;
	shr.u32 	%r314, %r108, %r509;
	and.b32  	%r315, %r314, %r288;
	shl.b32 	%r316, %r315, 2;
	add.s32 	%r317, %r284, %r316;
	atom.shared.add.u32 	%r318, [%r317], 1;
	shr.u32 	%r319, %r109, %r509;
	and.b32  	%r320, %r319, %r288;
	shl.b32 	%r321, %r320, 2;
	add.s32 	%r322, %r284, %r321;
	atom.shared.add.u32 	%r323, [%r322], 1;
	shr.u32 	%r324, %r110, %r509;
	and.b32  	%r325, %r324, %r288;
	shl.b32 	%r326, %r325, 2;
	add.s32 	%r327, %r284, %r326;
	atom.shared.add.u32 	%r328, [%r327], 1;
	shr.u32 	%r329, %r111, %r509;
	and.b32  	%r330, %r329, %r288;
	shl.b32 	%r331, %r330, 2;
	add.s32 	%r332, %r284, %r331;
	atom.shared.add.u32 	%r333, [%r332], 1;
	shr.u32 	%r334, %r112, %r509;
	and.b32  	%r335, %r334, %r288;
	shl.b32 	%r336, %r335, 2;
	add.s32 	%r337, %r284, %r336;
	atom.shared.add.u32 	%r338, [%r337], 1;
	shr.u32 	%r339, %r113, %r509;
	and.b32  	%r340, %r339, %r288;
	shl.b32 	%r341, %r340, 2;
	add.s32 	%r342, %r284, %r341;
	atom.shared.add.u32 	%r343, [%r342], 1;
	shr.u32 	%r344, %r114, %r509;
	and.b32  	%r345, %r344, %r288;
	shl.b32 	%r346, %r345, 2;
	add.s32 	%r347, %r284, %r346;
	atom.shared.add.u32 	%r348, [%r347], 1;
	shr.u32 	%r349, %r115, %r509;
	and.b32  	%r350, %r349, %r288;
	shl.b32 	%r351, %r350, 2;
	add.s32 	%r352, %r284, %r351;
	atom.shared.add.u32 	%r353, [%r352], 1;
	shr.u32 	%r354, %r116, %r509;
	and.b32  	%r355, %r354, %r288;
	shl.b32 	%r356, %r355, 2;
	add.s32 	%r357, %r284, %r356;
	atom.shared.add.u32 	%r358, [%r357], 1;
	shr.u32 	%r359, %r117, %r509;
	and.b32  	%r360, %r359, %r288;
	shl.b32 	%r361, %r360, 2;
	add.s32 	%r362, %r284, %r361;
	atom.shared.add.u32 	%r363, [%r362], 1;
	shr.u32 	%r364, %r118, %r509;
	and.b32  	%r365, %r364, %r288;
	shl.b32 	%r366, %r365, 2;
	add.s32 	%r367, %r284, %r366;
	atom.shared.add.u32 	%r368, [%r367], 1;
	add.s32 	%r509, %r509, 8;
	add.s32 	%r508, %r508, 1;
	setp.lt.s32 	%p75, %r509, %r175;
	@%p75 bra 	$L__BB7_68;
$L__BB7_69:
	add.s64 	%rd136, %rd136, %rd4;
	setp.lt.u64 	%p76, %rd136, %rd9;
	@%p76 bra 	$L__BB7_32;
$L__BB7_70:
	bar.sync 	0;
	@%p1 bra 	$L__BB7_152;
	setp.lt.u32 	%p77, %r1, 7;
	mov.b32 	%r512, 0;
	@%p77 bra 	$L__BB7_90;
	mov.b32 	%r510, 0;
$L__BB7_73:
	.pragma "nounroll";
	shl.b32 	%r371, %r510, 10;
	add.s32 	%r124, %r6, %r371;
	ld.shared.u32 	%r125, [%r124];
	setp.eq.s32 	%p78, %r125, 0;
	@%p78 bra 	$L__BB7_75;
	cvt.u32.u64 	%r372, %rd5;
	shl.b32 	%r373, %r510, 8;
	add.s32 	%r374, %r373, %r372;
	mul.wide.u32 	%rd30, %r374, 8;
	add.s64 	%rd31, %rd2, %rd30;
	cvt.u64.u32 	%rd32, %r125;
	atom.global.add.u64 	%rd33, [%rd31], %rd32;
$L__BB7_75:
	ld.shared.u32 	%r126, [%r124+1024];
	setp.eq.s32 	%p79, %r126, 0;
	@%p79 bra 	$L__BB7_77;
	cvt.u32.u64 	%r375, %rd5;
	shl.b32 	%r376, %r510, 8;
	add.s32 	%r377, %r376, %r375;
	add.s32 	%r378, %r377, 256;
	mul.wide.u32 	%rd34, %r378, 8;
	add.s64 	%rd35, %rd2, %rd34;
	cvt.u64.u32 	%rd36, %r126;
	atom.global.add.u64 	%rd37, [%rd35], %rd36;
$L__BB7_77:
	ld.shared.u32 	%r127, [%r124+2048];
	setp.eq.s32 	%p80, %r127, 0;
	@%p80 bra 	$L__BB7_79;
	cvt.u32.u64 	%r379, %rd5;
	shl.b32 	%r380, %r510, 8;
	add.s32 	%r381, %r380, %r379;
	add.s32 	%r382, %r381, 512;
	mul.wide.u32 	%rd38, %r382, 8;
	add.s64 	%rd39, %rd2, %rd38;
	cvt.u64.u32 	%rd40, %r127;
	atom.global.add.u64 	%rd41, [%rd39], %rd40;
$L__BB7_79:
	ld.shared.u32 	%r128, [%r124+3072];
	setp.eq.s32 	%p81, %r128, 0;
	@%p81 bra 	$L__BB7_81;
	cvt.u32.u64 	%r383, %rd5;
	shl.b32 	%r384, %r510, 8;
	add.s32 	%r385, %r384, %r383;
	add.s32 	%r386, %r385, 768;
	mul.wide.u32 	%rd42, %r386, 8;
	add.s64 	%rd43, %rd2, %rd42;
	cvt.u64.u32 	%rd44, %r128;
	atom.global.add.u64 	%rd45, [%rd43], %rd44;
$L__BB7_81:
	ld.shared.u32 	%r129, [%r124+4096];
	setp.eq.s32 	%p82, %r129, 0;
	@%p82 bra 	$L__BB7_83;
	cvt.u32.u64 	%r387, %rd5;
	shl.b32 	%r388, %r510, 8;
	add.s32 	%r389, %r388, %r387;
	add.s32 	%r390, %r389, 1024;
	mul.wide.u32 	%rd46, %r390, 8;
	add.s64 	%rd47, %rd2, %rd46;
	cvt.u64.u32 	%rd48, %r129;
	atom.global.add.u64 	%rd49, [%rd47], %rd48;
$L__BB7_83:
	ld.shared.u32 	%r130, [%r124+5120];
	setp.eq.s32 	%p83, %r130, 0;
	@%p83 bra 	$L__BB7_85;
	cvt.u32.u64 	%r391, %rd5;
	shl.b32 	%r392, %r510, 8;
	add.s32 	%r393, %r392, %r391;
	add.s32 	%r394, %r393, 1280;
	mul.wide.u32 	%rd50, %r394, 8;
	add.s64 	%rd51, %rd2, %rd50;
	cvt.u64.u32 	%rd52, %r130;
	atom.global.add.u64 	%rd53, [%rd51], %rd52;
$L__BB7_85:
	ld.shared.u32 	%r131, [%r124+6144];
	setp.eq.s32 	%p84, %r131, 0;
	@%p84 bra 	$L__BB7_87;
	cvt.u32.u64 	%r395, %rd5;
	shl.b32 	%r396, %r510, 8;
	add.s32 	%r397, %r396, %r395;
	add.s32 	%r398, %r397, 1536;
	mul.wide.u32 	%rd54, %r398, 8;
	add.s64 	%rd55, %rd2, %rd54;
	cvt.u64.u32 	%rd56, %r131;
	atom.global.add.u64 	%rd57, [%rd55], %rd56;
$L__BB7_87:
	ld.shared.u32 	%r132, [%r124+7168];
	setp.eq.s32 	%p85, %r132, 0;
	@%p85 bra 	$L__BB7_89;
	cvt.u32.u64 	%r399, %rd5;
	shl.b32 	%r400, %r510, 8;
	add.s32 	%r401, %r400, %r399;
	add.s32 	%r402, %r401, 1792;
	mul.wide.u32 	%rd58, %r402, 8;
	add.s64 	%rd59, %rd2, %rd58;
	cvt.u64.u32 	%rd60, %r132;
	atom.global.add.u64 	%rd61, [%rd59], %rd60;
$L__BB7_89:
	add.s32 	%r510, %r510, 8;
	setp.ne.s32 	%p86, %r510, %r16;
	mov.u32 	%r512, %r16;
	@%p86 bra 	$L__BB7_73;
$L__BB7_90:
	add.s32 	%r135, %r5, -1;
	setp.eq.s32 	%p87, %r3, 0;
	@%p87 bra 	$L__BB7_111;
	setp.lt.u32 	%p88, %r4, 3;
	@%p88 bra 	$L__BB7_101;
	shl.b32 	%r403, %r512, 10;
	add.s32 	%r136, %r6, %r403;
	ld.shared.u32 	%r137, [%r136];
	setp.eq.s32 	%p89, %r137, 0;
	@%p89 bra 	$L__BB7_94;
	cvt.u32.u64 	%r404, %rd5;
	shl.b32 	%r405, %r512, 8;
	add.s32 	%r406, %r405, %r404;
	mul.wide.u32 	%rd62, %r406, 8;
	add.s64 	%rd63, %rd2, %rd62;
	cvt.u64.u32 	%rd64, %r137;
	atom.global.add.u64 	%rd65, [%rd63], %rd64;
$L__BB7_94:
	ld.shared.u32 	%r138, [%r136+1024];
	setp.eq.s32 	%p90, %r138, 0;
	@%p90 bra 	$L__BB7_96;
	cvt.u32.u64 	%r407, %rd5;
	shl.b32 	%r408, %r512, 8;
	add.s32 	%r409, %r408, %r407;
	add.s32 	%r410, %r409, 256;
	mul.wide.u32 	%rd66, %r410, 8;
	add.s64 	%rd67, %rd2, %rd66;
	cvt.u64.u32 	%rd68, %r138;
	atom.global.add.u64 	%rd69, [%rd67], %rd68;
$L__BB7_96:
	ld.shared.u32 	%r139, [%r136+2048];
	setp.eq.s32 	%p91, %r139, 0;
	@%p91 bra 	$L__BB7_98;
	cvt.u32.u64 	%r411, %rd5;
	shl.b32 	%r412, %r512, 8;
	add.s32 	%r413, %r412, %r411;
	add.s32 	%r414, %r413, 512;
	mul.wide.u32 	%rd70, %r414, 8;
	add.s64 	%rd71, %rd2, %rd70;
	cvt.u64.u32 	%rd72, %r139;
	atom.global.add.u64 	%rd73, [%rd71], %rd72;
$L__BB7_98:
	ld.shared.u32 	%r140, [%r136+3072];
	setp.eq.s32 	%p92, %r140, 0;
	@%p92 bra 	$L__BB7_100;
	cvt.u32.u64 	%r415, %rd5;
	shl.b32 	%r416, %r512, 8;
	add.s32 	%r417, %r416, %r415;
	add.s32 	%r418, %r417, 768;
	mul.wide.u32 	%rd74, %r418, 8;
	add.s64 	%rd75, %rd2, %rd74;
	cvt.u64.u32 	%rd76, %r140;
	atom.global.add.u64 	%rd77, [%rd75], %rd76;
$L__BB7_100:
	add.s32 	%r512, %r512, 4;
$L__BB7_101:
	setp.eq.s32 	%p93, %r5, 0;
	@%p93 bra 	$L__BB7_111;
	setp.eq.s32 	%p94, %r135, 0;
	@%p94 bra 	$L__BB7_108;
	shl.b32 	%r419, %r512, 10;
	add.s32 	%r143, %r6, %r419;
	ld.shared.u32 	%r144, [%r143];
	setp.eq.s32 	%p95, %r144, 0;
	@%p95 bra 	$L__BB7_105;
	cvt.u32.u64 	%r420, %rd5;
	shl.b32 	%r421, %r512, 8;
	add.s32 	%r422, %r421, %r420;
	mul.wide.u32 	%rd78, %r422, 8;
	add.s64 	%rd79, %rd2, %rd78;
	cvt.u64.u32 	%rd80, %r144;
	atom.global.add.u64 	%rd81, [%rd79], %rd80;
$L__BB7_105:
	ld.shared.u32 	%r145, [%r143+1024];
	setp.eq.s32 	%p96, %r145, 0;
	@%p96 bra 	$L__BB7_107;
	cvt.u32.u64 	%r423, %rd5;
	shl.b32 	%r424, %r512, 8;
	add.s32 	%r425, %r424, %r423;
	add.s32 	%r426, %r425, 256;
	mul.wide.u32 	%rd82, %r426, 8;
	add.s64 	%rd83, %rd2, %rd82;
	cvt.u64.u32 	%rd84, %r145;
	atom.global.add.u64 	%rd85, [%rd83], %rd84;
$L__BB7_107:
	add.s32 	%r512, %r512, 2;
$L__BB7_108:
	setp.eq.s32 	%p97, %r17, 0;
	@%p97 bra 	$L__BB7_111;
	shl.b32 	%r427, %r512, 10;
	add.s32 	%r428, %r6, %r427;
	ld.shared.u32 	%r148, [%r428];
	setp.eq.s32 	%p98, %r148, 0;
	@%p98 bra 	$L__BB7_111;
	cvt.u32.u64 	%r429, %rd5;
	shl.b32 	%r430, %r512, 8;
	add.s32 	%r431, %r430, %r429;
	mul.wide.u32 	%rd86, %r431, 8;
	add.s64 	%rd87, %rd2, %rd86;
	cvt.u64.u32 	%rd88, %r148;
	atom.global.add.u64 	%rd89, [%rd87], %rd88;
$L__BB7_111:
	cvt.u32.u64 	%r432, %rd5;
	setp.gt.u32 	%p99, %r432, 127;
	@%p99 bra 	$L__BB7_152;
	setp.lt.u32 	%p100, %r1, 7;
	mov.b32 	%r516, 0;
	@%p100 bra 	$L__BB7_131;
	mov.b32 	%r514, 0;
$L__BB7_114:
	.pragma "nounroll";
	shl.b32 	%r436, %r514, 10;
	add.s32 	%r150, %r6, %r436;
	ld.shared.u32 	%r151, [%r150+512];
	setp.eq.s32 	%p101, %r151, 0;
	shl.b32 	%r437, %r514, 8;
	add.s32 	%r438, %r437, %r432;
	mul.wide.u32 	%rd90, %r438, 8;
	add.s64 	%rd15, %rd2, %rd90;
	@%p101 bra 	$L__BB7_116;
	cvt.u64.u32 	%rd91, %r151;
	atom.global.add.u64 	%rd92, [%rd15+1024], %rd91;
$L__BB7_116:
	ld.shared.u32 	%r152, [%r150+1536];
	setp.eq.s32 	%p102, %r152, 0;
	@%p102 bra 	$L__BB7_118;
	cvt.u64.u32 	%rd93, %r152;
	atom.global.add.u64 	%rd94, [%rd15+3072], %rd93;
$L__BB7_118:
	ld.shared.u32 	%r153, [%r150+2560];
	setp.eq.s32 	%p103, %r153, 0;
	@%p103 bra 	$L__BB7_120;
	cvt.u64.u32 	%rd95, %r153;
	atom.global.add.u64 	%rd96, [%rd15+5120], %rd95;
$L__BB7_120:
	ld.shared.u32 	%r154, [%r150+3584];
	setp.eq.s32 	%p104, %r154, 0;
	@%p104 bra 	$L__BB7_122;
	cvt.u64.u32 	%rd97, %r154;
	atom.global.add.u64 	%rd98, [%rd15+7168], %rd97;
$L__BB7_122:
	ld.shared.u32 	%r155, [%r150+4608];
	setp.eq.s32 	%p105, %r155, 0;
	@%p105 bra 	$L__BB7_124;
	cvt.u64.u32 	%rd99, %r155;
	atom.global.add.u64 	%rd100, [%rd15+9216], %rd99;
$L__BB7_124:
	ld.shared.u32 	%r156, [%r150+5632];
	setp.eq.s32 	%p106, %r156, 0;
	@%p106 bra 	$L__BB7_126;
	cvt.u64.u32 	%rd101, %r156;
	atom.global.add.u64 	%rd102, [%rd15+11264], %rd101;
$L__BB7_126:
	ld.shared.u32 	%r157, [%r150+6656];
	setp.eq.s32 	%p107, %r157, 0;
	@%p107 bra 	$L__BB7_128;
	cvt.u64.u32 	%rd103, %r157;
	atom.global.add.u64 	%rd104, [%rd15+13312], %rd103;
$L__BB7_128:
	ld.shared.u32 	%r158, [%r150+7680];
	setp.eq.s32 	%p108, %r158, 0;
	@%p108 bra 	$L__BB7_130;
	cvt.u64.u32 	%rd105, %r158;
	atom.global.add.u64 	%rd106, [%rd15+15360], %rd105;
$L__BB7_130:
	add.s32 	%r514, %r514, 8;
	setp.ne.s32 	%p109, %r514, %r16;
	mov.u32 	%r516, %r16;
	@%p109 bra 	$L__BB7_114;
$L__BB7_131:
	setp.eq.s32 	%p110, %r3, 0;
	@%p110 bra 	$L__BB7_152;
	setp.lt.u32 	%p111, %r4, 3;
	@%p111 bra 	$L__BB7_142;
	shl.b32 	%r439, %r516, 10;
	add.s32 	%r161, %r6, %r439;
	ld.shared.u32 	%r162, [%r161+512];
	setp.eq.s32 	%p112, %r162, 0;
	@%p112 bra 	$L__BB7_135;
	shl.b32 	%r441, %r516, 8;
	add.s32 	%r442, %r441, %r432;
	mul.wide.u32 	%rd107, %r442, 8;
	add.s64 	%rd108, %rd2, %rd107;
	cvt.u64.u32 	%rd109, %r162;
	atom.global.add.u64 	%rd110, [%rd108+1024], %rd109;
$L__BB7_135:
	ld.shared.u32 	%r163, [%r161+1536];
	setp.eq.s32 	%p113, %r163, 0;
	@%p113 bra 	$L__BB7_137;
	shl.b32 	%r444, %r516, 8;
	add.s32 	%r445, %r444, %r432;
	add.s32 	%r446, %r445, 256;
	mul.wide.u32 	%rd111, %r446, 8;
	add.s64 	%rd112, %rd2, %rd111;
	cvt.u64.u32 	%rd113, %r163;
	atom.global.add.u64 	%rd114, [%rd112+1024], %rd113;
$L__BB7_137:
	ld.shared.u32 	%r164, [%r161+2560];
	setp.eq.s32 	%p114, %r164, 0;
	@%p114 bra 	$L__BB7_139;
	shl.b32 	%r448, %r516, 8;
	add.s32 	%r449, %r448, %r432;
	add.s32 	%r450, %r449, 512;
	mul.wide.u32 	%rd115, %r450, 8;
	add.s64 	%rd116, %rd2, %rd115;
	cvt.u64.u32 	%rd117, %r164;
	atom.global.add.u64 	%rd118, [%rd116+1024], %rd117;
$L__BB7_139:
	ld.shared.u32 	%r165, [%r161+3584];
	setp.eq.s32 	%p115, %r165, 0;
	@%p115 bra 	$L__BB7_141;
	shl.b32 	%r452, %r516, 8;
	add.s32 	%r453, %r452, %r432;
	add.s32 	%r454, %r453, 768;
	mul.wide.u32 	%rd119, %r454, 8;
	add.s64 	%rd120, %rd2, %rd119;
	cvt.u64.u32 	%rd121, %r165;
	atom.global.add.u64 	%rd122, [%rd120+1024], %rd121;
$L__BB7_141:
	add.s32 	%r516, %r516, 4;
$L__BB7_142:
	setp.eq.s32 	%p116, %r5, 0;
	@%p116 bra 	$L__BB7_152;
	setp.eq.s32 	%p117, %r135, 0;
	@%p117 bra 	$L__BB7_149;
	shl.b32 	%r455, %r516, 10;
	add.s32 	%r168, %r6, %r455;
	ld.shared.u32 	%r169, [%r168+512];
	setp.eq.s32 	%p118, %r169, 0;
	@%p118 bra 	$L__BB7_146;
	shl.b32 	%r457, %r516, 8;
	add.s32 	%r458, %r457, %r432;
	mul.wide.u32 	%rd123, %r458, 8;
	add.s64 	%rd124, %rd2, %rd123;
	cvt.u64.u32 	%rd125, %r169;
	atom.global.add.u64 	%rd126, [%rd124+1024], %rd125;
$L__BB7_146:
	ld.shared.u32 	%r170, [%r168+1536];
	setp.eq.s32 	%p119, %r170, 0;
	@%p119 bra 	$L__BB7_148;
	shl.b32 	%r460, %r516, 8;
	add.s32 	%r461, %r460, %r432;
	add.s32 	%r462, %r461, 256;
	mul.wide.u32 	%rd127, %r462, 8;
	add.s64 	%rd128, %rd2, %rd127;
	cvt.u64.u32 	%rd129, %r170;
	atom.global.add.u64 	%rd130, [%rd128+1024], %rd129;
$L__BB7_148:
	add.s32 	%r516, %r516, 2;
$L__BB7_149:
	setp.eq.s32 	%p120, %r17, 0;
	@%p120 bra 	$L__BB7_152;
	shl.b32 	%r463, %r516, 10;
	add.s32 	%r464, %r6, %r463;
	ld.shared.u32 	%r173, [%r464+512];
	setp.eq.s32 	%p121, %r173, 0;
	@%p121 bra 	$L__BB7_152;
	shl.b32 	%r466, %r516, 8;
	add.s32 	%r467, %r466, %r432;
	mul.wide.u32 	%rd131, %r467, 8;
	add.s64 	%rd132, %rd2, %rd131;
	cvt.u64.u32 	%rd133, %r173;
	atom.global.add.u64 	%rd134, [%rd132+1024], %rd133;
$L__BB7_152:
	bar.sync 	0;
	add.s64 	%rd135, %rd135, 1;
	setp.ne.s64 	%p122, %rd135, %rd6;
	@%p122 bra 	$L__BB7_2;
$L__BB7_153:
	ret;

}
	// .globl	_ZN3cub18CUB_300001_SM_10006detail10radix_sort33DeviceRadixSortExclusiveSumKernelINS1_5radix10policy_hubIffyE10Policy1000EyEEvPT0_
.visible .entry _ZN3cub18CUB_300001_SM_10006detail10radix_sort33DeviceRadixSortExclusiveSumKernelINS1_5radix10policy_hubIffyE10Policy1000EyEEvPT0_(
	.param .u64 .ptr .align 1 _ZN3cub18CUB_300001_SM_10006detail10radix_sort33DeviceRadixSortExclusiveSumKernelINS1_5radix10policy_hubIffyE10Policy1000EyEEvPT0__param_0
)
{
	.reg .pred 	%p<4>;
	.reg .b32 	%r<28>;
	.reg .b64 	%rd<54>;
	// demoted variable
	.shared .align 16 .b8 _ZZN3cub18CUB_300001_SM_10006detail10radix_sort33DeviceRadixSortExclusiveSumKernelINS1_5radix10policy_hubIffyE10Policy1000EyEEvPT0_E12temp_storage[2336];
	ld.param.u64 	%rd5, [_ZN3cub18CUB_300001_SM_10006detail10radix_sort33DeviceRadixSortExclusiveSumKernelINS1_5radix10policy_hubIffyE10Policy1000EyEEvPT0__param_0];
	cvta.to.global.u64 	%rd6, %rd5;
	mov.u32 	%r3, %ctaid.x;
	shl.b32 	%r4, %r3, 8;
	mov.u32 	%r1, %tid.x;
	setp.gt.u32 	%p1, %r1, 255;
	add.s32 	%r5, %r4, %r1;
	mul.wide.s32 	%rd7, %r5, 8;
	add.s64 	%rd1, %rd6, %rd7;
	@%p1 bra 	$L__BB8_2;
	ld.global.u64 	%rd53, [%rd1];
$L__BB8_2:
	shr.u32 	%r6, %r1, 3;
	add.s32 	%r7, %r6, %r1;
	shl.b32 	%r8, %r7, 3;
	mov.u32 	%r9, _ZZN3cub18CUB_300001_SM_10006detail10radix_sort33DeviceRadixSortExclusiveSumKernelINS1_5radix10policy_hubIffyE10Policy1000EyEEvPT0_E12temp_storage;
	add.s32 	%r10, %r9, %r8;
	add.s32 	%r2, %r10, 16;
	st.shared.u64 	[%r10+16], %rd53;
	bar.sync 	0;
	setp.gt.u32 	%p2, %r1, 31;
	@%p2 bra 	$L__BB8_4;
	mad.lo.s32 	%r27, %r1, 72, %r9;
	ld.shared.u64 	%rd23, [%r27+16];
	ld.shared.u64 	%rd24, [%r27+24];
	ld.shared.u64 	%rd25, [%r27+32];
	ld.shared.u64 	%rd26, [%r27+40];
	ld.shared.u64 	%rd27, [%r27+48];
	ld.shared.u64 	%rd28, [%r27+56];
	ld.shared.u64 	%rd29, [%r27+64];
	ld.shared.u64 	%rd30, [%r27+72];
	add.s64 	%rd31, %rd24, %rd23;
	add.s64 	%rd32, %rd31, %rd25;
	add.s64 	%rd33, %rd32, %rd26;
	add.s64 	%rd34, %rd33, %rd27;
	add.s64 	%rd35, %rd34, %rd28;
	add.s64 	%rd36, %rd35, %rd29;
	add.s64 	%rd10, %rd36, %rd30;
	mov.b32 	%r11, 1;
	mov.b32 	%r24, 0;
	mov.b32 	%r25, -1;
	// begin inline asm
	{  .reg .u64 r0;  .reg .u32 lo;  .reg .u32 hi;  .reg .pred p;  mov.b64 {lo, hi}, %rd10;  shfl.sync.up.b32 lo|p, lo, %r11, %r24, %r25;  shfl.sync.up.b32 hi|p, hi, %r11, %r24, %r25;  mov.b64 r0, {lo, hi};  @p add.u64 r0, r0, %rd10;  mov.u64 %rd8, r0;}
	// end inline asm
	mov.b32 	%r14, 2;
	// begin inline asm
	{  .reg .u64 r0;  .reg .u32 lo;  .reg .u32 hi;  .reg .pred p;  mov.b64 {lo, hi}, %rd8;  shfl.sync.up.b32 lo|p, lo, %r14, %r24, %r25;  shfl.sync.up.b32 hi|p, hi, %r14, %r24, %r25;  mov.b64 r0, {lo, hi};  @p add.u64 r0, r0, %rd8;  mov.u64 %rd11, r0;}
	// end inline asm
	mov.b32 	%r17, 4;
	// begin inline asm
	{  .reg .u64 r0;  .reg .u32 lo;  .reg .u32 hi;  .reg .pred p;  mov.b64 {lo, hi}, %rd11;  shfl.sync.up.b32 lo|p, lo, %r17, %r24, %r25;  shfl.sync.up.b32 hi|p, hi, %r17, %r24, %r25;  mov.b64 r0, {lo, hi};  @p add.u64 r0, r0, %rd11;  mov.u64 %rd14, r0;}
	// end inline asm
	mov.b32 	%r20, 8;
	// begin inline asm
	{  .reg .u64 r0;  .reg .u32 lo;  .reg .u32 hi;  .reg .pred p;  mov.b64 {lo, hi}, %rd14;  shfl.sync.up.b32 lo|p, lo, %r20, %r24, %r25;  shfl.sync.up.b32 hi|p, hi, %r20, %r24, %r25;  mov.b64 r0, {lo, hi};  @p add.u64 r0, r0, %rd14;  mov.u64 %rd17, r0;}
	// end inline asm
	mov.b32 	%r23, 16;
	// begin inline asm
	{  .reg .u64 r0;  .reg .u32 lo;  .reg .u32 hi;  .reg .pred p;  mov.b64 {lo, hi}, %rd17;  shfl.sync.up.b32 lo|p, lo, %r23, %r24, %r25;  shfl.sync.up.b32 hi|p, hi, %r23, %r24, %r25;  mov.b64 r0, {lo, hi};  @p add.u64 r0, r0, %rd17;  mov.u64 %rd20, r0;}
	// end inline asm
	sub.s64 	%rd37, %rd20, %rd10;
	ld.shared.u64 	%rd38, [%r27+16];
	ld.shared.u64 	%rd39, [%r27+24];
	ld.shared.u64 	%rd40, [%r27+32];
	ld.shared.u64 	%rd41, [%r27+40];
	ld.shared.u64 	%rd42, [%r27+48];
	ld.shared.u64 	%rd43, [%r27+56];
	ld.shared.u64 	%rd44, [%r27+64];
	add.s64 	%rd45, %rd38, %rd37;
	add.s64 	%rd46, %rd39, %rd45;
	add.s64 	%rd47, %rd40, %rd46;
	add.s64 	%rd48, %rd41, %rd47;
	add.s64 	%rd49, %rd42, %rd48;
	add.s64 	%rd50, %rd43, %rd49;
	add.s64 	%rd51, %rd44, %rd50;
	st.shared.u64 	[%r27+16], %rd37;
	st.shared.u64 	[%r27+24], %rd45;
	st.shared.u64 	[%r27+32], %rd46;
	st.shared.u64 	[%r27+40], %rd47;
	st.shared.u64 	[%r27+48], %rd48;
	st.shared.u64 	[%r27+56], %rd49;
	st.shared.u64 	[%r27+64], %rd50;
	st.shared.u64 	[%r27+72], %rd51;
$L__BB8_4:
	setp.gt.u32 	%p3, %r1, 255;
	bar.sync 	0;
	@%p3 bra 	$L__BB8_6;
	ld.shared.u64 	%rd52, [%r2];
	st.global.u64 	[%rd1], %rd52;
$L__BB8_6:
	ret;

}
	// .globl	_ZN3cub18CUB_300001_SM_10006detail10radix_sort29DeviceRadixSortOnesweepKernelINS1_5radix10policy_hubIffyE10Policy1000ELNS0_9SortOrderE1EffyiiNS1_21identity_decomposer_tEEEvPT5_SB_PT3_PKSC_PT1_PKSG_PT2_PKSK_T4_iiT6_
.visible .entry _ZN3cub18CUB_300001_SM_10006detail10radix_sort29DeviceRadixSortOnesweepKernelINS1_5radix10policy_hubIffyE10Policy1000ELNS0_9SortOrderE1EffyiiNS1_21identity_decomposer_tEEEvPT5_SB_PT3_PKSC_PT1_PKSG_PT2_PKSK_T4_iiT6_(
	.param .u64 .ptr .align 1 _ZN3cub18CUB_300001_SM_10006detail10radix_sort29DeviceRadixSortOnesweepKernelINS1_5radix10policy_hubIffyE10Policy1000ELNS0_9SortOrderE1EffyiiNS1_21identity_decomposer_tEEEvPT5_SB_PT3_PKSC_PT1_PKSG_PT2_PKSK_T4_iiT6__param_0,
	.param .u64 .ptr .align 1 _ZN3cub18CUB_300001_SM_10006detail10radix_sort29DeviceRadixSortOnesweepKernelINS1_5radix10policy_hubIffyE10Policy1000ELNS0_9SortOrderE1EffyiiNS1_21identity_decomposer_tEEEvPT5_SB_PT3_PKSC_PT1_PKSG_PT2_PKSK_T4_iiT6__param_1,
	.param .u64 .ptr .align 1 _ZN3cub18CUB_300001_SM_10006detail10radix_sort29DeviceRadixSortOnesweepKernelINS1_5radix10policy_hubIffyE10Policy1000ELNS0_9SortOrderE1EffyiiNS1_21identity_decomposer_tEEEvPT5_SB_PT3_PKSC_PT1_PKSG_PT2_PKSK_T4_iiT6__param_2,
	.param .u64 .ptr .align 1 _ZN3cub18CUB_300001_SM_10006detail10radix_sort29DeviceRadixSortOnesweepKernelINS1_5radix10policy_hubIffyE10Policy1000ELNS0_9SortOrderE1EffyiiNS1_21identity_decomposer_tEEEvPT5_SB_PT3_PKSC_PT1_PKSG_PT2_PKSK_T4_iiT6__param_3,
	.param .u64 .ptr .align 1 _ZN3cub18CUB_300001_SM_10006detail10radix_sort29DeviceRadixSortOnesweepKernelINS1_5radix10policy_hubIffyE10Policy1000ELNS0_9SortOrderE1EffyiiNS1_21identity_decomposer_tEEEvPT5_SB_PT3_PKSC_PT1_PKSG_PT2_PKSK_T4_iiT6__param_4,
	.param .u64 .ptr .align 1 _ZN3cub18CUB_300001_SM_10006detail10radix_sort29DeviceRadixSortOnesweepKernelINS1_5radix10policy_hubIffyE10Policy1000ELNS0_9SortOrderE1EffyiiNS1_21identity_decomposer_tEEEvPT5_SB_PT3_PKSC_PT1_PKSG_PT2_PKSK_T4_iiT6__param_5,
	.param .u64 .ptr .align 1 _ZN3cub18CUB_300001_SM_10006detail10radix_sort29DeviceRadixSortOnesweepKernelINS1_5radix10policy_hubIffyE10Policy1000ELNS0_9SortOrderE1EffyiiNS1_21identity_decomposer_tEEEvPT5_SB_PT3_PKSC_PT1_PKSG_PT2_PKSK_T4_iiT6__param_6,
	.param .u64 .ptr .align 1 _ZN3cub18CUB_300001_SM_10006detail10radix_sort29DeviceRadixSortOnesweepKernelINS1_5radix10policy_hubIffyE10Policy1000ELNS0_9SortOrderE1EffyiiNS1_21identity_decomposer_tEEEvPT5_SB_PT3_PKSC_PT1_PKSG_PT2_PKSK_T4_iiT6__param_7,
	.param .u32 _ZN3cub18CUB_300001_SM_10006detail10radix_sort29DeviceRadixSortOnesweepKernelINS1_5radix10policy_hubIffyE10Policy1000ELNS0_9SortOrderE1EffyiiNS1_21identity_decomposer_tEEEvPT5_SB_PT3_PKSC_PT1_PKSG_PT2_PKSK_T4_iiT6__param_8,
	.param .u32 _ZN3cub18CUB_300001_SM_10006detail10radix_sort29DeviceRadixSortOnesweepKernelINS1_5radix10policy_hubIffyE10Policy1000ELNS0_9SortOrderE1EffyiiNS1_21identity_decomposer_tEEEvPT5_SB_PT3_PKSC_PT1_PKSG_PT2_PKSK_T4_iiT6__param_9,
	.param .u32 _ZN3cub18CUB_300001_SM_10006detail10radix_sort29DeviceRadixSortOnesweepKernelINS1_5radix10policy_hubIffyE10Policy1000ELNS0_9SortOrderE1EffyiiNS1_21identity_decomposer_tEEEvPT5_SB_PT3_PKSC_PT1_PKSG_PT2_PKSK_T4_iiT6__param_10,
	.param .align 1 .b8 _ZN3cub18CUB_300001_SM_10006detail10radix_sort29DeviceRadixSortOnesweepKernelINS1_5radix10policy_hubIffyE10Policy1000ELNS0_9SortOrderE1EffyiiNS1_21identity_decomposer_tEEEvPT5_SB_PT3_PKSC_PT1_PKSG_PT2_PKSK_T4_iiT6__param_11[1]
)
.maxntid 384
{
	.reg .pred 	%p<358>;
	.reg .b32 	%r<2172>;
	.reg .b32 	%f<269>;
	.reg .b64 	%rd<457>;
	// demoted variable
	.shared .align 16 .b8 _ZZN3cub18CUB_300001_SM_10006detail10radix_sort29DeviceRadixSortOnesweepKernelINS1_5radix10policy_hubIffyE10Policy1000ELNS0_9SortOrderE1EffyiiNS1_21identity_decomposer_tEEEvPT5_SB_PT3_PKSC_PT1_PKSG_PT2_PKSK_T4_iiT6_E1s[28160];
	ld.param.u64 	%rd43, [_ZN3cub18CUB_300001_SM_10006detail10radix_sort29DeviceRadixSortOnesweepKernelINS1_5radix10policy_hubIffyE10Policy1000ELNS0_9SortOrderE1EffyiiNS1_21identity_decomposer_tEEEvPT5_SB_PT3_PKSC_PT1_PKSG_PT2_PKSK_T4_iiT6__param_0];
	ld.param.u64 	%rd44, [_ZN3cub18CUB_300001_SM_10006detail10radix_sort29DeviceRadixSortOnesweepKernelINS1_5radix10policy_hubIffyE10Policy1000ELNS0_9SortOrderE1EffyiiNS1_21identity_decomposer_tEEEvPT5_SB_PT3_PKSC_PT1_PKSG_PT2_PKSK_T4_iiT6__param_1];
	ld.param.u64 	%rd47, [_ZN3cub18CUB_300001_SM_10006detail10radix_sort29DeviceRadixSortOnesweepKernelINS1_5radix10policy_hubIffyE10Policy1000ELNS0_9SortOrderE1EffyiiNS1_21identity_decomposer_tEEEvPT5_SB_PT3_PKSC_PT1_PKSG_PT2_PKSK_T4_iiT6__param_4];
	ld.param.u64 	%rd50, [_ZN3cub18CUB_300001_SM_10006detail10radix_sort29DeviceRadixSortOnesweepKernelINS1_5radix10policy_hubIffyE10Policy1000ELNS0_9SortOrderE1EffyiiNS1_21identity_decomposer_tEEEvPT5_SB_PT3_PKSC_PT1_PKSG_PT2_PKSK_T4_iiT6__param_5];
	cvta.to.global.u64 	%rd1, %rd47;
	cvta.to.global.u64 	%rd2, %rd43;
	cvta.to.global.u64 	%rd3, %rd50;
	mov.u32 	%r1, %tid.x;
	// begin inline asm
	mov.u32 %r306, %laneid;
	// end inline asm
	setp.ne.s32 	%p1, %r1, 0;
	@%p1 bra 	$L__BB9_2;
	cvta.to.global.u64 	%rd51, %rd44;
	atom.global.add.u32 	%r307, [%rd51], 1;
	st.shared.u32 	[_ZZN3cub18CUB_300001_SM_10006detail10radix_sort29DeviceRadixSortOnesweepKernelINS1_5radix10policy_hubIffyE10Policy1000ELNS0_9SortOrderE1EffyiiNS1_21identity_decomposer_tEEEvPT5_SB_PT3_PKSC_PT1_PKSG_PT2_PKSK_T4_iiT6_E1s+26112], %r307;
$L__BB9_2:
	ld.param.u32 	%r2033, [_ZN3cub18CUB_300001_SM_10006detail10radix_sort29DeviceRadixSortOnesweepKernelINS1_5radix10policy_hubIffyE10Policy1000ELNS0_9SortOrderE1EffyiiNS1_21identity_decomposer_tEEEvPT5_SB_PT3_PKSC_PT1_PKSG_PT2_PKSK_T4_iiT6__param_8];
	bar.sync 	0;
	ld.shared.u32 	%r3, [_ZZN3cub18CUB_300001_SM_10006detail10radix_sort29DeviceRadixSortOnesweepKernelINS1_5radix10policy_hubIffyE10Policy1000ELNS0_9SortOrderE1EffyiiNS1_21identity_decomposer_tEEEvPT5_SB_PT3_PKSC_PT1_PKSG_PT2_PKSK_T4_iiT6_E1s+26112];
	mul.lo.s32 	%r308, %r3, 6528;
	add.s32 	%r4, %r308, 6528;
	setp.gt.s32 	%p2, %r4, %r2033;
	cvt.s64.s32 	%rd4, %r308;
	@%p2 bra 	$L__BB9_4;
	and.b32  	%r309, %r1, 31;
	and.b32  	%r310, %r1, 992;
	mul.lo.s32 	%r311, %r310, 17;
	or.b32  	%r312, %r311, %r309;
	cvt.u64.u32 	%rd52, %r312;
	add.s64 	%rd53, %rd52, %rd4;
	shl.b64 	%rd54, %rd53, 2;
	add.s64 	%rd55, %rd3, %rd54;
	ld.global.u32 	%r2120, [%rd55];
	ld.global.u32 	%r2119, [%rd55+128];
	ld.global.u32 	%r2118, [%rd55+256];
	ld.global.u32 	%r2117, [%rd55+384];
	ld.global.u32 	%r2116, [%rd55+512];
	ld.global.u32 	%r2115, [%rd55+640];
	ld.global.u32 	%r2114, [%rd55+768];
	ld.global.u32 	%r2113, [%rd55+896];
	ld.global.u32 	%r2112, [%rd55+1024];
	ld.global.u32 	%r2111, [%rd55+1152];
	ld.global.u32 	%r2110, [%rd55+1280];
	ld.global.u32 	%r2109, [%rd55+1408];
	ld.global.u32 	%r2108, [%rd55+1536];
	ld.global.u32 	%r2107, [%rd55+1664];
	ld.global.u32 	%r2106, [%rd55+1792];
	ld.global.u32 	%r2105, [%rd55+1920];
	ld.global.u32 	%r2104, [%rd55+2048];
	bra.uni 	$L__BB9_38;
$L__BB9_4:
	ld.param.u32 	%r2034, [_ZN3cub18CUB_300001_SM_10006detail10radix_sort29DeviceRadixSortOnesweepKernelINS1_5radix10policy_hubIffyE10Policy1000ELNS0_9SortOrderE1EffyiiNS1_21identity_decomposer_tEEEvPT5_SB_PT3_PKSC_PT1_PKSG_PT2_PKSK_T4_iiT6__param_8];
	cvt.u32.u64 	%r314, %rd4;
	sub.s32 	%r22, %r2034, %r314;
	and.b32  	%r315, %r1, 31;
	and.b32  	%r316, %r1, 992;
	mul.lo.s32 	%r317, %r316, 17;
	or.b32  	%r23, %r317, %r315;
	setp.ge.s32 	%p3, %r23, %r22;
	cvt.u64.u32 	%rd56, %r23;
	add.s64 	%rd57, %rd56, %rd4;
	shl.b64 	%rd58, %rd57, 2;
	add.s64 	%rd5, %rd3, %rd58;
	mov.b32 	%r2120, -1;
	@%p3 bra 	$L__BB9_6;
	ld.global.u32 	%r2120, [%rd5];
$L__BB9_6:
	add.s32 	%r319, %r23, 32;
	setp.ge.s32 	%p4, %r319, %r22;
	mov.b32 	%r2119, -1;
	@%p4 bra 	$L__BB9_8;
	ld.global.u32 	%r2119, [%rd5+128];
$L__BB9_8:
	add.s32 	%r321, %r23, 64;
	setp.ge.s32 	%p5, %r321, %r22;
	mov.b32 	%r2118, -1;
	@%p5 bra 	$L__BB9_10;
	ld.global.u32 	%r2118, [%rd5+256];
$L__BB9_10:
	add.s32 	%r323, %r23, 96;
	setp.ge.s32 	%p6, %r323, %r22;
	mov.b32 	%r2117, -1;
	@%p6 bra 	$L__BB9_12;
	ld.global.u32 	%r2117, [%rd5+384];
$L__BB9_12:
	add.s32 	%r325, %r23, 128;
	setp.ge.s32 	%p7, %r325, %r22;
	mov.b32 	%r2116, -1;
	@%p7 bra 	$L__BB9_14;
	ld.global.u32 	%r2116, [%rd5+512];
$L__BB9_14:
	add.s32 	%r327, %r23, 160;
	setp.ge.s32 	%p8, %r327, %r22;
	mov.b32 	%r2115, -1;
	@%p8 bra 	$L__BB9_16;
	ld.global.u32 	%r2115, [%rd5+640];
$L__BB9_16:
	add.s32 	%r329, %r23, 192;
	setp.ge.s32 	%p9, %r329, %r22;
	mov.b32 	%r2114, -1;
	@%p9 bra 	$L__BB9_18;
	ld.global.u32 	%r2114, [%rd5+768];
$L__BB9_18:
	add.s32 	%r331, %r23, 224;
	setp.ge.s32 	%p10, %r331, %r22;
	mov.b32 	%r2113, -1;
	@%p10 bra 	$L__BB9_20;
	ld.global.u32 	%r2113, [%rd5+896];
$L__BB9_20:
	add.s32 	%r333, %r23, 256;
	setp.ge.s32 	%p11, %r333, %r22;
	mov.b32 	%r2112, -1;
	@%p11 bra 	$L__BB9_22;
	ld.global.u32 	%r2112, [%rd5+1024];
$L__BB9_22:
	add.s32 	%r335, %r23, 288;
	setp.ge.s32 	%p12, %r335, %r22;
	mov.b32 	%r2111, -1;
	@%p12 bra 	$L__BB9_24;
	ld.global.u32 	%r2111, [%rd5+1152];
$L__BB9_24:
	add.s32 	%r337, %r23, 320;
	setp.ge.s32 	%p13, %r337, %r22;
	mov.b32 	%r2110, -1;
	@%p13 bra 	$L__BB9_26;
	ld.global.u32 	%r2110, [%rd5+1280];
$L__BB9_26:
	add.s32 	%r339, %r23, 352;
	setp.ge.s32 	%p14, %r339, %r22;
	mov.b32 	%r2109, -1;
	@%p14 bra 	$L__BB9_28;
	ld.global.u32 	%r2109, [%rd5+1408];
$L__BB9_28:
	add.s32 	%r341, %r23, 384;
	setp.ge.s32 	%p15, %r341, %r22;
	mov.b32 	%r2108, -1;
	@%p15 bra 	$L__BB9_30;
	ld.global.u32 	%r2108, [%rd5+1536];
$L__BB9_30:
	add.s32 	%r343, %r23, 416;
	setp.ge.s32 	%p16, %r343, %r22;
	mov.b32 	%r2107, -1;
	@%p16 bra 	$L__BB9_32;
	ld.global.u32 	%r2107, [%rd5+1664];
$L__BB9_32:
	add.s32 	%r345, %r23, 448;
	setp.ge.s32 	%p17, %r345, %r22;
	mov.b32 	%r2106, -1;
	@%p17 bra 	$L__BB9_34;
	ld.global.u32 	%r2106, [%rd5+1792];
$L__BB9_34:
	add.s32 	%r347, %r23, 480;
	setp.ge.s32 	%p18, %r347, %r22;
	mov.b32 	%r2105, -1;
	@%p18 bra 	$L__BB9_36;
	ld.global.u32 	%r2105, [%rd5+1920];
$L__BB9_36:
	add.s32 	%r349, %r23, 512;
	setp.ge.s32 	%p19, %r349, %r22;
	mov.b32 	%r2104, -1;
	@%p19 bra 	$L__BB9_38;
	ld.global.u32 	%r2104, [%rd5+2048];
$L__BB9_38:
	ld.param.u32 	%r2086, [_ZN3cub18CUB_300001_SM_10006detail10radix_sort29DeviceRadixSortOnesweepKernelINS1_5radix10policy_hubIffyE10Policy1000ELNS0_9SortOrderE1EffyiiNS1_21identity_decomposer_tEEEvPT5_SB_PT3_PKSC_PT1_PKSG_PT2_PKSK_T4_iiT6__param_10];
	mov.b32 	%r350, -1;
	shl.b32 	%r351, %r350, %r2086;
	not.b32 	%r74, %r351;
	shl.b32 	%r352, %r1, 5;
	and.b32  	%r353, %r352, 31744;
	mov.u32 	%r354, _ZZN3cub18CUB_300001_SM_10006detail10radix_sort29DeviceRadixSortOnesweepKernelINS1_5radix10policy_hubIffyE10Policy1000ELNS0_9SortOrderE1EffyiiNS1_21identity_decomposer_tEEEvPT5_SB_PT3_PKSC_PT1_PKSG_PT2_PKSK_T4_iiT6_E1s;
	add.s32 	%r75, %r354, %r353;
	setp.gt.s32 	%p20, %r306, 255;
	@%p20 bra 	$L__BB9_51;
	max.s32 	%r355, %r306, 224;
	sub.s32 	%r356, %r355, %r306;
	add.s32 	%r357, %r356, 31;
	shr.u32 	%r358, %r357, 5;
	add.s32 	%r76, %r358, 1;
	setp.lt.u32 	%p21, %r357, 480;
	mov.u32 	%r2124, %r306;
	@%p21 bra 	$L__BB9_42;
	and.b32  	%r359, %r76, 268435440;
	neg.s32 	%r2122, %r359;
	shl.b32 	%r362, %r306, 2;
	add.s32 	%r363, %r353, %r362;
	add.s32 	%r365, %r363, %r354;
	add.s32 	%r2121, %r365, 1024;
	mov.u32 	%r2124, %r306;
$L__BB9_41:
	.pragma "nounroll";
	mov.b32 	%r366, 0;
	st.shared.u32 	[%r2121+-1024], %r366;
	st.shared.u32 	[%r2121+-896], %r366;
	st.shared.u32 	[%r2121+-768], %r366;
	st.shared.u32 	[%r2121+-640], %r366;
	st.shared.u32 	[%r2121+-512], %r366;
	st.shared.u32 	[%r2121+-384], %r366;
	st.shared.u32 	[%r2121+-256], %r366;
	st.shared.u32 	[%r2121+-128], %r366;
	st.shared.u32 	[%r2121], %r366;
	st.shared.u32 	[%r2121+128], %r366;
	st.shared.u32 	[%r2121+256], %r366;
	st.shared.u32 	[%r2121+384], %r366;
	st.shared.u32 	[%r2121+512], %r366;
	st.shared.u32 	[%r2121+640], %r366;
	st.shared.u32 	[%r2121+768], %r366;
	st.shared.u32 	[%r2121+896], %r366;
	add.s32 	%r2124, %r2124, 512;
	add.s32 	%r2122, %r2122, 16;
	add.s32 	%r2121, %r2121, 2048;
	setp.ne.s32 	%p22, %r2122, 0;
	@%p22 bra 	$L__BB9_41;
$L__BB9_42:
	and.b32  	%r367, %r76, 15;
	setp.eq.s32 	%p23, %r367, 0;
	@%p23 bra 	$L__BB9_51;
	setp.lt.u32 	%p24, %r367, 8;
	@%p24 bra 	$L__BB9_45;
	shl.b32 	%r369, %r2124, 2;
	add.s32 	%r370, %r75, %r369;
	mov.b32 	%r371, 0;
	st.shared.u32 	[%r370], %r371;
	st.shared.u32 	[%r370+128], %r371;
	st.shared.u32 	[%r370+256], %r371;
	st.shared.u32 	[%r370+384], %r371;
	st.shared.u32 	[%r370+512], %r371;
	st.shared.u32 	[%r370+640], %r371;
	st.shared.u32 	[%r370+768], %r371;
	st.shared.u32 	[%r370+896], %r371;
	add.s32 	%r2124, %r2124, 256;
$L__BB9_45:
	and.b32  	%r372, %r76, 7;
	setp.eq.s32 	%p25, %r372, 0;
	@%p25 bra 	$L__BB9_51;
	and.b32  	%r88, %r76, 3;
	setp.lt.u32 	%p26, %r372, 4;
	@%p26 bra 	$L__BB9_48;
	shl.b32 	%r374, %r2124, 2;
	add.s32 	%r375, %r75, %r374;
	mov.b32 	%r376, 0;
	st.shared.u32 	[%r375], %r376;
	st.shared.u32 	[%r375+128], %r376;
	st.shared.u32 	[%r375+256], %r376;
	st.shared.u32 	[%r375+384], %r376;
	add.s32 	%r2124, %r2124, 128;
$L__BB9_48:
	setp.eq.s32 	%p27, %r88, 0;
	@%p27 bra 	$L__BB9_51;
	shl.b32 	%r379, %r2124, 2;
	add.s32 	%r380, %r353, %r379;
	add.s32 	%r2128, %r354, %r380;
	neg.s32 	%r2127, %r88;
$L__BB9_50:
	.pragma "nounroll";
	mov.b32 	%r382, 0;
	st.shared.u32 	[%r2128], %r382;
	add.s32 	%r2128, %r2128, 128;
	add.s32 	%r2127, %r2127, 1;
	setp.ne.s32 	%p28, %r2127, 0;
	@%p28 bra 	$L__BB9_50;
$L__BB9_51:
	ld.param.u32 	%r2049, [_ZN3cub18CUB_300001_SM_10006detail10radix_sort29DeviceRadixSortOnesweepKernelINS1_5radix10policy_hubIffyE10Policy1000ELNS0_9SortOrderE1EffyiiNS1_21identity_decomposer_tEEEvPT5_SB_PT3_PKSC_PT1_PKSG_PT2_PKSK_T4_iiT6__param_9];
	bar.warp.sync 	-1;
	setp.lt.s32 	%p29, %r2120, 0;
	selp.b32 	%r384, 0, 2147483647, %p29;
	xor.b32  	%r385, %r384, %r2120;
	setp.eq.s32 	%p30, %r385, 2147483647;
	selp.b32 	%r386, -2147483648, %r385, %p30;
	shr.u32 	%r387, %r386, %r2049;
	and.b32  	%r97, %r387, %r74;
	shl.b32 	%r388, %r97, 2;
	add.s32 	%r389, %r75, %r388;
	atom.shared.add.u32 	%r390, [%r389], 1;
	setp.lt.s32 	%p31, %r2119, 0;
	selp.b32 	%r391, 0, 2147483647, %p31;
	xor.b32  	%r392, %r391, %r2119;
	setp.eq.s32 	%p32, %r392, 2147483647;
	selp.b32 	%r393, -2147483648, %r392, %p32;
	shr.u32 	%r394, %r393, %r2049;
	and.b32  	%r395, %r394, %r74;
	shl.b32 	%r396, %r395, 2;
	add.s32 	%r397, %r75, %r396;
	atom.shared.add.u32 	%r398, [%r397], 1;
	setp.lt.s32 	%p33, %r2118, 0;
	selp.b32 	%r399, 0, 2147483647, %p33;
	xor.b32  	%r400, %r399, %r2118;
	setp.eq.s32 	%p34, %r400, 2147483647;
	selp.b32 	%r401, -2147483648, %r400, %p34;
	shr.u32 	%r402, %r401, %r2049;
	and.b32  	%r403, %r402, %r74;
	shl.b32 	%r404, %r403, 2;
	add.s32 	%r405, %r75, %r404;
	atom.shared.add.u32 	%r406, [%r405], 1;
	setp.lt.s32 	%p35, %r2117, 0;
	selp.b32 	%r407, 0, 2147483647, %p35;
	xor.b32  	%r408, %r407, %r2117;
	setp.eq.s32 	%p36, %r408, 2147483647;
	selp.b32 	%r409, -2147483648, %r408, %p36;
	shr.u32 	%r410, %r409, %r2049;
	and.b32  	%r411, %r410, %r74;
	shl.b32 	%r412, %r411, 2;
	add.s32 	%r413, %r75, %r412;
	atom.shared.add.u32 	%r414, [%r413], 1;
	setp.lt.s32 	%p37, %r2116, 0;
	selp.b32 	%r415, 0, 2147483647, %p37;
	xor.b32  	%r416, %r415, %r2116;
	setp.eq.s32 	%p38, %r416, 2147483647;
	selp.b32 	%r417, -2147483648, %r416, %p38;
	shr.u32 	%r418, %r417, %r2049;
	and.b32  	%r419, %r418, %r74;
	shl.b32 	%r420, %r419, 2;
	add.s32 	%r421, %r75, %r420;
	atom.shared.add.u32 	%r422, [%r421], 1;
	setp.lt.s32 	%p39, %r2115, 0;
	selp.b32 	%r423, 0, 2147483647, %p39;
	xor.b32  	%r424, %r423, %r2115;
	setp.eq.s32 	%p40, %r424, 2147483647;
	selp.b32 	%r425, -2147483648, %r424, %p40;
	shr.u32 	%r426, %r425, %r2049;
	and.b32  	%r427, %r426, %r74;
	shl.b32 	%r428, %r427, 2;
	add.s32 	%r429, %r75, %r428;
	atom.shared.add.u32 	%r430, [%r429], 1;
	setp.lt.s32 	%p41, %r2114, 0;
	selp.b32 	%r431, 0, 2147483647, %p41;
	xor.b32  	%r432, %r431, %r2114;
	setp.eq.s32 	%p42, %r432, 2147483647;
	selp.b32 	%r433, -2147483648, %r432, %p42;
	shr.u32 	%r434, %r433, %r2049;
	and.b32  	%r435, %r434, %r74;
	shl.b32 	%r436, %r435, 2;
	add.s32 	%r437, %r75, %r436;
	atom.shared.add.u32 	%r438, [%r437], 1;
	setp.lt.s32 	%p43, %r2113, 0;
	selp.b32 	%r439, 0, 2147483647, %p43;
	xor.b32  	%r440, %r439, %r2113;
	setp.eq.s32 	%p44, %r440, 2147483647;
	selp.b32 	%r441, -2147483648, %r440, %p44;
	shr.u32 	%r442, %r441, %r2049;
	and.b32  	%r443, %r442, %r74;
	shl.b32 	%r444, %r443, 2;
	add.s32 	%r445, %r75, %r444;
	atom.shared.add.u32 	%r446, [%r445], 1;
	setp.lt.s32 	%p45, %r2112, 0;
	selp.b32 	%r447, 0, 2147483647, %p45;
	xor.b32  	%r448, %r447, %r2112;
	setp.eq.s32 	%p46, %r448, 2147483647;
	selp.b32 	%r449, -2147483648, %r448, %p46;
	shr.u32 	%r450, %r449, %r2049;
	and.b32  	%r451, %r450, %r74;
	shl.b32 	%r452, %r451, 2;
	add.s32 	%r453, %r75, %r452;
	atom.shared.add.u32 	%r454, [%r453], 1;
	setp.lt.s32 	%p47, %r2111, 0;
	selp.b32 	%r455, 0, 2147483647, %p47;
	xor.b32  	%r456, %r455, %r2111;
	setp.eq.s32 	%p48, %r456, 2147483647;
	selp.b32 	%r457, -2147483648, %r456, %p48;
	shr.u32 	%r458, %r457, %r2049;
	and.b32  	%r459, %r458, %r74;
	shl.b32 	%r460, %r459, 2;
	add.s32 	%r461, %r75, %r460;
	atom.shared.add.u32 	%r462, [%r461], 1;
	setp.lt.s32 	%p49, %r2110, 0;
	selp.b32 	%r463, 0, 2147483647, %p49;
	xor.b32  	%r464, %r463, %r2110;
	setp.eq.s32 	%p50, %r464, 2147483647;
	selp.b32 	%r465, -2147483648, %r464, %p50;
	shr.u32 	%r466, %r465, %r2049;
	and.b32  	%r467, %r466, %r74;
	shl.b32 	%r468, %r467, 2;
	add.s32 	%r469, %r75, %r468;
	atom.shared.add.u32 	%r470, [%r469], 1;
	setp.lt.s32 	%p51, %r2109, 0;
	selp.b32 	%r471, 0, 2147483647, %p51;
	xor.b32  	%r472, %r471, %r2109;
	setp.eq.s32 	%p52, %r472, 2147483647;
	selp.b32 	%r473, -2147483648, %r472, %p52;
	shr.u32 	%r474, %r473, %r2049;
	and.b32  	%r475, %r474, %r74;
	shl.b32 	%r476, %r475, 2;
	add.s32 	%r477, %r75, %r476;
	atom.shared.add.u32 	%r478, [%r477], 1;
	setp.lt.s32 	%p53, %r2108, 0;
	selp.b32 	%r479, 0, 2147483647, %p53;
	xor.b32  	%r480, %r479, %r2108;
	setp.eq.s32 	%p54, %r480, 2147483647;
	selp.b32 	%r481, -2147483648, %r480, %p54;
	shr.u32 	%r482, %r481, %r2049;
	and.b32  	%r483, %r482, %r74;
	shl.b32 	%r484, %r483, 2;
	add.s32 	%r485, %r75, %r484;
	atom.shared.add.u32 	%r486, [%r485], 1;
	setp.lt.s32 	%p55, %r2107, 0;
	selp.b32 	%r487, 0, 2147483647, %p55;
	xor.b32  	%r488, %r487, %r2107;
	setp.eq.s32 	%p56, %r488, 2147483647;
	selp.b32 	%r489, -2147483648, %r488, %p56;
	shr.u32 	%r490, %r489, %r2049;
	and.b32  	%r491, %r490, %r74;
	shl.b32 	%r492, %r491, 2;
	add.s32 	%r493, %r75, %r492;
	atom.shared.add.u32 	%r494, [%r493], 1;
	setp.lt.s32 	%p57, %r2106, 0;
	selp.b32 	%r495, 0, 2147483647, %p57;
	xor.b32  	%r496, %r495, %r2106;
	setp.eq.s32 	%p58, %r496, 2147483647;
	selp.b32 	%r497, -2147483648, %r496, %p58;
	shr.u32 	%r498, %r497, %r2049;
	and.b32  	%r499, %r498, %r74;
	shl.b32 	%r500, %r499, 2;
	add.s32 	%r501, %r75, %r500;
	atom.shared.add.u32 	%r502, [%r501], 1;
	setp.lt.s32 	%p59, %r2105, 0;
	selp.b32 	%r503, 0, 2147483647, %p59;
	xor.b32  	%r504, %r503, %r2105;
	setp.eq.s32 	%p60, %r504, 2147483647;
	selp.b32 	%r505, -2147483648, %r504, %p60;
	shr.u32 	%r506, %r505, %r2049;
	and.b32  	%r507, %r506, %r74;
	shl.b32 	%r508, %r507, 2;
	add.s32 	%r509, %r75, %r508;
	atom.shared.add.u32 	%r510, [%r509], 1;
	setp.lt.s32 	%p61, %r2104, 0;
	selp.b32 	%r511, 0, 2147483647, %p61;
	xor.b32  	%r512, %r511, %r2104;
	setp.eq.s32 	%p62, %r512, 2147483647;
	selp.b32 	%r513, -2147483648, %r512, %p62;
	shr.u32 	%r514, %r513, %r2049;
	and.b32  	%r515, %r514, %r74;
	shl.b32 	%r516, %r515, 2;
	add.s32 	%r517, %r75, %r516;
	atom.shared.add.u32 	%r518, [%r517], 1;
	bar.sync 	0;
	setp.gt.u32 	%p63, %r1, 255;
	shl.b32 	%r519, %r1, 2;
	add.s32 	%r98, %r354, %r519;
	mov.b32 	%r2129, 0;
	@%p63 bra 	$L__BB9_53;
	ld.shared.u32 	%r521, [%r98];
	mov.b32 	%r522, 0;
	st.shared.u32 	[%r98], %r522;
	ld.shared.u32 	%r523, [%r98+1024];
	st.shared.u32 	[%r98+1024], %r521;
	add.s32 	%r524, %r523, %r521;
	ld.shared.u32 	%r525, [%r98+2048];
	st.shared.u32 	[%r98+2048], %r524;
	add.s32 	%r526, %r525, %r524;
	ld.shared.u32 	%r527, [%r98+3072];
	st.shared.u32 	[%r98+3072], %r526;
	add.s32 	%r528, %r527, %r526;
	ld.shared.u32 	%r529, [%r98+4096];
	st.shared.u32 	[%r98+4096], %r528;
	add.s32 	%r530, %r529, %r528;
	ld.shared.u32 	%r531, [%r98+5120];
	st.shared.u32 	[%r98+5120], %r530;
	add.s32 	%r532, %r531, %r530;
	ld.shared.u32 	%r533, [%r98+6144];
	st.shared.u32 	[%r98+6144], %r532;
	add.s32 	%r534, %r533, %r532;
	ld.shared.u32 	%r535, [%r98+7168];
	st.shared.u32 	[%r98+7168], %r534;
	add.s32 	%r536, %r535, %r534;
	ld.shared.u32 	%r537, [%r98+8192];
	st.shared.u32 	[%r98+8192], %r536;
	add.s32 	%r538, %r537, %r536;
	ld.shared.u32 	%r539, [%r98+9216];
	st.shared.u32 	[%r98+9216], %r538;
	add.s32 	%r540, %r539, %r538;
	ld.shared.u32 	%r541, [%r98+10240];
	st.shared.u32 	[%r98+10240], %r540;
	add.s32 	%r542, %r541, %r540;
	ld.shared.u32 	%r543, [%r98+11264];
	st.shared.u32 	[%r98+11264], %r542;
	add.s32 	%r2129, %r543, %r542;
$L__BB9_53:
	setp.gt.u32 	%p64, %r1, 255;
	shl.b32 	%r544, %r3, 8;
	add.s32 	%r545, %r544, %r1;
	mul.wide.s32 	%rd59, %r545, 4;
	add.s64 	%rd6, %rd2, %rd59;
	@%p64 bra 	$L__BB9_55;
	or.b32  	%r546, %r2129, 1073741824;
	st.volatile.global.u32 	[%rd6], %r546;
$L__BB9_55:
	ld.param.u64 	%rd442, [_ZN3cub18CUB_300001_SM_10006detail10radix_sort29DeviceRadixSortOnesweepKernelINS1_5radix10policy_hubIffyE10Policy1000ELNS0_9SortOrderE1EffyiiNS1_21identity_decomposer_tEEEvPT5_SB_PT3_PKSC_PT1_PKSG_PT2_PKSK_T4_iiT6__param_7];
	setp.lt.s32 	%p65, %r2104, 0;
	selp.b32 	%r547, 0, 2147483647, %p65;
	xor.b32  	%r2134, %r547, %r2104;
	setp.lt.s32 	%p66, %r2119, 0;
	selp.b32 	%r548, 0, 2147483647, %p66;
	xor.b32  	%r2149, %r548, %r2119;
	setp.lt.s32 	%p67, %r2118, 0;
	selp.b32 	%r549, 0, 2147483647, %p67;
	xor.b32  	%r2148, %r549, %r2118;
	setp.lt.s32 	%p68, %r2117, 0;
	selp.b32 	%r550, 0, 2147483647, %p68;
	xor.b32  	%r2147, %r550, %r2117;
	setp.lt.s32 	%p69, %r2115, 0;
	selp.b32 	%r551, 0, 2147483647, %p69;
	xor.b32  	%r2145, %r551, %r2115;
	setp.lt.s32 	%p70, %r2116, 0;
	selp.b32 	%r552, 0, 2147483647, %p70;
	xor.b32  	%r2146, %r552, %r2116;
	setp.lt.s32 	%p71, %r2114, 0;
	selp.b32 	%r553, 0, 2147483647, %p71;
	xor.b32  	%r2144, %r553, %r2114;
	setp.lt.s32 	%p72, %r2113, 0;
	selp.b32 	%r554, 0, 2147483647, %p72;
	xor.b32  	%r2143, %r554, %r2113;
	setp.lt.s32 	%p73, %r2111, 0;
	selp.b32 	%r555, 0, 2147483647, %p73;
	xor.b32  	%r2141, %r555, %r2111;
	setp.lt.s32 	%p74, %r2110, 0;
	selp.b32 	%r556, 0, 2147483647, %p74;
	xor.b32  	%r2140, %r556, %r2110;
	setp.lt.s32 	%p75, %r2109, 0;
	selp.b32 	%r557, 0, 2147483647, %p75;
	xor.b32  	%r2139, %r557, %r2109;
	setp.lt.s32 	%p76, %r2112, 0;
	selp.b32 	%r558, 0, 2147483647, %p76;
	xor.b32  	%r2142, %r558, %r2112;
	setp.lt.s32 	%p77, %r2107, 0;
	selp.b32 	%r559, 0, 2147483647, %p77;
	xor.b32  	%r2137, %r559, %r2107;
	setp.lt.s32 	%p78, %r2108, 0;
	selp.b32 	%r560, 0, 2147483647, %p78;
	xor.b32  	%r2138, %r560, %r2108;
	setp.lt.s32 	%p79, %r2120, 0;
	selp.b32 	%r561, 0, 2147483647, %p79;
	xor.b32  	%r2150, %r561, %r2120;
	setp.lt.s32 	%p80, %r2105, 0;
	selp.b32 	%r562, 0, 2147483647, %p80;
	xor.b32  	%r2135, %r562, %r2105;
	setp.lt.s32 	%p81, %r2106, 0;
	selp.b32 	%r563, 0, 2147483647, %p81;
	xor.b32  	%r2136, %r563, %r2106;
	setp.lt.u32 	%p82, %r1, 256;
	setp.eq.s32 	%p83, %r2129, 6528;
	and.pred  	%p84, %p82, %p83;
	selp.u32 	%r564, 1, 0, %p84;
	{ 
	.reg .pred 	%p1; 
	.reg .pred 	%p2; 
	setp.ne.u32 	%p1, %r564, 0; 
	bar.red.or.pred 	%p2, 0, %p1; 
	selp.u32 	%r565, 1, 0, %p2; 
	}
	setp.eq.s32 	%p85, %r565, 0;
	and.b32  	%r566, %r1, 992;
	and.b32  	%r567, %r1, 31;
	mul.lo.s32 	%r568, %r566, 17;
	or.b32  	%r569, %r568, %r567;
	cvt.u64.u32 	%rd7, %r569;
	add.s64 	%rd61, %rd7, %rd4;
	cvta.to.global.u64 	%rd62, %rd442;
	shl.b64 	%rd63, %rd61, 2;
	add.s64 	%rd8, %rd62, %rd63;
	cvt.u64.u32 	%rd9, %r1;
	@%p85 bra 	$L__BB9_175;
	setp.gt.u32 	%p86, %r1, 255;
	shl.b32 	%r571, %r1, 3;
	add.s32 	%r573, %r354, %r571;
	add.s32 	%r118, %r573, 26112;
	@%p86 bra 	$L__BB9_64;
	ld.param.u64 	%rd436, [_ZN3cub18CUB_300001_SM_10006detail10radix_sort29DeviceRadixSortOnesweepKernelINS1_5radix10policy_hubIffyE10Policy1000ELNS0_9SortOrderE1EffyiiNS1_21identity_decomposer_tEEEvPT5_SB_PT3_PKSC_PT1_PKSG_PT2_PKSK_T4_iiT6__param_3];
	cvta.to.global.u64 	%rd64, %rd436;
	shl.b64 	%rd65, %rd9, 3;
	add.s64 	%rd66, %rd64, %rd65;
	ld.global.u64 	%rd67, [%rd66];
	setp.gt.u32 	%p87, %r1, %r97;
	selp.b64 	%rd68, 6528, 0, %p87;
	sub.s64 	%rd455, %rd67, %rd68;
	st.shared.u64 	[%r118], %rd455;
	setp.lt.s32 	%p88, %r3, 1;
	mov.u32 	%r2133, %r2129;
	@%p88 bra 	$L__BB9_63;
	mov.b32 	%r2131, -1;
	mov.u32 	%r2130, %r3;
	mov.u32 	%r2133, %r2129;
$L__BB9_59:
	ld.param.u64 	%rd429, [_ZN3cub18CUB_300001_SM_10006detail10radix_sort29DeviceRadixSortOnesweepKernelINS1_5radix10policy_hubIffyE10Policy1000ELNS0_9SortOrderE1EffyiiNS1_21identity_decomposer_tEEEvPT5_SB_PT3_PKSC_PT1_PKSG_PT2_PKSK_T4_iiT6__param_0];
	add.s32 	%r122, %r2130, -1;
	shl.b32 	%r575, %r122, 8;
	add.s32 	%r576, %r575, %r1;
	cvta.to.global.u64 	%rd69, %rd429;
	mul.wide.s32 	%rd70, %r576, 4;
	add.s64 	%rd11, %rd69, %rd70;
$L__BB9_60:
	membar.cta;
	ld.volatile.global.u32 	%r123, [%rd11];
	setp.eq.s32 	%p89, %r123, 0;
	@%p89 bra 	$L__BB9_60;
	and.b32  	%r577, %r123, 1073741823;
	add.s32 	%r2133, %r577, %r2133;
	setp.gt.s32 	%p90, %r123, -1;
	vote.sync.ballot.b32 	%r2131, %p90, %r2131;
	setp.gt.u32 	%p92, %r2130, 1;
	and.pred  	%p93, %p90, %p92;
	mov.u32 	%r2130, %r122;
	@%p93 bra 	$L__BB9_59;
	ld.shared.u64 	%rd455, [%r118];
$L__BB9_63:
	or.b32  	%r578, %r2133, -2147483648;
	st.volatile.global.u32 	[%rd6], %r578;
	sub.s32 	%r579, %r2133, %r2129;
	cvt.s64.s32 	%rd71, %r579;
	add.s64 	%rd72, %rd455, %rd71;
	st.shared.u64 	[%r118], %rd72;
$L__BB9_64:
	ld.param.u32 	%r2035, [_ZN3cub18CUB_300001_SM_10006detail10radix_sort29DeviceRadixSortOnesweepKernelINS1_5radix10policy_hubIffyE10Policy1000ELNS0_9SortOrderE1EffyiiNS1_21identity_decomposer_tEEEvPT5_SB_PT3_PKSC_PT1_PKSG_PT2_PKSK_T4_iiT6__param_8];
	ld.param.u64 	%rd432, [_ZN3cub18CUB_300001_SM_10006detail10radix_sort29DeviceRadixSortOnesweepKernelINS1_5radix10policy_hubIffyE10Policy1000ELNS0_9SortOrderE1EffyiiNS1_21identity_decomposer_tEEEvPT5_SB_PT3_PKSC_PT1_PKSG_PT2_PKSK_T4_iiT6__param_2];
	setp.gt.u32 	%p94, %r1, 255;
	setp.lt.s32 	%p95, %r4, %r2035;
	setp.eq.s64 	%p96, %rd432, 0;
	or.pred  	%p97, %p96, %p95;
	or.pred  	%p98, %p94, %p97;
	@%p98 bra 	$L__BB9_66;
	ld.param.u64 	%rd433, [_ZN3cub18CUB_300001_SM_10006detail10radix_sort29DeviceRadixSortOnesweepKernelINS1_5radix10policy_hubIffyE10Policy1000ELNS0_9SortOrderE1EffyiiNS1_21identity_decomposer_tEEEvPT5_SB_PT3_PKSC_PT1_PKSG_PT2_PKSK_T4_iiT6__param_2];
	ld.shared.u64 	%rd73, [%r118];
	setp.gt.u32 	%p99, %r1, %r97;
	selp.b64 	%rd74, 6528, 0, %p99;
	cvt.s64.s32 	%rd75, %r2129;
	add.s64 	%rd76, %rd74, %rd75;
	add.s64 	%rd77, %rd76, %rd73;
	cvta.to.global.u64 	%rd78, %rd433;
	shl.b64 	%rd79, %rd9, 3;
	add.s64 	%rd80, %rd78, %rd79;
	st.global.u64 	[%rd80], %rd77;
$L__BB9_66:
	ld.param.u32 	%r2036, [_ZN3cub18CUB_300001_SM_10006detail10radix_sort29DeviceRadixSortOnesweepKernelINS1_5radix10policy_hubIffyE10Policy1000ELNS0_9SortOrderE1EffyiiNS1_21identity_decomposer_tEEEvPT5_SB_PT3_PKSC_PT1_PKSG_PT2_PKSK_T4_iiT6__param_8];
	setp.gt.s32 	%p100, %r4, %r2036;
	bar.sync 	0;
	shl.b32 	%r580, %r97, 3;
	add.s32 	%r582, %r354, %r580;
	ld.shared.u64 	%rd14, [%r582+26112];
	@%p100 bra 	$L__BB9_68;
	add.s64 	%rd81, %rd14, %rd7;
	shl.b64 	%rd82, %rd81, 2;
	add.s64 	%rd83, %rd1, %rd82;
	st.global.u32 	[%rd83], %r2120;
	st.global.u32 	[%rd83+128], %r2119;
	st.global.u32 	[%rd83+256], %r2118;
	st.global.u32 	[%rd83+384], %r2117;
	st.global.u32 	[%rd83+512], %r2116;
	st.global.u32 	[%rd83+640], %r2115;
	st.global.u32 	[%rd83+768], %r2114;
	st.global.u32 	[%rd83+896], %r2113;
	st.global.u32 	[%rd83+1024], %r2112;
	st.global.u32 	[%rd83+1152], %r2111;
	st.global.u32 	[%rd83+1280], %r2110;
	st.global.u32 	[%rd83+1408], %r2109;
	st.global.u32 	[%rd83+1536], %r2108;
	st.global.u32 	[%rd83+1664], %r2107;
	st.global.u32 	[%rd83+1792], %r2106;
	st.global.u32 	[%rd83+1920], %r2105;
	st.global.u32 	[%rd83+2048], %r2104;
	bra.uni 	$L__BB9_102;
$L__BB9_68:
	ld.param.u32 	%r2037, [_ZN3cub18CUB_300001_SM_10006detail10radix_sort29DeviceRadixSortOnesweepKernelINS1_5radix10policy_hubIffyE10Policy1000ELNS0_9SortOrderE1EffyiiNS1_21identity_decomposer_tEEEvPT5_SB_PT3_PKSC_PT1_PKSG_PT2_PKSK_T4_iiT6__param_8];
	cvt.u32.u64 	%r583, %rd7;
	mad.lo.s32 	%r127, %r3, -6528, %r2037;
	setp.ge.s32 	%p101, %r583, %r127;
	add.s64 	%rd84, %rd14, %rd7;
	shl.b64 	%rd85, %rd84, 2;
	add.s64 	%rd15, %rd1, %rd85;
	@%p101 bra 	$L__BB9_70;
	st.global.u32 	[%rd15], %r2120;
$L__BB9_70:
	add.s32 	%r585, %r583, 32;
	setp.ge.s32 	%p102, %r585, %r127;
	@%p102 bra 	$L__BB9_72;
	st.global.u32 	[%rd15+128], %r2119;
$L__BB9_72:
	add.s32 	%r587, %r583, 64;
	setp.ge.s32 	%p103, %r587, %r127;
	@%p103 bra 	$L__BB9_74;
	st.global.u32 	[%rd15+256], %r2118;
$L__BB9_74:
	add.s32 	%r589, %r583, 96;
	setp.ge.s32 	%p104, %r589, %r127;
	@%p104 bra 	$L__BB9_76;
	st.global.u32 	[%rd15+384], %r2117;
$L__BB9_76:
	add.s32 	%r591, %r583, 128;
	setp.ge.s32 	%p105, %r591, %r127;
	@%p105 bra 	$L__BB9_78;
	st.global.u32 	[%rd15+512], %r2116;
$L__BB9_78:
	add.s32 	%r593, %r583, 160;
	setp.ge.s32 	%p106, %r593, %r127;
	@%p106 bra 	$L__BB9_80;
	st.global.u32 	[%rd15+640], %r2115;
$L__BB9_80:
	add.s32 	%r595, %r583, 192;
	setp.ge.s32 	%p107, %r595, %r127;
	@%p107 bra 	$L__BB9_82;
	st.global.u32 	[%rd15+768], %r2114;
$L__BB9_82:
	add.s32 	%r597, %r583, 224;
	setp.ge.s32 	%p108, %r597, %r127;
	@%p108 bra 	$L__BB9_84;
	st.global.u32 	[%rd15+896], %r2113;
$L__BB9_84:
	add.s32 	%r599, %r583, 256;
	setp.ge.s32 	%p109, %r599, %r127;
	@%p109 bra 	$L__BB9_86;
	st.global.u32 	[%rd15+1024], %r2112;
$L__BB9_86:
	add.s32 	%r601, %r583, 288;
	setp.ge.s32 	%p110, %r601, %r127;
	@%p110 bra 	$L__BB9_88;
	st.global.u32 	[%rd15+1152], %r2111;
$L__BB9_88:
	add.s32 	%r603, %r583, 320;
	setp.ge.s32 	%p111, %r603, %r127;
	@%p111 bra 	$L__BB9_90;
	st.global.u32 	[%rd15+1280], %r2110;
$L__BB9_90:
	add.s32 	%r605, %r583, 352;
	setp.ge.s32 	%p112, %r605, %r127;
	@%p112 bra 	$L__BB9_92;
	st.global.u32 	[%rd15+1408], %r2109;
$L__BB9_92:
	add.s32 	%r607, %r583, 384;
	setp.ge.s32 	%p113, %r607, %r127;
	@%p113 bra 	$L__BB9_94;
	st.global.u32 	[%rd15+1536], %r2108;
$L__BB9_94:
	add.s32 	%r609, %r583, 416;
	setp.ge.s32 	%p114, %r609, %r127;
	@%p114 bra 	$L__BB9_96;
	st.global.u32 	[%rd15+1664], %r2107;
$L__BB9_96:
	add.s32 	%r611, %r583, 448;
	setp.ge.s32 	%p115, %r611, %r127;
	@%p115 bra 	$L__BB9_98;
	st.global.u32 	[%rd15+1792], %r2106;
$L__BB9_98:
	add.s32 	%r613, %r583, 480;
	setp.ge.s32 	%p116, %r613, %r127;
	@%p116 bra 	$L__BB9_100;
	st.global.u32 	[%rd15+1920], %r2105;
$L__BB9_100:
	add.s32 	%r615, %r583, 512;
	setp.ge.s32 	%p117, %r615, %r127;
	@%p117 bra 	$L__BB9_102;
	st.global.u32 	[%rd15+2048], %r2104;
$L__BB9_102:
	ld.param.u32 	%r2038, [_ZN3cub18CUB_300001_SM_10006detail10radix_sort29DeviceRadixSortOnesweepKernelINS1_5radix10policy_hubIffyE10Policy1000ELNS0_9SortOrderE1EffyiiNS1_21identity_decomposer_tEEEvPT5_SB_PT3_PKSC_PT1_PKSG_PT2_PKSK_T4_iiT6__param_8];
	setp.gt.s32 	%p118, %r4, %r2038;
	@%p118 bra 	$L__BB9_104;
	ld.global.f32 	%f235, [%rd8];
	ld.global.f32 	%f234, [%rd8+128];
	ld.global.f32 	%f233, [%rd8+256];
	ld.global.f32 	%f232, [%rd8+384];
	ld.global.f32 	%f231, [%rd8+512];
	ld.global.f32 	%f230, [%rd8+640];
	ld.global.f32 	%f229, [%rd8+768];
	ld.global.f32 	%f228, [%rd8+896];
	ld.global.f32 	%f227, [%rd8+1024];
	ld.global.f32 	%f226, [%rd8+1152];
	ld.global.f32 	%f225, [%rd8+1280];
	ld.global.f32 	%f224, [%rd8+1408];
	ld.global.f32 	%f223, [%rd8+1536];
	ld.global.f32 	%f222, [%rd8+1664];
	ld.global.f32 	%f221, [%rd8+1792];
	ld.global.f32 	%f220, [%rd8+1920];
	ld.global.f32 	%f219, [%rd8+2048];
	bra.uni 	$L__BB9_138;
$L__BB9_104:
	ld.param.u32 	%r2039, [_ZN3cub18CUB_300001_SM_10006detail10radix_sort29DeviceRadixSortOnesweepKernelINS1_5radix10policy_hubIffyE10Policy1000ELNS0_9SortOrderE1EffyiiNS1_21identity_decomposer_tEEEvPT5_SB_PT3_PKSC_PT1_PKSG_PT2_PKSK_T4_iiT6__param_8];
	cvt.u32.u64 	%r616, %rd7;
	sub.s32 	%r128, %r2039, %r308;
	setp.ge.s32 	%p119, %r616, %r128;
	@%p119 bra 	$L__BB9_106;
	ld.global.f32 	%f235, [%rd8];
$L__BB9_106:
	add.s32 	%r619, %r616, 32;
	setp.ge.s32 	%p120, %r619, %r128;
	@%p120 bra 	$L__BB9_108;
	ld.global.f32 	%f234, [%rd8+128];
$L__BB9_108:
	add.s32 	%r621, %r616, 64;
	setp.ge.s32 	%p121, %r621, %r128;
	@%p121 bra 	$L__BB9_110;
	ld.global.f32 	%f233, [%rd8+256];
$L__BB9_110:
	add.s32 	%r623, %r616, 96;
	setp.ge.s32 	%p122, %r623, %r128;
	@%p122 bra 	$L__BB9_112;
	ld.global.f32 	%f232, [%rd8+384];
$L__BB9_112:
	add.s32 	%r625, %r616, 128;
	setp.ge.s32 	%p123, %r625, %r128;
	@%p123 bra 	$L__BB9_114;
	ld.global.f32 	%f231, [%rd8+512];
$L__BB9_114:
	add.s32 	%r627, %r616, 160;
	setp.ge.s32 	%p124, %r627, %r128;
	@%p124 bra 	$L__BB9_116;
	ld.global.f32 	%f230, [%rd8+640];
$L__BB9_116:
	add.s32 	%r629, %r616, 192;
	setp.ge.s32 	%p125, %r629, %r128;
	@%p125 bra 	$L__BB9_118;
	ld.global.f32 	%f229, [%rd8+768];
$L__BB9_118:
	add.s32 	%r631, %r616, 224;
	setp.ge.s32 	%p126, %r631, %r128;
	@%p126 bra 	$L__BB9_120;
	ld.global.f32 	%f228, [%rd8+896];
$L__BB9_120:
	add.s32 	%r633, %r616, 256;
	setp.ge.s32 	%p127, %r633, %r128;
	@%p127 bra 	$L__BB9_122;
	ld.global.f32 	%f227, [%rd8+1024];
$L__BB9_122:
	add.s32 	%r635, %r616, 288;
	setp.ge.s32 	%p128, %r635, %r128;
	@%p128 bra 	$L__BB9_124;
	ld.global.f32 	%f226, [%rd8+1152];
$L__BB9_124:
	add.s32 	%r637, %r616, 320;
	setp.ge.s32 	%p129, %r637, %r128;
	@%p129 bra 	$L__BB9_126;
	ld.global.f32 	%f225, [%rd8+1280];
$L__BB9_126:
	add.s32 	%r639, %r616, 352;
	setp.ge.s32 	%p130, %r639, %r128;
	@%p130 bra 	$L__BB9_128;
	ld.global.f32 	%f224, [%rd8+1408];
$L__BB9_128:
	add.s32 	%r641, %r616, 384;
	setp.ge.s32 	%p131, %r641, %r128;
	@%p131 bra 	$L__BB9_130;
	ld.global.f32 	%f223, [%rd8+1536];
$L__BB9_130:
	add.s32 	%r643, %r616, 416;
	setp.ge.s32 	%p132, %r643, %r128;
	@%p132 bra 	$L__BB9_132;
	ld.global.f32 	%f222, [%rd8+1664];
$L__BB9_132:
	add.s32 	%r645, %r616, 448;
	setp.ge.s32 	%p133, %r645, %r128;
	@%p133 bra 	$L__BB9_134;
	ld.global.f32 	%f221, [%rd8+1792];
$L__BB9_134:
	add.s32 	%r647, %r616, 480;
	setp.ge.s32 	%p134, %r647, %r128;
	@%p134 bra 	$L__BB9_136;
	ld.global.f32 	%f220, [%rd8+1920];
$L__BB9_136:
	add.s32 	%r649, %r616, 512;
	setp.ge.s32 	%p135, %r649, %r128;
	@%p135 bra 	$L__BB9_138;
	ld.global.f32 	%f219, [%rd8+2048];
$L__BB9_138:
	ld.param.u32 	%r2040, [_ZN3cub18CUB_300001_SM_10006detail10radix_sort29DeviceRadixSortOnesweepKernelINS1_5radix10policy_hubIffyE10Policy1000ELNS0_9SortOrderE1EffyiiNS1_21identity_decomposer_tEEEvPT5_SB_PT3_PKSC_PT1_PKSG_PT2_PKSK_T4_iiT6__param_8];
	mad.lo.s32 	%r650, %r3, 6528, 6528;
	setp.gt.s32 	%p136, %r650, %r2040;
	@%p136 bra 	$L__BB9_140;
	ld.param.u64 	%rd439, [_ZN3cub18CUB_300001_SM_10006detail10radix_sort29DeviceRadixSortOnesweepKernelINS1_5radix10policy_hubIffyE10Policy1000ELNS0_9SortOrderE1EffyiiNS1_21identity_decomposer_tEEEvPT5_SB_PT3_PKSC_PT1_PKSG_PT2_PKSK_T4_iiT6__param_6];
	add.s64 	%rd86, %rd14, %rd7;
	cvta.to.global.u64 	%rd87, %rd439;
	shl.b64 	%rd88, %rd86, 2;
	add.s64 	%rd89, %rd87, %rd88;
	st.global.f32 	[%rd89], %f235;
	st.global.f32 	[%rd89+128], %f234;
	st.global.f32 	[%rd89+256], %f233;
	st.global.f32 	[%rd89+384], %f232;
	st.global.f32 	[%rd89+512], %f231;
	st.global.f32 	[%rd89+640], %f230;
	st.global.f32 	[%rd89+768], %f229;
	st.global.f32 	[%rd89+896], %f228;
	st.global.f32 	[%rd89+1024], %f227;
	st.global.f32 	[%rd89+1152], %f226;
	st.global.f32 	[%rd89+1280], %f225;
	st.global.f32 	[%rd89+1408], %f224;
	st.global.f32 	[%rd89+1536], %f223;
	st.global.f32 	[%rd89+1664], %f222;
	st.global.f32 	[%rd89+1792], %f221;
	st.global.f32 	[%rd89+1920], %f220;
	st.global.f32 	[%rd89+2048], %f219;
	bra.uni 	$L__BB9_174;
$L__BB9_140:
	ld.param.u32 	%r2041, [_ZN3cub18CUB_300001_SM_10006detail10radix_sort29DeviceRadixSortOnesweepKernelINS1_5radix10policy_hubIffyE10Policy1000ELNS0_9SortOrderE1EffyiiNS1_21identity_decomposer_tEEEvPT5_SB_PT3_PKSC_PT1_PKSG_PT2_PKSK_T4_iiT6__param_8];
	ld.param.u64 	%rd440, [_ZN3cub18CUB_300001_SM_10006detail10radix_sort29DeviceRadixSortOnesweepKernelINS1_5radix10policy_hubIffyE10Policy1000ELNS0_9SortOrderE1EffyiiNS1_21identity_decomposer_tEEEvPT5_SB_PT3_PKSC_PT1_PKSG_PT2_PKSK_T4_iiT6__param_6];
	cvt.u32.u64 	%r651, %rd7;
	mad.lo.s32 	%r129, %r3, -6528, %r2041;
	setp.ge.s32 	%p137, %r651, %r129;
	add.s64 	%rd90, %rd14, %rd7;
	cvta.to.global.u64 	%rd91, %rd440;
	shl.b64 	%rd92, %rd90, 2;
	add.s64 	%rd16, %rd91, %rd92;
	@%p137 bra 	$L__BB9_142;
	st.global.f32 	[%rd16], %f235;
$L__BB9_142:
	add.s32 	%r653, %r651, 32;
	setp.ge.s32 	%p138, %r653, %r129;
	@%p138 bra 	$L__BB9_144;
	st.global.f32 	[%rd16+128], %f234;
$L__BB9_144:
	add.s32 	%r655, %r651, 64;
	setp.ge.s32 	%p139, %r655, %r129;
	@%p139 bra 	$L__BB9_146;
	st.global.f32 	[%rd16+256], %f233;
$L__BB9_146:
	add.s32 	%r657, %r651, 96;
	setp.ge.s32 	%p140, %r657, %r129;
	@%p140 bra 	$L__BB9_148;
	st.global.f32 	[%rd16+384], %f232;
$L__BB9_148:
	add.s32 	%r659, %r651, 128;
	setp.ge.s32 	%p141, %r659, %r129;
	@%p141 bra 	$L__BB9_150;
	st.global.f32 	[%rd16+512], %f231;
$L__BB9_150:
	add.s32 	%r661, %r651, 160;
	setp.ge.s32 	%p142, %r661, %r129;
	@%p142 bra 	$L__BB9_152;
	st.global.f32 	[%rd16+640], %f230;
$L__BB9_152:
	add.s32 	%r663, %r651, 192;
	setp.ge.s32 	%p143, %r663, %r129;
	@%p143 bra 	$L__BB9_154;
	st.global.f32 	[%rd16+768], %f229;
$L__BB9_154:
	add.s32 	%r665, %r651, 224;
	setp.ge.s32 	%p144, %r665, %r129;
	@%p144 bra 	$L__BB9_156;
	st.global.f32 	[%rd16+896], %f228;
$L__BB9_156:
	add.s32 	%r667, %r651, 256;
	setp.ge.s32 	%p145, %r667, %r129;
	@%p145 bra 	$L__BB9_158;
	st.global.f32 	[%rd16+1024], %f227;
$L__BB9_158:
	add.s32 	%r669, %r651, 288;
	setp.ge.s32 	%p146, %r669, %r129;
	@%p146 bra 	$L__BB9_160;
	st.global.f32 	[%rd16+1152], %f226;
$L__BB9_160:
	add.s32 	%r671, %r651, 320;
	setp.ge.s32 	%p147, %r671, %r129;
	@%p147 bra 	$L__BB9_162;
	st.global.f32 	[%rd16+1280], %f225;
$L__BB9_162:
	add.s32 	%r673, %r651, 352;
	setp.ge.s32 	%p148, %r673, %r129;
	@%p148 bra 	$L__BB9_164;
	st.global.f32 	[%rd16+1408], %f224;
$L__BB9_164:
	add.s32 	%r675, %r651, 384;
	setp.ge.s32 	%p149, %r675, %r129;
	@%p149 bra 	$L__BB9_166;
	st.global.f32 	[%rd16+1536], %f223;
$L__BB9_166:
	add.s32 	%r677, %r651, 416;
	setp.ge.s32 	%p150, %r677, %r129;
	@%p150 bra 	$L__BB9_168;
	st.global.f32 	[%rd16+1664], %f222;
$L__BB9_168:
	add.s32 	%r679, %r651, 448;
	setp.ge.s32 	%p151, %r679, %r129;
	@%p151 bra 	$L__BB9_170;
	st.global.f32 	[%rd16+1792], %f221;
$L__BB9_170:
	add.s32 	%r681, %r651, 480;
	setp.ge.s32 	%p152, %r681, %r129;
	@%p152 bra 	$L__BB9_172;
	st.global.f32 	[%rd16+1920], %f220;
$L__BB9_172:
	add.s32 	%r683, %r651, 512;
	setp.ge.s32 	%p153, %r683, %r129;
	@%p153 bra 	$L__BB9_174;
	st.global.f32 	[%rd16+2048], %f219;
$L__BB9_174:
	// begin inline asm
	exit;
	// end inline asm
	mov.u32 	%r2134, %r2104;
	mov.u32 	%r2135, %r2105;
	mov.u32 	%r2136, %r2106;
	mov.u32 	%r2137, %r2107;
	mov.u32 	%r2138, %r2108;
	mov.u32 	%r2139, %r2109;
	mov.u32 	%r2140, %r2110;
	mov.u32 	%r2141, %r2111;
	mov.u32 	%r2142, %r2112;
	mov.u32 	%r2143, %r2113;
	mov.u32 	%r2144, %r2114;
	mov.u32 	%r2145, %r2115;
	mov.u32 	%r2146, %r2116;
	mov.u32 	%r2147, %r2117;
	mov.u32 	%r2148, %r2118;
	mov.u32 	%r2149, %r2119;
	mov.u32 	%r2150, %r2120;
$L__BB9_175:
	mul.hi.u32 	%r684, %r1, 357913942;
	add.s32 	%r685, %r684, %r1;
	shl.b32 	%r686, %r685, 2;
	add.s32 	%r688, %r354, %r686;
	add.s32 	%r147, %r688, 13328;
	st.shared.u32 	[%r688+13328], %r2129;
	bar.sync 	0;
	setp.gt.u32 	%p154, %r1, 31;
	@%p154 bra 	$L__BB9_177;
	mad.lo.s32 	%r720, %r1, 52, %r354;
	ld.shared.u32 	%r721, [%r720+13328];
	ld.shared.u32 	%r722, [%r720+13332];
	ld.shared.u32 	%r723, [%r720+13336];
	ld.shared.u32 	%r724, [%r720+13340];
	ld.shared.u32 	%r725, [%r720+13344];
	ld.shared.u32 	%r726, [%r720+13348];
	ld.shared.u32 	%r727, [%r720+13352];
	ld.shared.u32 	%r728, [%r720+13356];
	ld.shared.u32 	%r729, [%r720+13360];
	ld.shared.u32 	%r730, [%r720+13364];
	ld.shared.u32 	%r731, [%r720+13368];
	ld.shared.u32 	%r732, [%r720+13372];
	add.s32 	%r733, %r722, %r721;
	add.s32 	%r734, %r733, %r723;
	add.s32 	%r735, %r734, %r724;
	add.s32 	%r736, %r735, %r725;
	add.s32 	%r737, %r736, %r726;
	add.s32 	%r738, %r737, %r727;
	add.s32 	%r739, %r738, %r728;
	add.s32 	%r740, %r739, %r729;
	add.s32 	%r741, %r740, %r730;
	add.s32 	%r742, %r741, %r731;
	add.s32 	%r693, %r742, %r732;
	mov.b32 	%r691, 1;
	mov.b32 	%r716, 0;
	mov.b32 	%r718, -1;
	// begin inline asm
	{  .reg .s32 r0;  .reg .pred p;  shfl.sync.up.b32 r0|p, %r693, %r691, %r716, %r718;  @p add.s32 r0, r0, %r693;  mov.s32 %r689, r0;}
	// end inline asm
	mov.b32 	%r697, 2;
	// begin inline asm
	{  .reg .s32 r0;  .reg .pred p;  shfl.sync.up.b32 r0|p, %r689, %r697, %r716, %r718;  @p add.s32 r0, r0, %r689;  mov.s32 %r695, r0;}
	// end inline asm
	mov.b32 	%r703, 4;
	// begin inline asm
	{  .reg .s32 r0;  .reg .pred p;  shfl.sync.up.b32 r0|p, %r695, %r703, %r716, %r718;  @p add.s32 r0, r0, %r695;  mov.s32 %r701, r0;}
	// end inline asm
	mov.b32 	%r709, 8;
	// begin inline asm
	{  .reg .s32 r0;  .reg .pred p;  shfl.sync.up.b32 r0|p, %r701, %r709, %r716, %r718;  @p add.s32 r0, r0, %r701;  mov.s32 %r707, r0;}
	// end inline asm
	mov.b32 	%r715, 16;
	// begin inline asm
	{  .reg .s32 r0;  .reg .pred p;  shfl.sync.up.b32 r0|p, %r707, %r715, %r716, %r718;  @p add.s32 r0, r0, %r707;  mov.s32 %r713, r0;}
	// end inline asm
	sub.s32 	%r743, %r713, %r693;
	add.s32 	%r744, %r721, %r743;
	add.s32 	%r745, %r722, %r744;
	add.s32 	%r746, %r723, %r745;
	add.s32 	%r747, %r724, %r746;
	add.s32 	%r748, %r725, %r747;
	add.s32 	%r749, %r726, %r748;
	add.s32 	%r750, %r727, %r749;
	add.s32 	%r751, %r728, %r750;
	add.s32 	%r752, %r729, %r751;
	add.s32 	%r753, %r730, %r752;
	add.s32 	%r754, %r731, %r753;
	st.shared.u32 	[%r720+13328], %r743;
	st.shared.u32 	[%r720+13332], %r744;
	st.shared.u32 	[%r720+13336], %r745;
	st.shared.u32 	[%r720+13340], %r746;
	st.shared.u32 	[%r720+13344], %r747;
	st.shared.u32 	[%r720+13348], %r748;
	st.shared.u32 	[%r720+13352], %r749;
	st.shared.u32 	[%r720+13356], %r750;
	st.shared.u32 	[%r720+13360], %r751;
	st.shared.u32 	[%r720+13364], %r752;
	st.shared.u32 	[%r720+13368], %r753;
	st.shared.u32 	[%r720+13372], %r754;
$L__BB9_177:
	setp.gt.u32 	%p155, %r1, 255;
	bar.sync 	0;
	ld.shared.u32 	%r148, [%r147];
	@%p155 bra 	$L__BB9_179;
	shl.b32 	%r755, %r1, 2;
	add.s32 	%r757, %r354, %r755;
	ld.shared.u32 	%r758, [%r757];
	add.s32 	%r759, %r758, %r148;
	st.shared.u32 	[%r757], %r759;
	ld.shared.u32 	%r760, [%r757+1024];
	add.s32 	%r761, %r760, %r148;
	st.shared.u32 	[%r757+1024], %r761;
	ld.shared.u32 	%r762, [%r757+2048];
	add.s32 	%r763, %r762, %r148;
	st.shared.u32 	[%r757+2048], %r763;
	ld.shared.u32 	%r764, [%r757+3072];
	add.s32 	%r765, %r764, %r148;
	st.shared.u32 	[%r757+3072], %r765;
	ld.shared.u32 	%r766, [%r757+4096];
	add.s32 	%r767, %r766, %r148;
	st.shared.u32 	[%r757+4096], %r767;
	ld.shared.u32 	%r768, [%r757+5120];
	add.s32 	%r769, %r768, %r148;
	st.shared.u32 	[%r757+5120], %r769;
	ld.shared.u32 	%r770, [%r757+6144];
	add.s32 	%r771, %r770, %r148;
	st.shared.u32 	[%r757+6144], %r771;
	ld.shared.u32 	%r772, [%r757+7168];
	add.s32 	%r773, %r772, %r148;
	st.shared.u32 	[%r757+7168], %r773;
	ld.shared.u32 	%r774, [%r757+8192];
	add.s32 	%r775, %r774, %r148;
	st.shared.u32 	[%r757+8192], %r775;
	ld.shared.u32 	%r776, [%r757+9216];
	add.s32 	%r777, %r776, %r148;
	st.shared.u32 	[%r757+9216], %r777;
	ld.shared.u32 	%r778, [%r757+10240];
	add.s32 	%r779, %r778, %r148;
	st.shared.u32 	[%r757+10240], %r779;
	ld.shared.u32 	%r780, [%r757+11264];
	add.s32 	%r781, %r780, %r148;
	st.shared.u32 	[%r757+11264], %r781;
$L__BB9_179:
	ld.param.u32 	%r2087, [_ZN3cub18CUB_300001_SM_10006detail10radix_sort29DeviceRadixSortOnesweepKernelINS1_5radix10policy_hubIffyE10Policy1000ELNS0_9SortOrderE1EffyiiNS1_21identity_decomposer_tEEEvPT5_SB_PT3_PKSC_PT1_PKSG_PT2_PKSK_T4_iiT6__param_10];
	ld.param.u32 	%r2050, [_ZN3cub18CUB_300001_SM_10006detail10radix_sort29DeviceRadixSortOnesweepKernelINS1_5radix10policy_hubIffyE10Policy1000ELNS0_9SortOrderE1EffyiiNS1_21identity_decomposer_tEEEvPT5_SB_PT3_PKSC_PT1_PKSG_PT2_PKSK_T4_iiT6__param_9];
	shl.b32 	%r808, %r1, 5;
	and.b32  	%r809, %r808, 31744;
	add.s32 	%r149, %r354, %r809;
	bar.sync 	0;
	// begin inline asm
	mov.u32 %r782, %lanemask_le;
	// end inline asm
	setp.eq.s32 	%p156, %r2150, 2147483647;
	selp.b32 	%r811, -2147483648, %r2150, %p156;
	shr.u32 	%r812, %r811, %r2050;
	mov.b32 	%r813, -1;
	shl.b32 	%r814, %r813, %r2087;
	not.b32 	%r151, %r814;
	and.b32  	%r805, %r812, %r151;
	mov.b32 	%r785, 1;
	// begin inline asm
	{
    .reg .pred p;
    and.b32 %r783, %r805, %r785;    setp.ne.u32 p, %r783, 0;
    vote.ballot.sync.b32 %r783, p, 0xffffffff;
    @!p not.b32 %r783, %r783;
}

	// end inline asm
	mov.b32 	%r788, 2;
	// begin inline asm
	{
    .reg .pred p;
    and.b32 %r786, %r805, %r788;    setp.ne.u32 p, %r786, 0;
    vote.ballot.sync.b32 %r786, p, 0xffffffff;
    @!p not.b32 %r786, %r786;
}

	// end inline asm
	and.b32  	%r815, %r786, %r783;
	mov.b32 	%r791, 4;
	// begin inline asm
	{
    .reg .pred p;
    and.b32 %r789, %r805, %r791;    setp.ne.u32 p, %r789, 0;
    vote.ballot.sync.b32 %r789, p, 0xffffffff;
    @!p not.b32 %r789, %r789;
}

	// end inline asm
	and.b32  	%r816, %r789, %r815;
	mov.b32 	%r794, 8;
	// begin inline asm
	{
    .reg .pred p;
    and.b32 %r792, %r805, %r794;    setp.ne.u32 p, %r792, 0;
    vote.ballot.sync.b32 %r792, p, 0xffffffff;
    @!p not.b32 %r792, %r792;
}

	// end inline asm
	and.b32  	%r817, %r792, %r816;
	mov.b32 	%r797, 16;
	// begin inline asm
	{
    .reg .pred p;
    and.b32 %r795, %r805, %r797;    setp.ne.u32 p, %r795, 0;
    vote.ballot.sync.b32 %r795, p, 0xffffffff;
    @!p not.b32 %r795, %r795;
}

	// end inline asm
	and.b32  	%r818, %r795, %r817;
	mov.b32 	%r800, 32;
	// begin inline asm
	{
    .reg .pred p;
    and.b32 %r798, %r805, %r800;    setp.ne.u32 p, %r798, 0;
    vote.ballot.sync.b32 %r798, p, 0xffffffff;
    @!p not.b32 %r798, %r798;
}

	// end inline asm
	and.b32  	%r819, %r798, %r818;
	mov.b32 	%r803, 64;
	// begin inline asm
	{
    .reg .pred p;
    and.b32 %r801, %r805, %r803;    setp.ne.u32 p, %r801, 0;
    vote.ballot.sync.b32 %r801, p, 0xffffffff;
    @!p not.b32 %r801, %r801;
}

	// end inline asm
	and.b32  	%r820, %r801, %r819;
	mov.b32 	%r806, 128;
	// begin inline asm
	{
    .reg .pred p;
    and.b32 %r804, %r805, %r806;    setp.ne.u32 p, %r804, 0;
    vote.ballot.sync.b32 %r804, p, 0xffffffff;
    @!p not.b32 %r804, %r804;
}

	// end inline asm
	and.b32  	%r821, %r804, %r820;
	clz.b32 	%r822, %r821;
	sub.s32 	%r153, 31, %r822;
	and.b32  	%r823, %r782, %r821;
	popc.b32 	%r154, %r823;
	setp.ne.s32 	%p157, %r306, %r153;
	mov.b32 	%r2151, 0;
	@%p157 bra 	$L__BB9_181;
	shl.b32 	%r824, %r805, 2;
	add.s32 	%r825, %r149, %r824;
	atom.shared.add.u32 	%r2151, [%r825], %r154;
$L__BB9_181:
	ld.param.u32 	%r2051, [_ZN3cub18CUB_300001_SM_10006detail10radix_sort29DeviceRadixSortOnesweepKernelINS1_5radix10policy_hubIffyE10Policy1000ELNS0_9SortOrderE1EffyiiNS1_21identity_decomposer_tEEEvPT5_SB_PT3_PKSC_PT1_PKSG_PT2_PKSK_T4_iiT6__param_9];
	shfl.sync.idx.b32	%r851|%p158, %r2151, %r153, 31, -1;
	add.s32 	%r157, %r154, %r851;
	setp.eq.s32 	%p159, %r2149, 2147483647;
	selp.b32 	%r852, -2147483648, %r2149, %p159;
	shr.u32 	%r853, %r852, %r2051;
	and.b32  	%r848, %r853, %r151;
	mov.b32 	%r828, 1;
	// begin inline asm
	{
    .reg .pred p;
    and.b32 %r826, %r848, %r828;    setp.ne.u32 p, %r826, 0;
    vote.ballot.sync.b32 %r826, p, 0xffffffff;
    @!p not.b32 %r826, %r826;
}

	// end inline asm
	mov.b32 	%r831, 2;
	// begin inline asm
	{
    .reg .pred p;
    and.b32 %r829, %r848, %r831;    setp.ne.u32 p, %r829, 0;
    vote.ballot.sync.b32 %r829, p, 0xffffffff;
    @!p not.b32 %r829, %r829;
}

	// end inline asm
	and.b32  	%r854, %r829, %r826;
	mov.b32 	%r834, 4;
	// begin inline asm
	{
    .reg .pred p;
    and.b32 %r832, %r848, %r834;    setp.ne.u32 p, %r832, 0;
    vote.ballot.sync.b32 %r832, p, 0xffffffff;
    @!p not.b32 %r832, %r832;
}

	// end inline asm
	and.b32  	%r855, %r832, %r854;
	mov.b32 	%r837, 8;
	// begin inline asm
	{
    .reg .pred p;
    and.b32 %r835, %r848, %r837;    setp.ne.u32 p, %r835, 0;
    vote.ballot.sync.b32 %r835, p, 0xffffffff;
    @!p not.b32 %r835, %r835;
}

	// end inline asm
	and.b32  	%r856, %r835, %r855;
	mov.b32 	%r840, 16;
	// begin inline asm
	{
    .reg .pred p;
    and.b32 %r838, %r848, %r840;    setp.ne.u32 p, %r838, 0;
    vote.ballot.sync.b32 %r838, p, 0xffffffff;
    @!p not.b32 %r838, %r838;
}

	// end inline asm
	and.b32  	%r857, %r838, %r856;
	mov.b32 	%r843, 32;
	// begin inline asm
	{
    .reg .pred p;
    and.b32 %r841, %r848, %r843;    setp.ne.u32 p, %r841, 0;
    vote.ballot.sync.b32 %r841, p, 0xffffffff;
    @!p not.b32 %r841, %r841;
}

	// end inline asm
	and.b32  	%r858, %r841, %r857;
	mov.b32 	%r846, 64;
	// begin inline asm
	{
    .reg .pred p;
    and.b32 %r844, %r848, %r846;    setp.ne.u32 p, %r844, 0;
    vote.ballot.sync.b32 %r844, p, 0xffffffff;
    @!p not.b32 %r844, %r844;
}

	// end inline asm
	and.b32  	%r859, %r844, %r858;
	mov.b32 	%r849, 128;
	// begin inline asm
	{
    .reg .pred p;
    and.b32 %r847, %r848, %r849;    setp.ne.u32 p, %r847, 0;
    vote.ballot.sync.b32 %r847, p, 0xffffffff;
    @!p not.b32 %r847, %r847;
}

	// end inline asm
	and.b32  	%r860, %r847, %r859;
	clz.b32 	%r861, %r860;
	sub.s32 	%r159, 31, %r861;
	and.b32  	%r862, %r782, %r860;
	popc.b32 	%r160, %r862;
	setp.ne.s32 	%p160, %r306, %r159;
	mov.b32 	%r2152, 0;
	@%p160 bra 	$L__BB9_183;
	shl.b32 	%r863, %r848, 2;
	add.s32 	%r864, %r149, %r863;
	atom.shared.add.u32 	%r2152, [%r864], %r160;
$L__BB9_183:
	ld.param.u32 	%r2052, [_ZN3cub18CUB_300001_SM_10006detail10radix_sort29DeviceRadixSortOnesweepKernelINS1_5radix10policy_hubIffyE10Policy1000ELNS0_9SortOrderE1EffyiiNS1_21identity_decomposer_tEEEvPT5_SB_PT3_PKSC_PT1_PKSG_PT2_PKSK_T4_iiT6__param_9];
	shfl.sync.idx.b32	%r890|%p161, %r2152, %r159, 31, -1;
	add.s32 	%r163, %r160, %r890;
	setp.eq.s32 	%p162, %r2148, 2147483647;
	selp.b32 	%r891, -2147483648, %r2148, %p162;
	shr.u32 	%r892, %r891, %r2052;
	and.b32  	%r887, %r892, %r151;
	mov.b32 	%r867, 1;
	// begin inline asm
	{
    .reg .pred p;
    and.b32 %r865, %r887, %r867;    setp.ne.u32 p, %r865, 0;
    vote.ballot.sync.b32 %r865, p, 0xffffffff;
    @!p not.b32 %r865, %r865;
}

	// end inline asm
	mov.b32 	%r870, 2;
	// begin inline asm
	{
    .reg .pred p;
    and.b32 %r868, %r887, %r870;    setp.ne.u32 p, %r868, 0;
    vote.ballot.sync.b32 %r868, p, 0xffffffff;
    @!p not.b32 %r868, %r868;
}

	// end inline asm
	and.b32  	%r893, %r868, %r865;
	mov.b32 	%r873, 4;
	// begin inline asm
	{
    .reg .pred p;
    and.b32 %r871, %r887, %r873;    setp.ne.u32 p, %r871, 0;
    vote.ballot.sync.b32 %r871, p, 0xffffffff;
    @!p not.b32 %r871, %r871;
}

	// end inline asm
	and.b32  	%r894, %r871, %r893;
	mov.b32 	%r876, 8;
	// begin inline asm
	{
    .reg .pred p;
    and.b32 %r874, %r887, %r876;    setp.ne.u32 p, %r874, 0;
    vote.ballot.sync.b32 %r874, p, 0xffffffff;
    @!p not.b32 %r874, %r874;
}

	// end inline asm
	and.b32  	%r895, %r874, %r894;
	mov.b32 	%r879, 16;
	// begin inline asm
	{
    .reg .pred p;
    and.b32 %r877, %r887, %r879;    setp.ne.u32 p, %r877, 0;
    vote.ballot.sync.b32 %r877, p, 0xffffffff;
    @!p not.b32 %r877, %r877;
}

	// end inline asm
	and.b32  	%r896, %r877, %r895;
	mov.b32 	%r882, 32;
	// begin inline asm
	{
    .reg .pred p;
    and.b32 %r880, %r887, %r882;    setp.ne.u32 p, %r880, 0;
    vote.ballot.sync.b32 %r880, p, 0xffffffff;
    @!p not.b32 %r880, %r880;
}

	// end inline asm
	and.b32  	%r897, %r880, %r896;
	mov.b32 	%r885, 64;
	// begin inline asm
	{
    .reg .pred p;
    and.b32 %r883, %r887, %r885;    setp.ne.u32 p, %r883, 0;
    vote.ballot.sync.b32 %r883, p, 0xffffffff;
    @!p not.b32 %r883, %r883;
}

	// end inline asm
	and.b32  	%r898, %r883, %r897;
	mov.b32 	%r888, 128;
	// begin inline asm
	{
    .reg .pred p;
    and.b32 %r886, %r887, %r888;    setp.ne.u32 p, %r886, 0;
    vote.ballot.sync.b32 %r886, p, 0xffffffff;
    @!p not.b32 %r886, %r886;
}

	// end inline asm
	and.b32  	%r899, %r886, %r898;
	clz.b32 	%r900, %r899;
	sub.s32 	%r165, 31, %r900;
	and.b32  	%r901, %r782, %r899;
	popc.b32 	%r166, %r901;
	setp.ne.s32 	%p163, %r306, %r165;
	mov.b32 	%r2153, 0;
	@%p163 bra 	$L__BB9_185;
	shl.b32 	%r902, %r887, 2;
	add.s32 	%r903, %r149, %r902;
	atom.shared.add.u32 	%r2153, [%r903], %r166;
$L__BB9_185:
	ld.param.u32 	%r2053, [_ZN3cub18CUB_300001_SM_10006detail10radix_sort29DeviceRadixSortOnesweepKernelINS1_5radix10policy_hubIffyE10Policy1000ELNS0_9SortOrderE1EffyiiNS1_21identity_decomposer_tEEEvPT5_SB_PT3_PKSC_PT1_PKSG_PT2_PKSK_T4_iiT6__param_9];
	shfl.sync.idx.b32	%r929|%p164, %r2153, %r165, 31, -1;
	add.s32 	%r169, %r166, %r929;
	setp.eq.s32 	%p165, %r2147, 2147483647;
	selp.b32 	%r930, -2147483648, %r2147, %p165;
	shr.u32 	%r931, %r930, %r2053;
	and.b32  	%r926, %r931, %r151;
	mov.b32 	%r906, 1;
	// begin inline asm
	{
    .reg .pred p;
    and.b32 %r904, %r926, %r906;    setp.ne.u32 p, %r904, 0;
    vote.ballot.sync.b32 %r904, p, 0xffffffff;
    @!p not.b32 %r904, %r904;
}

	// end inline asm
	mov.b32 	%r909, 2;
	// begin inline asm
	{
    .reg .pred p;
    and.b32 %r907, %r926, %r909;    setp.ne.u32 p, %r907, 0;
    vote.ballot.sync.b32 %r907, p, 0xffffffff;
    @!p not.b32 %r907, %r907;
}

	// end inline asm
	and.b32  	%r932, %r907, %r904;
	mov.b32 	%r912, 4;
	// begin inline asm
	{
    .reg .pred p;
    and.b32 %r910, %r926, %r912;    setp.ne.u32 p, %r910, 0;
    vote.ballot.sync.b32 %r910, p, 0xffffffff;
    @!p not.b32 %r910, %r910;
}

	// end inline asm
	and.b32  	%r933, %r910, %r932;
	mov.b32 	%r915, 8;
	// begin inline asm
	{
    .reg .pred p;
    and.b32 %r913, %r926, %r915;    setp.ne.u32 p, %r913, 0;
    vote.ballot.sync.b32 %r913, p, 0xffffffff;
    @!p not.b32 %r913, %r913;
}

	// end inline asm
	and.b32  	%r934, %r913, %r933;
	mov.b32 	%r918, 16;
	// begin inline asm
	{
    .reg .pred p;
    and.b32 %r916, %r926, %r918;    setp.ne.u32 p, %r916, 0;
    vote.ballot.sync.b32 %r916, p, 0xffffffff;
    @!p not.b32 %r916, %r916;
}

	// end inline asm
	and.b32  	%r935, %r916, %r934;
	mov.b32 	%r921, 32;
	// begin inline asm
	{
    .reg .pred p;
    and.b32 %r919, %r926, %r921;    setp.ne.u32 p, %r919, 0;
    vote.ballot.sync.b32 %r919, p, 0xffffffff;
    @!p not.b32 %r919, %r919;
}

	// end inline asm
	and.b32  	%r936, %r919, %r935;
	mov.b32 	%r924, 64;
	// begin inline asm
	{
    .reg .pred p;
    and.b32 %r922, %r926, %r924;    setp.ne.u32 p, %r922, 0;
    vote.ballot.sync.b32 %r922, p, 0xffffffff;
    @!p not.b32 %r922, %r922;
}

	// end inline asm
	and.b32  	%r937, %r922, %r936;
	mov.b32 	%r927, 128;
	// begin inline asm
	{
    .reg .pred p;
    and.b32 %r925, %r926, %r927;    setp.ne.u32 p, %r925, 0;
    vote.ballot.sync.b32 %r925, p, 0xffffffff;
    @!p not.b32 %r925, %r925;
}

	// end inline asm
	and.b32  	%r938, %r925, %r937;
	clz.b32 	%r939, %r938;
	sub.s32 	%r171, 31, %r939;
	and.b32  	%r940, %r782, %r938;
	popc.b32 	%r172, %r940;
	setp.ne.s32 	%p166, %r306, %r171;
	mov.b32 	%r2154, 0;
	@%p166 bra 	$L__BB9_187;
	shl.b32 	%r941, %r926, 2;
	add.s32 	%r942, %r149, %r941;
	atom.shared.add.u32 	%r2154, [%r942], %r172;
$L__BB9_187:
	ld.param.u32 	%r2054, [_ZN3cub18CUB_300001_SM_10006detail10radix_sort29DeviceRadixSortOnesweepKernelINS1_5radix10policy_hubIffyE10Policy1000ELNS0_9SortOrderE1EffyiiNS1_21identity_decomposer_tEEEvPT5_SB_PT3_PKSC_PT1_PKSG_PT2_PKSK_T4_iiT6__param_9];
	shfl.sync.idx.b32	%r968|%p167, %r2154, %r171, 31, -1;
	add.s32 	%r175, %r172, %r968;
	setp.eq.s32 	%p168, %r2146, 2147483647;
	selp.b32 	%r969, -2147483648, %r2146, %p168;
	shr.u32 	%r970, %r969, %r2054;
	and.b32  	%r965, %r970, %r151;
	mov.b32 	%r945, 1;
	// begin inline asm
	{
    .reg .pred p;
    and.b32 %r943, %r965, %r945;    setp.ne.u32 p, %r943, 0;
    vote.ballot.sync.b32 %r943, p, 0xffffffff;
    @!p not.b32 %r943, %r943;
}

	// end inline asm
	mov.b32 	%r948, 2;
	// begin inline asm
	{
    .reg .pred p;
    and.b32 %r946, %r965, %r948;    setp.ne.u32 p, %r946, 0;
    vote.ballot.sync.b32 %r946, p, 0xffffffff;
    @!p not.b32 %r946, %r946;
}

	// end inline asm
	and.b32  	%r971, %r946, %r943;
	mov.b32 	%r951, 4;
	// begin inline asm
	{
    .reg .pred p;
    and.b32 %r949, %r965, %r951;    setp.ne.u32 p, %r949, 0;
    vote.ballot.sync.b32 %r949, p, 0xffffffff;
    @!p not.b32 %r949, %r949;
}

	// end inline asm
	and.b32  	%r972, %r949, %r971;
	mov.b32 	%r954, 8;
	// begin inline asm
	{
    .reg .pred p;
    and.b32 %r952, %r965, %r954;    setp.ne.u32 p, %r952, 0;
    vote.ballot.sync.b32 %r952, p, 0xffffffff;
    @!p not.b32 %r952, %r952;
}

	// end inline asm
	and.b32  	%r973, %r952, %r972;
	mov.b32 	%r957, 16;
	// begin inline asm
	{
    .reg .pred p;
    and.b32 %r955, %r965, %r957;    setp.ne.u32 p, %r955, 0;
    vote.ballot.sync.b32 %r955, p, 0xffffffff;
    @!p not.b32 %r955, %r955;
}

	// end inline asm
	and.b32  	%r974, %r955, %r973;
	mov.b32 	%r960, 32;
	// begin inline asm
	{
    .reg .pred p;
    and.b32 %r958, %r965, %r960;    setp.ne.u32 p, %r958, 0;
    vote.ballot.sync.b32 %r958, p, 0xffffffff;
    @!p not.b32 %r958, %r958;
}

	// end inline asm
	and.b32  	%r975, %r958, %r974;
	mov.b32 	%r963, 64;
	// begin inline asm
	{
    .reg .pred p;
    and.b32 %r961, %r965, %r963;    setp.ne.u32 p, %r961, 0;
    vote.ballot.sync.b32 %r961, p, 0xffffffff;
    @!p not.b32 %r961, %r961;
}

	// end inline asm
	and.b32  	%r976, %r961, %r975;
	mov.b32 	%r966, 128;
	// begin inline asm
	{
    .reg .pred p;
    and.b32 %r964, %r965, %r966;    setp.ne.u32 p, %r964, 0;
    vote.ballot.sync.b32 %r964, p, 0xffffffff;
    @!p not.b32 %r964, %r964;
}

	// end inline asm
	and.b32  	%r977, %r964, %r976;
	clz.b32 	%r978, %r977;
	sub.s32 	%r177, 31, %r978;
	and.b32  	%r979, %r782, %r977;
	popc.b32 	%r178, %r979;
	setp.ne.s32 	%p169, %r306, %r177;
	mov.b32 	%r2155, 0;
	@%p169 bra 	$L__BB9_189;
	shl.b32 	%r980, %r965, 2;
	add.s32 	%r981, %r149, %r980;
	atom.shared.add.u32 	%r2155, [%r981], %r178;
$L__BB9_189:
	ld.param.u32 	%r2055, [_ZN3cub18CUB_300001_SM_10006detail10radix_sort29DeviceRadixSortOnesweepKernelINS1_5radix10policy_hubIffyE10Policy1000ELNS0_9SortOrderE1EffyiiNS1_21identity_decomposer_tEEEvPT5_SB_PT3_PKSC_PT1_PKSG_PT2_PKSK_T4_iiT6__param_9];
	shfl.sync.idx.b32	%r1007|%p170, %r2155, %r177, 31, -1;
	add.s32 	%r181, %r178, %r1007;
	setp.eq.s32 	%p171, %r2145, 2147483647;
	selp.b32 	%r1008, -2147483648, %r2145, %p171;
	shr.u32 	%r1009, %r1008, %r2055;
	and.b32  	%r1004, %r1009, %r151;
	mov.b32 	%r984, 1;
	// begin inline asm
	{
    .reg .pred p;
    and.b32 %r982, %r1004, %r984;    setp.ne.u32 p, %r982, 0;
    vote.ballot.sync.b32 %r982, p, 0xffffffff;
    @!p not.b32 %r982, %r982;
}

	// end inline asm
	mov.b32 	%r987, 2;
	// begin inline asm
	{
    .reg .pred p;
    and.b32 %r985, %r1004, %r987;    setp.ne.u32 p, %r985, 0;
    vote.ballot.sync.b32 %r985, p, 0xffffffff;
    @!p not.b32 %r985, %r985;
}

	// end inline asm
	and.b32  	%r1010, %r985, %r982;
	mov.b32 	%r990, 4;
	// begin inline asm
	{
    .reg .pred p;
    and.b32 %r988, %r1004, %r990;    setp.ne.u32 p, %r988, 0;
    vote.ballot.sync.b32 %r988, p, 0xffffffff;
    @!p not.b32 %r988, %r988;
}

	// end inline asm
	and.b32  	%r1011, %r988, %r1010;
	mov.b32 	%r993, 8;
	// begin inline asm
	{
    .reg .pred p;
    and.b32 %r991, %r1004, %r993;    setp.ne.u32 p, %r991, 0;
    vote.ballot.sync.b32 %r991, p, 0xffffffff;
    @!p not.b32 %r991, %r991;
}

	// end inline asm
	and.b32  	%r1012, %r991, %r1011;
	mov.b32 	%r996, 16;
	// begin inline asm
	{
    .reg .pred p;
    and.b32 %r994, %r1004, %r996;    setp.ne.u32 p, %r994, 0;
    vote.ballot.sync.b32 %r994, p, 0xffffffff;
    @!p not.b32 %r994, %r994;
}

	// end inline asm
	and.b32  	%r1013, %r994, %r1012;
	mov.b32 	%r999, 32;
	// begin inline asm
	{
    .reg .pred p;
    and.b32 %r997, %r1004, %r999;    setp.ne.u32 p, %r997, 0;
    vote.ballot.sync.b32 %r997, p, 0xffffffff;
    @!p not.b32 %r997, %r997;
}

	// end inline asm
	and.b32  	%r1014, %r997, %r1013;
	mov.b32 	%r1002, 64;
	// begin inline asm
	{
    .reg .pred p;
    and.b32 %r1000, %r1004, %r1002;    setp.ne.u32 p, %r1000, 0;
    vote.ballot.sync.b32 %r1000, p, 0xffffffff;
    @!p not.b32 %r1000, %r1000;
}

	// end inline asm
	and.b32  	%r1015, %r1000, %r1014;
	mov.b32 	%r1005, 128;
	// begin inline asm
	{
    .reg .pred p;
    and.b32 %r1003, %r1004, %r1005;    setp.ne.u32 p, %r1003, 0;
    vote.ballot.sync.b32 %r1003, p, 0xffffffff;
    @!p not.b32 %r1003, %r1003;
}

	// end inline asm
	and.b32  	%r1016, %r1003, %r1015;
	clz.b32 	%r1017, %r1016;
	sub.s32 	%r183, 31, %r1017;
	and.b32  	%r1018, %r782, %r1016;
	popc.b32 	%r184, %r1018;
	setp.ne.s32 	%p172, %r306, %r183;
	mov.b32 	%r2156, 0;
	@%p172 bra 	$L__BB9_191;
	shl.b32 	%r1019, %r1004, 2;
	add.s32 	%r1020, %r149, %r1019;
	atom.shared.add.u32 	%r2156, [%r1020], %r184;
$L__BB9_191:
	ld.param.u32 	%r2056, [_ZN3cub18CUB_300001_SM_10006detail10radix_sort29DeviceRadixSortOnesweepKernelINS1_5radix10policy_hubIffyE10Policy1000ELNS0_9SortOrderE1EffyiiNS1_21identity_decomposer_tEEEvPT5_SB_PT3_PKSC_PT1_PKSG_PT2_PKSK_T4_iiT6__param_9];
	shfl.sync.idx.b32	%r1046|%p173, %r2156, %r183, 31, -1;
	add.s32 	%r187, %r184, %r1046;
	setp.eq.s32 	%p174, %r2144, 2147483647;
	selp.b32 	%r1047, -2147483648, %r2144, %p174;
	shr.u32 	%r1048, %r1047, %r2056;
	and.b32  	%r1043, %r1048, %r151;
	mov.b32 	%r1023, 1;
	// begin inline asm
	{
    .reg .pred p;
    and.b32 %r1021, %r1043, %r1023;    setp.ne.u32 p, %r1021, 0;
    vote.ballot.sync.b32 %r1021, p, 0xffffffff;
    @!p not.b32 %r1021, %r1021;
}

	// end inline asm
	mov.b32 	%r1026, 2;
	// begin inline asm
	{
    .reg .pred p;
    and.b32 %r1024, %r1043, %r1026;    setp.ne.u32 p, %r1024, 0;
    vote.ballot.sync.b32 %r1024, p, 0xffffffff;
    @!p not.b32 %r1024, %r1024;
}

	// end inline asm
	and.b32  	%r1049, %r1024, %r1021;
	mov.b32 	%r1029, 4;
	// begin inline asm
	{
    .reg .pred p;
    and.b32 %r1027, %r1043, %r1029;    setp.ne.u32 p, %r1027, 0;
    vote.ballot.sync.b32 %r1027, p, 0xffffffff;
    @!p not.b32 %r1027, %r1027;
}

	// end inline asm
	and.b32  	%r1050, %r1027, %r1049;
	mov.b32 	%r1032, 8;
	// begin inline asm
	{
    .reg .pred p;
    and.b32 %r1030, %r1043, %r1032;    setp.ne.u32 p, %r1030, 0;
    vote.ballot.sync.b32 %r1030, p, 0xffffffff;
    @!p not.b32 %r1030, %r1030;
}

	// end inline asm
	and.b32  	%r1051, %r1030, %r1050;
	mov.b32 	%r1035, 16;
	// begin inline asm
	{
    .reg .pred p;
    and.b32 %r1033, %r1043, %r1035;    setp.ne.u32 p, %r1033, 0;
    vote.ballot.sync.b32 %r1033, p, 0xffffffff;
    @!p not.b32 %r1033, %r1033;
}

	// end inline asm
	and.b32  	%r1052, %r1033, %r1051;
	mov.b32 	%r1038, 32;
	// begin inline asm
	{
    .reg .pred p;
    and.b32 %r1036, %r1043, %r1038;    setp.ne.u32 p, %r1036, 0;
    vote.ballot.sync.b32 %r1036, p, 0xffffffff;
    @!p not.b32 %r1036, %r1036;
}

	// end inline asm
	and.b32  	%r1053, %r1036, %r1052;
	mov.b32 	%r1041, 64;
	// begin inline asm
	{
    .reg .pred p;
    and.b32 %r1039, %r1043, %r1041;    setp.ne.u32 p, %r1039, 0;
    vote.ballot.sync.b32 %r1039, p, 0xffffffff;
    @!p not.b32 %r1039, %r1039;
}

	// end inline asm
	and.b32  	%r1054, %r1039, %r1053;
	mov.b32 	%r1044, 128;
	// begin inline asm
	{
    .reg .pred p;
    and.b32 %r1042, %r1043, %r1044;    setp.ne.u32 p, %r1042, 0;
    vote.ballot.sync.b32 %r1042, p, 0xffffffff;
    @!p not.b32 %r1042, %r1042;
}

	// end inline asm
	and.b32  	%r1055, %r1042, %r1054;
	clz.b32 	%r1056, %r1055;
	sub.s32 	%r189, 31, %r1056;
	and.b32  	%r1057, %r782, %r1055;
	popc.b32 	%r190, %r1057;
	setp.ne.s32 	%p175, %r306, %r189;
	mov.b32 	%r2157, 0;
	@%p175 bra 	$L__BB9_193;
	shl.b32 	%r1058, %r1043, 2;
	add.s32 	%r1059, %r149, %r1058;
	atom.shared.add.u32 	%r2157, [%r1059], %r190;
$L__BB9_193:
	ld.param.u32 	%r2057, [_ZN3cub18CUB_300001_SM_10006detail10radix_sort29DeviceRadixSortOnesweepKernelINS1_5radix10policy_hubIffyE10Policy1000ELNS0_9SortOrderE1EffyiiNS1_21identity_decomposer_tEEEvPT5_SB_PT3_PKSC_PT1_PKSG_PT2_PKSK_T4_iiT6__param_9];
	shfl.sync.idx.b32	%r1085|%p176, %r2157, %r189, 31, -1;
	add.s32 	%r193, %r190, %r1085;
	setp.eq.s32 	%p177, %r2143, 2147483647;
	selp.b32 	%r1086, -2147483648, %r2143, %p177;
	shr.u32 	%r1087, %r1086, %r2057;
	and.b32  	%r1082, %r1087, %r151;
	mov.b32 	%r1062, 1;
	// begin inline asm
	{
    .reg .pred p;
    and.b32 %r1060, %r1082, %r1062;    setp.ne.u32 p, %r1060, 0;
    vote.ballot.sync.b32 %r1060, p, 0xffffffff;
    @!p not.b32 %r1060, %r1060;
}

	// end inline asm
	mov.b32 	%r1065, 2;
	// begin inline asm
	{
    .reg .pred p;
    and.b32 %r1063, %r1082, %r1065;    setp.ne.u32 p, %r1063, 0;
    vote.ballot.sync.b32 %r1063, p, 0xffffffff;
    @!p not.b32 %r1063, %r1063;
}

	// end inline asm
	and.b32  	%r1088, %r1063, %r1060;
	mov.b32 	%r1068, 4;
	// begin inline asm
	{
    .reg .pred p;
    and.b32 %r1066, %r1082, %r1068;    setp.ne.u32 p, %r1066, 0;
    vote.ballot.sync.b32 %r1066, p, 0xffffffff;
    @!p not.b32 %r1066, %r1066;
}

	// end inline asm
	and.b32  	%r1089, %r1066, %r1088;
	mov.b32 	%r1071, 8;
	// begin inline asm
	{
    .reg .pred p;
    and.b32 %r1069, %r1082, %r1071;    setp.ne.u32 p, %r1069, 0;
    vote.ballot.sync.b32 %r1069, p, 0xffffffff;
    @!p not.b32 %r1069, %r1069;
}

	// end inline asm
	and.b32  	%r1090, %r1069, %r1089;
	mov.b32 	%r1074, 16;
	// begin inline asm
	{
    .reg .pred p;
    and.b32 %r1072, %r1082, %r1074;    setp.ne.u32 p, %r1072, 0;
    vote.ballot.sync.b32 %r1072, p, 0xffffffff;
    @!p not.b32 %r1072, %r1072;
}

	// end inline asm
	and.b32  	%r1091, %r1072, %r1090;
	mov.b32 	%r1077, 32;
	// begin inline asm
	{
    .reg .pred p;
    and.b32 %r1075, %r1082, %r1077;    setp.ne.u32 p, %r1075, 0;
    vote.ballot.sync.b32 %r1075, p, 0xffffffff;
    @!p not.b32 %r1075, %r1075;
}

	// end inline asm
	and.b32  	%r1092, %r1075, %r1091;
	mov.b32 	%r1080, 64;
	// begin inline asm
	{
    .reg .pred p;
    and.b32 %r1078, %r1082, %r1080;    setp.ne.u32 p, %r1078, 0;
    vote.ballot.sync.b32 %r1078, p, 0xffffffff;
    @!p not.b32 %r1078, %r1078;
}

	// end inline asm
	and.b32  	%r1093, %r1078, %r1092;
	mov.b32 	%r1083, 128;
	// begin inline asm
	{
    .reg .pred p;
    and.b32 %r1081, %r1082, %r1083;    setp.ne.u32 p, %r1081, 0;
    vote.ballot.sync.b32 %r1081, p, 0xffffffff;
    @!p not.b32 %r1081, %r1081;
}

	// end inline asm
	and.b32  	%r1094, %r1081, %r1093;
	clz.b32 	%r1095, %r1094;
	sub.s32 	%r195, 31, %r1095;
	and.b32  	%r1096, %r782, %r1094;
	popc.b32 	%r196, %r1096;
	setp.ne.s32 	%p178, %r306, %r195;
	mov.b32 	%r2158, 0;
	@%p178 bra 	$L__BB9_195;
	shl.b32 	%r1097, %r1082, 2;
	add.s32 	%r1098, %r149, %r1097;
	atom.shared.add.u32 	%r2158, [%r1098], %r196;
$L__BB9_195:
	ld.param.u32 	%r2058, [_ZN3cub18CUB_300001_SM_10006detail10radix_sort29DeviceRadixSortOnesweepKernelINS1_5radix10policy_hubIffyE10Policy1000ELNS0_9SortOrderE1EffyiiNS1_21identity_decomposer_tEEEvPT5_SB_PT3_PKSC_PT1_PKSG_PT2_PKSK_T4_iiT6__param_9];
	shfl.sync.idx.b32	%r1124|%p179, %r2158, %r195, 31, -1;
	add.s32 	%r199, %r196, %r1124;
	setp.eq.s32 	%p180, %r2142, 2147483647;
	selp.b32 	%r1125, -2147483648, %r2142, %p180;
	shr.u32 	%r1126, %r1125, %r2058;
	and.b32  	%r1121, %r1126, %r151;
	mov.b32 	%r1101, 1;
	// begin inline asm
	{
    .reg .pred p;
    and.b32 %r1099, %r1121, %r1101;    setp.ne.u32 p, %r1099, 0;
    vote.ballot.sync.b32 %r1099, p, 0xffffffff;
    @!p not.b32 %r1099, %r1099;
}

	// end inline asm
	mov.b32 	%r1104, 2;
	// begin inline asm
	{
    .reg .pred p;
    and.b32 %r1102, %r1121, %r1104;    setp.ne.u32 p, %r1102, 0;
    vote.ballot.sync.b32 %r1102, p, 0xffffffff;
    @!p not.b32 %r1102, %r1102;
}

	// end inline asm
	and.b32  	%r1127, %r1102, %r1099;
	mov.b32 	%r1107, 4;
	// begin inline asm
	{
    .reg .pred p;
    and.b32 %r1105, %r1121, %r1107;    setp.ne.u32 p, %r1105, 0;
    vote.ballot.sync.b32 %r1105, p, 0xffffffff;
    @!p not.b32 %r1105, %r1105;
}

	// end inline asm
	and.b32  	%r1128, %r1105, %r1127;
	mov.b32 	%r1110, 8;
	// begin inline asm
	{
    .reg .pred p;
    and.b32 %r1108, %r1121, %r1110;    setp.ne.u32 p, %r1108, 0;
    vote.ballot.sync.b32 %r1108, p, 0xffffffff;
    @!p not.b32 %r1108, %r1108;
}

	// end inline asm
	and.b32  	%r1129, %r1108, %r1128;
	mov.b32 	%r1113, 16;
	// begin inline asm
	{
    .reg .pred p;
    and.b32 %r1111, %r1121, %r1113;    setp.ne.u32 p, %r1111, 0;
    vote.ballot.sync.b32 %r1111, p, 0xffffffff;
    @!p not.b32 %r1111, %r1111;
}

	// end inline asm
	and.b32  	%r1130, %r1111, %r1129;
	mov.b32 	%r1116, 32;
	// begin inline asm
	{
    .reg .pred p;
    and.b32 %r1114, %r1121, %r1116;    setp.ne.u32 p, %r1114, 0;
    vote.ballot.sync.b32 %r1114, p, 0xffffffff;
    @!p not.b32 %r1114, %r1114;
}

	// end inline asm
	and.b32  	%r1131, %r1114, %r1130;
	mov.b32 	%r1119, 64;
	// begin inline asm
	{
    .reg .pred p;
    and.b32 %r1117, %r1121, %r1119;    setp.ne.u32 p, %r1117, 0;
    vote.ballot.sync.b32 %r1117, p, 0xffffffff;
    @!p not.b32 %r1117, %r1117;
}

	// end inline asm
	and.b32  	%r1132, %r1117, %r1131;
	mov.b32 	%r1122, 128;
	// begin inline asm
	{
    .reg .pred p;
    and.b32 %r1120, %r1121, %r1122;    setp.ne.u32 p, %r1120, 0;
    vote.ballot.sync.b32 %r1120, p, 0xffffffff;
    @!p not.b32 %r1120, %r1120;
}

	// end inline asm
	and.b32  	%r1133, %r1120, %r1132;
	clz.b32 	%r1134, %r1133;
	sub.s32 	%r201, 31, %r1134;
	and.b32  	%r1135, %r782, %r1133;
	popc.b32 	%r202, %r1135;
	setp.ne.s32 	%p181, %r306, %r201;
	mov.b32 	%r2159, 0;
	@%p181 bra 	$L__BB9_197;
	shl.b32 	%r1136, %r1121, 2;
	add.s32 	%r1137, %r149, %r1136;
	atom.shared.add.u32 	%r2159, [%r1137], %r202;
$L__BB9_197:
	ld.param.u32 	%r2059, [_ZN3cub18CUB_300001_SM_10006detail10radix_sort29DeviceRadixSortOnesweepKernelINS1_5radix10policy_hubIffyE10Policy1000ELNS0_9SortOrderE1EffyiiNS1_21identity_decomposer_tEEEvPT5_SB_PT3_PKSC_PT1_PKSG_PT2_PKSK_T4_iiT6__param_9];
	shfl.sync.idx.b32	%r1163|%p182, %r2159, %r201, 31, -1;
	add.s32 	%r205, %r202, %r1163;
	setp.eq.s32 	%p183, %r2141, 2147483647;
	selp.b32 	%r1164, -2147483648, %r2141, %p183;
	shr.u32 	%r1165, %r1164, %r2059;
	and.b32  	%r1160, %r1165, %r151;
	mov.b32 	%r1140, 1;
	// begin inline asm
	{
    .reg .pred p;
    and.b32 %r1138, %r1160, %r1140;    setp.ne.u32 p, %r1138, 0;
    vote.ballot.sync.b32 %r1138, p, 0xffffffff;
    @!p not.b32 %r1138, %r1138;
}

	// end inline asm
	mov.b32 	%r1143, 2;
	// begin inline asm
	{
    .reg .pred p;
    and.b32 %r1141, %r1160, %r1143;    setp.ne.u32 p, %r1141, 0;
    vote.ballot.sync.b32 %r1141, p, 0xffffffff;
    @!p not.b32 %r1141, %r1141;
}

	// end inline asm
	and.b32  	%r1166, %r1141, %r1138;
	mov.b32 	%r1146, 4;
	// begin inline asm
	{
    .reg .pred p;
    and.b32 %r1144, %r1160, %r1146;    setp.ne.u32 p, %r1144, 0;
    vote.ballot.sync.b32 %r1144, p, 0xffffffff;
    @!p not.b32 %r1144, %r1144;
}

	// end inline asm
	and.b32  	%r1167, %r1144, %r1166;
	mov.b32 	%r1149, 8;
	// begin inline asm
	{
    .reg .pred p;
    and.b32 %r1147, %r1160, %r1149;    setp.ne.u32 p, %r1147, 0;
    vote.ballot.sync.b32 %r1147, p, 0xffffffff;
    @!p not.b32 %r1147, %r1147;
}

	// end inline asm
	and.b32  	%r1168, %r1147, %r1167;
	mov.b32 	%r1152, 16;
	// begin inline asm
	{
    .reg .pred p;
    and.b32 %r1150, %r1160, %r1152;    setp.ne.u32 p, %r1150, 0;
    vote.ballot.sync.b32 %r1150, p, 0xffffffff;
    @!p not.b32 %r1150, %r1150;
}

	// end inline asm
	and.b32  	%r1169, %r1150, %r1168;
	mov.b32 	%r1155, 32;
	// begin inline asm
	{
    .reg .pred p;
    and.b32 %r1153, %r1160, %r1155;    setp.ne.u32 p, %r1153, 0;
    vote.ballot.sync.b32 %r1153, p, 0xffffffff;
    @!p not.b32 %r1153, %r1153;
}

	// end inline asm
	and.b32  	%r1170, %r1153, %r1169;
	mov.b32 	%r1158, 64;
	// begin inline asm
	{
    .reg .pred p;
    and.b32 %r1156, %r1160, %r1158;    setp.ne.u32 p, %r1156, 0;
    vote.ballot.sync.b32 %r1156, p, 0xffffffff;
    @!p not.b32 %r1156, %r1156;
}

	// end inline asm
	and.b32  	%r1171, %r1156, %r1170;
	mov.b32 	%r1161, 128;
	// begin inline asm
	{
    .reg .pred p;
    and.b32 %r1159, %r1160, %r1161;    setp.ne.u32 p, %r1159, 0;
    vote.ballot.sync.b32 %r1159, p, 0xffffffff;
    @!p not.b32 %r1159, %r1159;
}

	// end inline asm
	and.b32  	%r1172, %r1159, %r1171;
	clz.b32 	%r1173, %r1172;
	sub.s32 	%r207, 31, %r1173;
	and.b32  	%r1174, %r782, %r1172;
	popc.b32 	%r208, %r1174;
	setp.ne.s32 	%p184, %r306, %r207;
	mov.b32 	%r2160, 0;
	@%p184 bra 	$L__BB9_199;
	mov.u32 	%r1177, _ZZN3cub18CUB_300001_SM_10006detail10radix_sort29DeviceRadixSortOnesweepKernelINS1_5radix10policy_hubIffyE10Policy1000ELNS0_9SortOrderE1EffyiiNS1_21identity_decomposer_tEEEvPT5_SB_PT3_PKSC_PT1_PKSG_PT2_PKSK_T4_iiT6_E1s;
	add.s32 	%r1178, %r1177, %r809;
	shl.b32 	%r1179, %r1160, 2;
	add.s32 	%r1180, %r1178, %r1179;
	atom.shared.add.u32 	%r2160, [%r1180], %r208;
$L__BB9_199:
	ld.param.u32 	%r2060, [_ZN3cub18CUB_300001_SM_10006detail10radix_sort29DeviceRadixSortOnesweepKernelINS1_5radix10policy_hubIffyE10Policy1000ELNS0_9SortOrderE1EffyiiNS1_21identity_decomposer_tEEEvPT5_SB_PT3_PKSC_PT1_PKSG_PT2_PKSK_T4_iiT6__param_9];
	shfl.sync.idx.b32	%r1206|%p185, %r2160, %r207, 31, -1;
	add.s32 	%r211, %r208, %r1206;
	setp.eq.s32 	%p186, %r2140, 2147483647;
	selp.b32 	%r1207, -2147483648, %r2140, %p186;
	shr.u32 	%r1208, %r1207, %r2060;
	and.b32  	%r1203, %r1208, %r151;
	mov.b32 	%r1183, 1;
	// begin inline asm
	{
    .reg .pred p;
    and.b32 %r1181, %r1203, %r1183;    setp.ne.u32 p, %r1181, 0;
    vote.ballot.sync.b32 %r1181, p, 0xffffffff;
    @!p not.b32 %r1181, %r1181;
}

	// end inline asm
	mov.b32 	%r1186, 2;
	// begin inline asm
	{
    .reg .pred p;
    and.b32 %r1184, %r1203, %r1186;    setp.ne.u32 p, %r1184, 0;
    vote.ballot.sync.b32 %r1184, p, 0xffffffff;
    @!p not.b32 %r1184, %r1184;
}

	// end inline asm
	and.b32  	%r1209, %r1184, %r1181;
	mov.b32 	%r1189, 4;
	// begin inline asm
	{
    .reg .pred p;
    and.b32 %r1187, %r1203, %r1189;    setp.ne.u32 p, %r1187, 0;
    vote.ballot.sync.b32 %r1187, p, 0xffffffff;
    @!p not.b32 %r1187, %r1187;
}

	// end inline asm
	and.b32  	%r1210, %r1187, %r1209;
	mov.b32 	%r1192, 8;
	// begin inline asm
	{
    .reg .pred p;
    and.b32 %r1190, %r1203, %r1192;    setp.ne.u32 p, %r1190, 0;
    vote.ballot.sync.b32 %r1190, p, 0xffffffff;
    @!p not.b32 %r1190, %r1190;
}

	// end inline asm
	and.b32  	%r1211, %r1190, %r1210;
	mov.b32 	%r1195, 16;
	// begin inline asm
	{
    .reg .pred p;
    and.b32 %r1193, %r1203, %r1195;    setp.ne.u32 p, %r1193, 0;
    vote.ballot.sync.b32 %r1193, p, 0xffffffff;
    @!p not.b32 %r1193, %r1193;
}

	// end inline asm
	and.b32  	%r1212, %r1193, %r1211;
	mov.b32 	%r1198, 32;
	// begin inline asm
	{
    .reg .pred p;
    and.b32 %r1196, %r1203, %r1198;    setp.ne.u32 p, %r1196, 0;
    vote.ballot.sync.b32 %r1196, p, 0xffffffff;
    @!p not.b32 %r1196, %r1196;
}

	// end inline asm
	and.b32  	%r1213, %r1196, %r1212;
	mov.b32 	%r1201, 64;
	// begin inline asm
	{
    .reg .pred p;
    and.b32 %r1199, %r1203, %r1201;    setp.ne.u32 p, %r1199, 0;
    vote.ballot.sync.b32 %r1199, p, 0xffffffff;
    @!p not.b32 %r1199, %r1199;
}

	// end inline asm
	and.b32  	%r1214, %r1199, %r1213;
	mov.b32 	%r1204, 128;
	// begin inline asm
	{
    .reg .pred p;
    and.b32 %r1202, %r1203, %r1204;    setp.ne.u32 p, %r1202, 0;
    vote.ballot.sync.b32 %r1202, p, 0xffffffff;
    @!p not.b32 %r1202, %r1202;
}

	// end inline asm
	and.b32  	%r1215, %r1202, %r1214;
	clz.b32 	%r1216, %r1215;
	sub.s32 	%r213, 31, %r1216;
	and.b32  	%r1217, %r782, %r1215;
	popc.b32 	%r214, %r1217;
	setp.ne.s32 	%p187, %r306, %r213;
	mov.b32 	%r2161, 0;
	@%p187 bra 	$L__BB9_201;
	mov.u32 	%r1220, _ZZN3cub18CUB_300001_SM_10006detail10radix_sort29DeviceRadixSortOnesweepKernelINS1_5radix10policy_hubIffyE10Policy1000ELNS0_9SortOrderE1EffyiiNS1_21identity_decomposer_tEEEvPT5_SB_PT3_PKSC_PT1_PKSG_PT2_PKSK_T4_iiT6_E1s;
	add.s32 	%r1221, %r1220, %r809;
	shl.b32 	%r1222, %r1203, 2;
	add.s32 	%r1223, %r1221, %r1222;
	atom.shared.add.u32 	%r2161, [%r1223], %r214;
$L__BB9_201:
	ld.param.u32 	%r2061, [_ZN3cub18CUB_300001_SM_10006detail10radix_sort29DeviceRadixSortOnesweepKernelINS1_5radix10policy_hubIffyE10Policy1000ELNS0_9SortOrderE1EffyiiNS1_21identity_decomposer_tEEEvPT5_SB_PT3_PKSC_PT1_PKSG_PT2_PKSK_T4_iiT6__param_9];
	shfl.sync.idx.b32	%r1249|%p188, %r2161, %r213, 31, -1;
	add.s32 	%r217, %r214, %r1249;
	setp.eq.s32 	%p189, %r2139, 2147483647;
	selp.b32 	%r1250, -2147483648, %r2139, %p189;
	shr.u32 	%r1251, %r1250, %r2061;
	and.b32  	%r1246, %r1251, %r151;
	mov.b32 	%r1226, 1;
	// begin inline asm
	{
    .reg .pred p;
    and.b32 %r1224, %r1246, %r1226;    setp.ne.u32 p, %r1224, 0;
    vote.ballot.sync.b32 %r1224, p, 0xffffffff;
    @!p not.b32 %r1224, %r1224;
}

	// end inline asm
	mov.b32 	%r1229, 2;
	// begin inline asm
	{
    .reg .pred p;
    and.b32 %r1227, %r1246, %r1229;    setp.ne.u32 p, %r1227, 0;
    vote.ballot.sync.b32 %r1227, p, 0xffffffff;
    @!p not.b32 %r1227, %r1227;
}

	// end inline asm
	and.b32  	%r1252, %r1227, %r1224;
	mov.b32 	%r1232, 4;
	// begin inline asm
	{
    .reg .pred p;
    and.b32 %r1230, %r1246, %r1232;    setp.ne.u32 p, %r1230, 0;
    vote.ballot.sync.b32 %r1230, p, 0xffffffff;
    @!p not.b32 %r1230, %r1230;
}

	// end inline asm
	and.b32  	%r1253, %r1230, %r1252;
	mov.b32 	%r1235, 8;
	// begin inline asm
	{
    .reg .pred p;
    and.b32 %r1233, %r1246, %r1235;    setp.ne.u32 p, %r1233, 0;
    vote.ballot.sync.b32 %r1233, p, 0xffffffff;
    @!p not.b32 %r1233, %r1233;
}

	// end inline asm
	and.b32  	%r1254, %r1233, %r1253;
	mov.b32 	%r1238, 16;
	// begin inline asm
	{
    .reg .pred p;
    and.b32 %r1236, %r1246, %r1238;    setp.ne.u32 p, %r1236, 0;
    vote.ballot.sync.b32 %r1236, p, 0xffffffff;
    @!p not.b32 %r1236, %r1236;
}

	// end inline asm
	and.b32  	%r1255, %r1236, %r1254;
	mov.b32 	%r1241, 32;
	// begin inline asm
	{
    .reg .pred p;
    and.b32 %r1239, %r1246, %r1241;    setp.ne.u32 p, %r1239, 0;
    vote.ballot.sync.b32 %r1239, p, 0xffffffff;
    @!p not.b32 %r1239, %r1239;
}

	// end inline asm
	and.b32  	%r1256, %r1239, %r1255;
	mov.b32 	%r1244, 64;
	// begin inline asm
	{
    .reg .pred p;
    and.b32 %r1242, %r1246, %r1244;    setp.ne.u32 p, %r1242, 0;
    vote.ballot.sync.b32 %r1242, p, 0xffffffff;
    @!p not.b32 %r1242, %r1242;
}

	// end inline asm
	and.b32  	%r1257, %r1242, %r1256;
	mov.b32 	%r1247, 128;
	// begin inline asm
	{
    .reg .pred p;
    and.b32 %r1245, %r1246, %r1247;    setp.ne.u32 p, %r1245, 0;
    vote.ballot.sync.b32 %r1245, p, 0xffffffff;
    @!p not.b32 %r1245, %r1245;
}

	// end inline asm
	and.b32  	%r1258, %r1245, %r1257;
	clz.b32 	%r1259, %r1258;
	sub.s32 	%r219, 31, %r1259;
	and.b32  	%r1260, %r782, %r1258;
	popc.b32 	%r220, %r1260;
	setp.ne.s32 	%p190, %r306, %r219;
	mov.b32 	%r2162, 0;
	@%p190 bra 	$L__BB9_203;
	mov.u32 	%r1263, _ZZN3cub18CUB_300001_SM_10006detail10radix_sort29DeviceRadixSortOnesweepKernelINS1_5radix10policy_hubIffyE10Policy1000ELNS0_9SortOrderE1EffyiiNS1_21identity_decomposer_tEEEvPT5_SB_PT3_PKSC_PT1_PKSG_PT2_PKSK_T4_iiT6_E1s;
	add.s32 	%r1264, %r1263, %r809;
	shl.b32 	%r1265, %r1246, 2;
	add.s32 	%r1266, %r1264, %r1265;
	atom.shared.add.u32 	%r2162, [%r1266], %r220;
$L__BB9_203:
	ld.param.u32 	%r2062, [_ZN3cub18CUB_300001_SM_10006detail10radix_sort29DeviceRadixSortOnesweepKernelINS1_5radix10policy_hubIffyE10Policy1000ELNS0_9SortOrderE1EffyiiNS1_21identity_decomposer_tEEEvPT5_SB_PT3_PKSC_PT1_PKSG_PT2_PKSK_T4_iiT6__param_9];
	shfl.sync.idx.b32	%r1292|%p191, %r2162, %r219, 31, -1;
	add.s32 	%r223, %r220, %r1292;
	setp.eq.s32 	%p192, %r2138, 2147483647;
	selp.b32 	%r1293, -2147483648, %r2138, %p192;
	shr.u32 	%r1294, %r1293, %r2062;
	and.b32  	%r1289, %r1294, %r151;
	mov.b32 	%r1269, 1;
	// begin inline asm
	{
    .reg .pred p;
    and.b32 %r1267, %r1289, %r1269;    setp.ne.u32 p, %r1267, 0;
    vote.ballot.sync.b32 %r1267, p, 0xffffffff;
    @!p not.b32 %r1267, %r1267;
}

	// end inline asm
	mov.b32 	%r1272, 2;
	// begin inline asm
	{
    .reg .pred p;
    and.b32 %r1270, %r1289, %r1272;    setp.ne.u32 p, %r1270, 0;
    vote.ballot.sync.b32 %r1270, p, 0xffffffff;
    @!p not.b32 %r1270, %r1270;
}

	// end inline asm
	and.b32  	%r1295, %r1270, %r1267;
	mov.b32 	%r1275, 4;
	// begin inline asm
	{
    .reg .pred p;
    and.b32 %r1273, %r1289, %r1275;    setp.ne.u32 p, %r1273, 0;
    vote.ballot.sync.b32 %r1273, p, 0xffffffff;
    @!p not.b32 %r1273, %r1273;
}

	// end inline asm
	and.b32  	%r1296, %r1273, %r1295;
	mov.b32 	%r1278, 8;
	// begin inline asm
	{
    .reg .pred p;
    and.b32 %r1276, %r1289, %r1278;    setp.ne.u32 p, %r1276, 0;
    vote.ballot.sync.b32 %r1276, p, 0xffffffff;
    @!p not.b32 %r1276, %r1276;
}

	// end inline asm
	and.b32  	%r1297, %r1276, %r1296;
	mov.b32 	%r1281, 16;
	// begin inline asm
	{
    .reg .pred p;
    and.b32 %r1279, %r1289, %r1281;    setp.ne.u32 p, %r1279, 0;
    vote.ballot.sync.b32 %r1279, p, 0xffffffff;
    @!p not.b32 %r1279, %r1279;
}

	// end inline asm
	and.b32  	%r1298, %r1279, %r1297;
	mov.b32 	%r1284, 32;
	// begin inline asm
	{
    .reg .pred p;
    and.b32 %r1282, %r1289, %r1284;    setp.ne.u32 p, %r1282, 0;
    vote.ballot.sync.b32 %r1282, p, 0xffffffff;
    @!p not.b32 %r1282, %r1282;
}

	// end inline asm
	and.b32  	%r1299, %r1282, %r1298;
	mov.b32 	%r1287, 64;
	// begin inline asm
	{
    .reg .pred p;
    and.b32 %r1285, %r1289, %r1287;    setp.ne.u32 p, %r1285, 0;
    vote.ballot.sync.b32 %r1285, p, 0xffffffff;
    @!p not.b32 %r1285, %r1285;
}

	// end inline asm
	and.b32  	%r1300, %r1285, %r1299;
	mov.b32 	%r1290, 128;
	// begin inline asm
	{
    .reg .pred p;
    and.b32 %r1288, %r1289, %r1290;    setp.ne.u32 p, %r1288, 0;
    vote.ballot.sync.b32 %r1288, p, 0xffffffff;
    @!p not.b32 %r1288, %r1288;
}

	// end inline asm
	and.b32  	%r1301, %r1288, %r1300;
	clz.b32 	%r1302, %r1301;
	sub.s32 	%r225, 31, %r1302;
	and.b32  	%r1303, %r782, %r1301;
	popc.b32 	%r226, %r1303;
	setp.ne.s32 	%p193, %r306, %r225;
	mov.b32 	%r2163, 0;
	@%p193 bra 	$L__BB9_205;
	mov.u32 	%r1306, _ZZN3cub18CUB_300001_SM_10006detail10radix_sort29DeviceRadixSortOnesweepKernelINS1_5radix10policy_hubIffyE10Policy1000ELNS0_9SortOrderE1EffyiiNS1_21identity_decomposer_tEEEvPT5_SB_PT3_PKSC_PT1_PKSG_PT2_PKSK_T4_iiT6_E1s;
	add.s32 	%r1307, %r1306, %r809;
	shl.b32 	%r1308, %r1289, 2;
	add.s32 	%r1309, %r1307, %r1308;
	atom.shared.add.u32 	%r2163, [%r1309], %r226;
$L__BB9_205:
	ld.param.u32 	%r2063, [_ZN3cub18CUB_300001_SM_10006detail10radix_sort29DeviceRadixSortOnesweepKernelINS1_5radix10policy_hubIffyE10Policy1000ELNS0_9SortOrderE1EffyiiNS1_21identity_decomposer_tEEEvPT5_SB_PT3_PKSC_PT1_PKSG_PT2_PKSK_T4_iiT6__param_9];
	shfl.sync.idx.b32	%r1335|%p194, %r2163, %r225, 31, -1;
	add.s32 	%r229, %r226, %r1335;
	setp.eq.s32 	%p195, %r2137, 2147483647;
	selp.b32 	%r1336, -2147483648, %r2137, %p195;
	shr.u32 	%r1337, %r1336, %r2063;
	and.b32  	%r1332, %r1337, %r151;
	mov.b32 	%r1312, 1;
	// begin inline asm
	{
    .reg .pred p;
    and.b32 %r1310, %r1332, %r1312;    setp.ne.u32 p, %r1310, 0;
    vote.ballot.sync.b32 %r1310, p, 0xffffffff;
    @!p not.b32 %r1310, %r1310;
}

	// end inline asm
	mov.b32 	%r1315, 2;
	// begin inline asm
	{
    .reg .pred p;
    and.b32 %r1313, %r1332, %r1315;    setp.ne.u32 p, %r1313, 0;
    vote.ballot.sync.b32 %r1313, p, 0xffffffff;
    @!p not.b32 %r1313, %r1313;
}

	// end inline asm
	and.b32  	%r1338, %r1313, %r1310;
	mov.b32 	%r1318, 4;
	// begin inline asm
	{
    .reg .pred p;
    and.b32 %r1316, %r1332, %r1318;    setp.ne.u32 p, %r1316, 0;
    vote.ballot.sync.b32 %r1316, p, 0xffffffff;
    @!p not.b32 %r1316, %r1316;
}

	// end inline asm
	and.b32  	%r1339, %r1316, %r1338;
	mov.b32 	%r1321, 8;
	// begin inline asm
	{
    .reg .pred p;
    and.b32 %r1319, %r1332, %r1321;    setp.ne.u32 p, %r1319, 0;
    vote.ballot.sync.b32 %r1319, p, 0xffffffff;
    @!p not.b32 %r1319, %r1319;
}

	// end inline asm
	and.b32  	%r1340, %r1319, %r1339;
	mov.b32 	%r1324, 16;
	// begin inline asm
	{
    .reg .pred p;
    and.b32 %r1322, %r1332, %r1324;    setp.ne.u32 p, %r1322, 0;
    vote.ballot.sync.b32 %r1322, p, 0xffffffff;
    @!p not.b32 %r1322, %r1322;
}

	// end inline asm
	and.b32  	%r1341, %r1322, %r1340;
	mov.b32 	%r1327, 32;
	// begin inline asm
	{
    .reg .pred p;
    and.b32 %r1325, %r1332, %r1327;    setp.ne.u32 p, %r1325, 0;
    vote.ballot.sync.b32 %r1325, p, 0xffffffff;
    @!p not.b32 %r1325, %r1325;
}

	// end inline asm
	and.b32  	%r1342, %r1325, %r1341;
	mov.b32 	%r1330, 64;
	// begin inline asm
	{
    .reg .pred p;
    and.b32 %r1328, %r1332, %r1330;    setp.ne.u32 p, %r1328, 0;
    vote.ballot.sync.b32 %r1328, p, 0xffffffff;
    @!p not.b32 %r1328, %r1328;
}

	// end inline asm
	and.b32  	%r1343, %r1328, %r1342;
	mov.b32 	%r1333, 128;
	// begin inline asm
	{
    .reg .pred p;
    and.b32 %r1331, %r1332, %r1333;    setp.ne.u32 p, %r1331, 0;
    vote.ballot.sync.b32 %r1331, p, 0xffffffff;
    @!p not.b32 %r1331, %r1331;
}

	// end inline asm
	and.b32  	%r1344, %r1331, %r1343;
	clz.b32 	%r1345, %r1344;
	sub.s32 	%r231, 31, %r1345;
	and.b32  	%r1346, %r782, %r1344;
	popc.b32 	%r232, %r1346;
	setp.ne.s32 	%p196, %r306, %r231;
	mov.b32 	%r2164, 0;
	@%p196 bra 	$L__BB9_207;
	mov.u32 	%r1349, _ZZN3cub18CUB_300001_SM_10006detail10radix_sort29DeviceRadixSortOnesweepKernelINS1_5radix10policy_hubIffyE10Policy1000ELNS0_9SortOrderE1EffyiiNS1_21identity_decomposer_tEEEvPT5_SB_PT3_PKSC_PT1_PKSG_PT2_PKSK_T4_iiT6_E1s;
	add.s32 	%r1350, %r1349, %r809;
	shl.b32 	%r1351, %r1332, 2;
	add.s32 	%r1352, %r1350, %r1351;
	atom.shared.add.u32 	%r2164, [%r1352], %r232;
$L__BB9_207:
	ld.param.u32 	%r2064, [_ZN3cub18CUB_300001_SM_10006detail10radix_sort29DeviceRadixSortOnesweepKernelINS1_5radix10policy_hubIffyE10Policy1000ELNS0_9SortOrderE1EffyiiNS1_21identity_decomposer_tEEEvPT5_SB_PT3_PKSC_PT1_PKSG_PT2_PKSK_T4_iiT6__param_9];
	shfl.sync.idx.b32	%r1378|%p197, %r2164, %r231, 31, -1;
	add.s32 	%r235, %r232, %r1378;
	setp.eq.s32 	%p198, %r2136, 2147483647;
	selp.b32 	%r1379, -2147483648, %r2136, %p198;
	shr.u32 	%r1380, %r1379, %r2064;
	and.b32  	%r1375, %r1380, %r151;
	mov.b32 	%r1355, 1;
	// begin inline asm
	{
    .reg .pred p;
    and.b32 %r1353, %r1375, %r1355;    setp.ne.u32 p, %r1353, 0;
    vote.ballot.sync.b32 %r1353, p, 0xffffffff;
    @!p not.b32 %r1353, %r1353;
}

	// end inline asm
	mov.b32 	%r1358, 2;
	// begin inline asm
	{
    .reg .pred p;
    and.b32 %r1356, %r1375, %r1358;    setp.ne.u32 p, %r1356, 0;
    vote.ballot.sync.b32 %r1356, p, 0xffffffff;
    @!p not.b32 %r1356, %r1356;
}

	// end inline asm
	and.b32  	%r1381, %r1356, %r1353;
	mov.b32 	%r1361, 4;
	// begin inline asm
	{
    .reg .pred p;
    and.b32 %r1359, %r1375, %r1361;    setp.ne.u32 p, %r1359, 0;
    vote.ballot.sync.b32 %r1359, p, 0xffffffff;
    @!p not.b32 %r1359, %r1359;
}

	// end inline asm
	and.b32  	%r1382, %r1359, %r1381;
	mov.b32 	%r1364, 8;
	// begin inline asm
	{
    .reg .pred p;
    and.b32 %r1362, %r1375, %r1364;    setp.ne.u32 p, %r1362, 0;
    vote.ballot.sync.b32 %r1362, p, 0xffffffff;
    @!p not.b32 %r1362, %r1362;
}

	// end inline asm
	and.b32  	%r1383, %r1362, %r1382;
	mov.b32 	%r1367, 16;
	// begin inline asm
	{
    .reg .pred p;
    and.b32 %r1365, %r1375, %r1367;    setp.ne.u32 p, %r1365, 0;
    vote.ballot.sync.b32 %r1365, p, 0xffffffff;
    @!p not.b32 %r1365, %r1365;
}

	// end inline asm
	and.b32  	%r1384, %r1365, %r1383;
	mov.b32 	%r1370, 32;
	// begin inline asm
	{
    .reg .pred p;
    and.b32 %r1368, %r1375, %r1370;    setp.ne.u32 p, %r1368, 0;
    vote.ballot.sync.b32 %r1368, p, 0xffffffff;
    @!p not.b32 %r1368, %r1368;
}

	// end inline asm
	and.b32  	%r1385, %r1368, %r1384;
	mov.b32 	%r1373, 64;
	// begin inline asm
	{
    .reg .pred p;
    and.b32 %r1371, %r1375, %r1373;    setp.ne.u32 p, %r1371, 0;
    vote.ballot.sync.b32 %r1371, p, 0xffffffff;
    @!p not.b32 %r1371, %r1371;
}

	// end inline asm
	and.b32  	%r1386, %r1371, %r1385;
	mov.b32 	%r1376, 128;
	// begin inline asm
	{
    .reg .pred p;
    and.b32 %r1374, %r1375, %r1376;    setp.ne.u32 p, %r1374, 0;
    vote.ballot.sync.b32 %r1374, p, 0xffffffff;
    @!p not.b32 %r1374, %r1374;
}

	// end inline asm
	and.b32  	%r1387, %r1374, %r1386;
	clz.b32 	%r1388, %r1387;
	sub.s32 	%r237, 31, %r1388;
	and.b32  	%r1389, %r782, %r1387;
	popc.b32 	%r238, %r1389;
	setp.ne.s32 	%p199, %r306, %r237;
	mov.b32 	%r2165, 0;
	@%p199 bra 	$L__BB9_209;
	mov.u32 	%r1392, _ZZN3cub18CUB_300001_SM_10006detail10radix_sort29DeviceRadixSortOnesweepKernelINS1_5radix10policy_hubIffyE10Policy1000ELNS0_9SortOrderE1EffyiiNS1_21identity_decomposer_tEEEvPT5_SB_PT3_PKSC_PT1_PKSG_PT2_PKSK_T4_iiT6_E1s;
	add.s32 	%r1393, %r1392, %r809;
	shl.b32 	%r1394, %r1375, 2;
	add.s32 	%r1395, %r1393, %r1394;
	atom.shared.add.u32 	%r2165, [%r1395], %r238;
$L__BB9_209:
	ld.param.u32 	%r2065, [_ZN3cub18CUB_300001_SM_10006detail10radix_sort29DeviceRadixSortOnesweepKernelINS1_5radix10policy_hubIffyE10Policy1000ELNS0_9SortOrderE1EffyiiNS1_21identity_decomposer_tEEEvPT5_SB_PT3_PKSC_PT1_PKSG_PT2_PKSK_T4_iiT6__param_9];
	shfl.sync.idx.b32	%r1421|%p200, %r2165, %r237, 31, -1;
	add.s32 	%r241, %r238, %r1421;
	setp.eq.s32 	%p201, %r2135, 2147483647;
	selp.b32 	%r1422, -2147483648, %r2135, %p201;
	shr.u32 	%r1423, %r1422, %r2065;
	and.b32  	%r1418, %r1423, %r151;
	mov.b32 	%r1398, 1;
	// begin inline asm
	{
    .reg .pred p;
    and.b32 %r1396, %r1418, %r1398;    setp.ne.u32 p, %r1396, 0;
    vote.ballot.sync.b32 %r1396, p, 0xffffffff;
    @!p not.b32 %r1396, %r1396;
}

	// end inline asm
	mov.b32 	%r1401, 2;
	// begin inline asm
	{
    .reg .pred p;
    and.b32 %r1399, %r1418, %r1401;    setp.ne.u32 p, %r1399, 0;
    vote.ballot.sync.b32 %r1399, p, 0xffffffff;
    @!p not.b32 %r1399, %r1399;
}

	// end inline asm
	and.b32  	%r1424, %r1399, %r1396;
	mov.b32 	%r1404, 4;
	// begin inline asm
	{
    .reg .pred p;
    and.b32 %r1402, %r1418, %r1404;    setp.ne.u32 p, %r1402, 0;
    vote.ballot.sync.b32 %r1402, p, 0xffffffff;
    @!p not.b32 %r1402, %r1402;
}

	// end inline asm
	and.b32  	%r1425, %r1402, %r1424;
	mov.b32 	%r1407, 8;
	// begin inline asm
	{
    .reg .pred p;
    and.b32 %r1405, %r1418, %r1407;    setp.ne.u32 p, %r1405, 0;
    vote.ballot.sync.b32 %r1405, p, 0xffffffff;
    @!p not.b32 %r1405, %r1405;
}

	// end inline asm
	and.b32  	%r1426, %r1405, %r1425;
	mov.b32 	%r1410, 16;
	// begin inline asm
	{
    .reg .pred p;
    and.b32 %r1408, %r1418, %r1410;    setp.ne.u32 p, %r1408, 0;
    vote.ballot.sync.b32 %r1408, p, 0xffffffff;
    @!p not.b32 %r1408, %r1408;
}

	// end inline asm
	and.b32  	%r1427, %r1408, %r1426;
	mov.b32 	%r1413, 32;
	// begin inline asm
	{
    .reg .pred p;
    and.b32 %r1411, %r1418, %r1413;    setp.ne.u32 p, %r1411, 0;
    vote.ballot.sync.b32 %r1411, p, 0xffffffff;
    @!p not.b32 %r1411, %r1411;
}

	// end inline asm
	and.b32  	%r1428, %r1411, %r1427;
	mov.b32 	%r1416, 64;
	// begin inline asm
	{
    .reg .pred p;
    and.b32 %r1414, %r1418, %r1416;    setp.ne.u32 p, %r1414, 0;
    vote.ballot.sync.b32 %r1414, p, 0xffffffff;
    @!p not.b32 %r1414, %r1414;
}

	// end inline asm
	and.b32  	%r1429, %r1414, %r1428;
	mov.b32 	%r1419, 128;
	// begin inline asm
	{
    .reg .pred p;
    and.b32 %r1417, %r1418, %r1419;    setp.ne.u32 p, %r1417, 0;
    vote.ballot.sync.b32 %r1417, p, 0xffffffff;
    @!p not.b32 %r1417, %r1417;
}

	// end inline asm
	and.b32  	%r1430, %r1417, %r1429;
	clz.b32 	%r1431, %r1430;
	sub.s32 	%r243, 31, %r1431;
	and.b32  	%r1432, %r782, %r1430;
	popc.b32 	%r244, %r1432;
	setp.ne.s32 	%p202, %r306, %r243;
	mov.b32 	%r2166, 0;
	@%p202 bra 	$L__BB9_211;
	mov.u32 	%r1435, _ZZN3cub18CUB_300001_SM_10006detail10radix_sort29DeviceRadixSortOnesweepKernelINS1_5radix10policy_hubIffyE10Policy1000ELNS0_9SortOrderE1EffyiiNS1_21identity_decomposer_tEEEvPT5_SB_PT3_PKSC_PT1_PKSG_PT2_PKSK_T4_iiT6_E1s;
	add.s32 	%r1436, %r1435, %r809;
	shl.b32 	%r1437, %r1418, 2;
	add.s32 	%r1438, %r1436, %r1437;
	atom.shared.add.u32 	%r2166, [%r1438], %r244;
$L__BB9_211:
	ld.param.u32 	%r2066, [_ZN3cub18CUB_300001_SM_10006detail10radix_sort29DeviceRadixSortOnesweepKernelINS1_5radix10policy_hubIffyE10Policy1000ELNS0_9SortOrderE1EffyiiNS1_21identity_decomposer_tEEEvPT5_SB_PT3_PKSC_PT1_PKSG_PT2_PKSK_T4_iiT6__param_9];
	shfl.sync.idx.b32	%r1464|%p203, %r2166, %r243, 31, -1;
	add.s32 	%r247, %r244, %r1464;
	setp.eq.s32 	%p204, %r2134, 2147483647;
	selp.b32 	%r1465, -2147483648, %r2134, %p204;
	shr.u32 	%r1466, %r1465, %r2066;
	and.b32  	%r1461, %r1466, %r151;
	mov.b32 	%r1441, 1;
	// begin inline asm
	{
    .reg .pred p;
    and.b32 %r1439, %r1461, %r1441;    setp.ne.u32 p, %r1439, 0;
    vote.ballot.sync.b32 %r1439, p, 0xffffffff;
    @!p not.b32 %r1439, %r1439;
}

	// end inline asm
	mov.b32 	%r1444, 2;
	// begin inline asm
	{
    .reg .pred p;
    and.b32 %r1442, %r1461, %r1444;    setp.ne.u32 p, %r1442, 0;
    vote.ballot.sync.b32 %r1442, p, 0xffffffff;
    @!p not.b32 %r1442, %r1442;
}

	// end inline asm
	and.b32  	%r1467, %r1442, %r1439;
	mov.b32 	%r1447, 4;
	// begin inline asm
	{
    .reg .pred p;
    and.b32 %r1445, %r1461, %r1447;    setp.ne.u32 p, %r1445, 0;
    vote.ballot.sync.b32 %r1445, p, 0xffffffff;
    @!p not.b32 %r1445, %r1445;
}

	// end inline asm
	and.b32  	%r1468, %r1445, %r1467;
	mov.b32 	%r1450, 8;
	// begin inline asm
	{
    .reg .pred p;
    and.b32 %r1448, %r1461, %r1450;    setp.ne.u32 p, %r1448, 0;
    vote.ballot.sync.b32 %r1448, p, 0xffffffff;
    @!p not.b32 %r1448, %r1448;
}

	// end inline asm
	and.b32  	%r1469, %r1448, %r1468;
	mov.b32 	%r1453, 16;
	// begin inline asm
	{
    .reg .pred p;
    and.b32 %r1451, %r1461, %r1453;    setp.ne.u32 p, %r1451, 0;
    vote.ballot.sync.b32 %r1451, p, 0xffffffff;
    @!p not.b32 %r1451, %r1451;
}

	// end inline asm
	and.b32  	%r1470, %r1451, %r1469;
	mov.b32 	%r1456, 32;
	// begin inline asm
	{
    .reg .pred p;
    and.b32 %r1454, %r1461, %r1456;    setp.ne.u32 p, %r1454, 0;
    vote.ballot.sync.b32 %r1454, p, 0xffffffff;
    @!p not.b32 %r1454, %r1454;
}

	// end inline asm
	and.b32  	%r1471, %r1454, %r1470;
	mov.b32 	%r1459, 64;
	// begin inline asm
	{
    .reg .pred p;
    and.b32 %r1457, %r1461, %r1459;    setp.ne.u32 p, %r1457, 0;
    vote.ballot.sync.b32 %r1457, p, 0xffffffff;
    @!p not.b32 %r1457, %r1457;
}

	// end inline asm
	and.b32  	%r1472, %r1457, %r1471;
	mov.b32 	%r1462, 128;
	// begin inline asm
	{
    .reg .pred p;
    and.b32 %r1460, %r1461, %r1462;    setp.ne.u32 p, %r1460, 0;
    vote.ballot.sync.b32 %r1460, p, 0xffffffff;
    @!p not.b32 %r1460, %r1460;
}

	// end inline asm
	and.b32  	%r1473, %r1460, %r1472;
	clz.b32 	%r1474, %r1473;
	sub.s32 	%r249, 31, %r1474;
	and.b32  	%r1475, %r782, %r1473;
	popc.b32 	%r250, %r1475;
	setp.ne.s32 	%p205, %r306, %r249;
	mov.b32 	%r2167, 0;
	@%p205 bra 	$L__BB9_213;
	mov.u32 	%r1478, _ZZN3cub18CUB_300001_SM_10006detail10radix_sort29DeviceRadixSortOnesweepKernelINS1_5radix10policy_hubIffyE10Policy1000ELNS0_9SortOrderE1EffyiiNS1_21identity_decomposer_tEEEvPT5_SB_PT3_PKSC_PT1_PKSG_PT2_PKSK_T4_iiT6_E1s;
	add.s32 	%r1479, %r1478, %r809;
	shl.b32 	%r1480, %r1461, 2;
	add.s32 	%r1481, %r1479, %r1480;
	atom.shared.add.u32 	%r2167, [%r1481], %r250;
$L__BB9_213:
	setp.gt.u32 	%p206, %r1, 255;
	shfl.sync.idx.b32	%r1482|%p207, %r2167, %r249, 31, -1;
	add.s32 	%r1483, %r250, %r1482;
	bar.sync 	0;
	shl.b32 	%r1484, %r157, 2;
	mov.u32 	%r1485, _ZZN3cub18CUB_300001_SM_10006detail10radix_sort29DeviceRadixSortOnesweepKernelINS1_5radix10policy_hubIffyE10Policy1000ELNS0_9SortOrderE1EffyiiNS1_21identity_decomposer_tEEEvPT5_SB_PT3_PKSC_PT1_PKSG_PT2_PKSK_T4_iiT6_E1s;
	add.s32 	%r253, %r1485, %r1484;
	st.shared.u32 	[%r253+-4], %r2150;
	shl.b32 	%r1486, %r163, 2;
	add.s32 	%r254, %r1485, %r1486;
	st.shared.u32 	[%r254+-4], %r2149;
	shl.b32 	%r1487, %r169, 2;
	add.s32 	%r255, %r1485, %r1487;
	st.shared.u32 	[%r255+-4], %r2148;
	shl.b32 	%r1488, %r175, 2;
	add.s32 	%r256, %r1485, %r1488;
	st.shared.u32 	[%r256+-4], %r2147;
	shl.b32 	%r1489, %r181, 2;
	add.s32 	%r257, %r1485, %r1489;
	st.shared.u32 	[%r257+-4], %r2146;
	shl.b32 	%r1490, %r187, 2;
	add.s32 	%r258, %r1485, %r1490;
	st.shared.u32 	[%r258+-4], %r2145;
	shl.b32 	%r1491, %r193, 2;
	add.s32 	%r259, %r1485, %r1491;
	st.shared.u32 	[%r259+-4], %r2144;
	shl.b32 	%r1492, %r199, 2;
	add.s32 	%r260, %r1485, %r1492;
	st.shared.u32 	[%r260+-4], %r2143;
	shl.b32 	%r1493, %r205, 2;
	add.s32 	%r261, %r1485, %r1493;
	st.shared.u32 	[%r261+-4], %r2142;
	shl.b32 	%r1494, %r211, 2;
	add.s32 	%r262, %r1485, %r1494;
	st.shared.u32 	[%r262+-4], %r2141;
	shl.b32 	%r1495, %r217, 2;
	add.s32 	%r263, %r1485, %r1495;
	st.shared.u32 	[%r263+-4], %r2140;
	shl.b32 	%r1496, %r223, 2;
	add.s32 	%r264, %r1485, %r1496;
	st.shared.u32 	[%r264+-4], %r2139;
	shl.b32 	%r1497, %r229, 2;
	add.s32 	%r265, %r1485, %r1497;
	st.shared.u32 	[%r265+-4], %r2138;
	shl.b32 	%r1498, %r235, 2;
	add.s32 	%r266, %r1485, %r1498;
	st.shared.u32 	[%r266+-4], %r2137;
	shl.b32 	%r1499, %r241, 2;
	add.s32 	%r267, %r1485, %r1499;
	st.shared.u32 	[%r267+-4], %r2136;
	shl.b32 	%r1500, %r247, 2;
	add.s32 	%r268, %r1485, %r1500;
	st.shared.u32 	[%r268+-4], %r2135;
	shl.b32 	%r1501, %r1483, 2;
	add.s32 	%r269, %r1485, %r1501;
	st.shared.u32 	[%r269+-4], %r2134;
	shl.b32 	%r1502, %r1, 3;
	add.s32 	%r1503, %r1485, %r1502;
	add.s32 	%r270, %r1503, 26112;
	@%p206 bra 	$L__BB9_221;
	ld.param.u64 	%rd437, [_ZN3cub18CUB_300001_SM_10006detail10radix_sort29DeviceRadixSortOnesweepKernelINS1_5radix10policy_hubIffyE10Policy1000ELNS0_9SortOrderE1EffyiiNS1_21identity_decomposer_tEEEvPT5_SB_PT3_PKSC_PT1_PKSG_PT2_PKSK_T4_iiT6__param_3];
	cvta.to.global.u64 	%rd93, %rd437;
	shl.b64 	%rd94, %rd9, 3;
	add.s64 	%rd95, %rd93, %rd94;
	ld.global.u64 	%rd96, [%rd95];
	cvt.s64.s32 	%rd97, %r148;
	sub.s64 	%rd456, %rd96, %rd97;
	st.shared.u64 	[%r270], %rd456;
	setp.lt.s32 	%p208, %r3, 1;
	mov.u32 	%r2171, %r2129;
	@%p208 bra 	$L__BB9_220;
	mov.b32 	%r2169, -1;
	mov.u32 	%r2168, %r3;
	mov.u32 	%r2171, %r2129;
$L__BB9_216:
	ld.param.u64 	%rd430, [_ZN3cub18CUB_300001_SM_10006detail10radix_sort29DeviceRadixSortOnesweepKernelINS1_5radix10policy_hubIffyE10Policy1000ELNS0_9SortOrderE1EffyiiNS1_21identity_decomposer_tEEEvPT5_SB_PT3_PKSC_PT1_PKSG_PT2_PKSK_T4_iiT6__param_0];
	add.s32 	%r274, %r2168, -1;
	shl.b32 	%r1505, %r274, 8;
	add.s32 	%r1506, %r1505, %r1;
	cvta.to.global.u64 	%rd98, %rd430;
	mul.wide.s32 	%rd99, %r1506, 4;
	add.s64 	%rd19, %rd98, %rd99;
$L__BB9_217:
	membar.cta;
	ld.volatile.global.u32 	%r275, [%rd19];
	setp.eq.s32 	%p209, %r275, 0;
	@%p209 bra 	$L__BB9_217;
	and.b32  	%r1507, %r275, 1073741823;
	add.s32 	%r2171, %r1507, %r2171;
	setp.gt.s32 	%p210, %r275, -1;
	vote.sync.ballot.b32 	%r2169, %p210, %r2169;
	setp.gt.u32 	%p212, %r2168, 1;
	and.pred  	%p213, %p210, %p212;
	mov.u32 	%r2168, %r274;
	@%p213 bra 	$L__BB9_216;
	ld.shared.u64 	%rd456, [%r270];
$L__BB9_220:
	ld.param.u64 	%rd431, [_ZN3cub18CUB_300001_SM_10006detail10radix_sort29DeviceRadixSortOnesweepKernelINS1_5radix10policy_hubIffyE10Policy1000ELNS0_9SortOrderE1EffyiiNS1_21identity_decomposer_tEEEvPT5_SB_PT3_PKSC_PT1_PKSG_PT2_PKSK_T4_iiT6__param_0];
	or.b32  	%r1508, %r2171, -2147483648;
	cvta.to.global.u64 	%rd100, %rd431;
	shl.b32 	%r1509, %r3, 8;
	add.s32 	%r1510, %r1509, %r1;
	mul.wide.s32 	%rd101, %r1510, 4;
	add.s64 	%rd102, %rd100, %rd101;
	st.volatile.global.u32 	[%rd102], %r1508;
	sub.s32 	%r1511, %r2171, %r2129;
	cvt.s64.s32 	%rd103, %r1511;
	add.s64 	%rd104, %rd456, %rd103;
	st.shared.u64 	[%r270], %rd104;
$L__BB9_221:
	ld.param.u32 	%r2042, [_ZN3cub18CUB_300001_SM_10006detail10radix_sort29DeviceRadixSortOnesweepKernelINS1_5radix10policy_hubIffyE10Policy1000ELNS0_9SortOrderE1EffyiiNS1_21identity_decomposer_tEEEvPT5_SB_PT3_PKSC_PT1_PKSG_PT2_PKSK_T4_iiT6__param_8];
	ld.param.u64 	%rd434, [_ZN3cub18CUB_300001_SM_10006detail10radix_sort29DeviceRadixSortOnesweepKernelINS1_5radix10policy_hubIffyE10Policy1000ELNS0_9SortOrderE1EffyiiNS1_21identity_decomposer_tEEEvPT5_SB_PT3_PKSC_PT1_PKSG_PT2_PKSK_T4_iiT6__param_2];
	setp.gt.u32 	%p214, %r1, 255;
	mad.lo.s32 	%r279, %r3, 6528, 6528;
	setp.lt.s32 	%p215, %r279, %r2042;
	setp.eq.s64 	%p216, %rd434, 0;
	or.pred  	%p217, %p216, %p215;
	or.pred  	%p218, %p214, %p217;
	@%p218 bra 	$L__BB9_223;
	ld.param.u64 	%rd435, [_ZN3cub18CUB_300001_SM_10006detail10radix_sort29DeviceRadixSortOnesweepKernelINS1_5radix10policy_hubIffyE10Policy1000ELNS0_9SortOrderE1EffyiiNS1_21identity_decomposer_tEEEvPT5_SB_PT3_PKSC_PT1_PKSG_PT2_PKSK_T4_iiT6__param_2];
	ld.shared.u64 	%rd105, [%r270];
	cvt.s64.s32 	%rd106, %r2129;
	cvt.s64.s32 	%rd107, %r148;
	add.s64 	%rd108, %rd107, %rd106;
	add.s64 	%rd109, %rd108, %rd105;
	cvta.to.global.u64 	%rd110, %rd435;
	shl.b64 	%rd111, %rd9, 3;
	add.s64 	%rd112, %rd110, %rd111;
	st.global.u64 	[%rd112], %rd109;
$L__BB9_223:
	ld.param.u32 	%r2043, [_ZN3cub18CUB_300001_SM_10006detail10radix_sort29DeviceRadixSortOnesweepKernelINS1_5radix10policy_hubIffyE10Policy1000ELNS0_9SortOrderE1EffyiiNS1_21identity_decomposer_tEEEvPT5_SB_PT3_PKSC_PT1_PKSG_PT2_PKSK_T4_iiT6__param_8];
	ld.param.u64 	%rd438, [_ZN3cub18CUB_300001_SM_10006detail10radix_sort29DeviceRadixSortOnesweepKernelINS1_5radix10policy_hubIffyE10Policy1000ELNS0_9SortOrderE1EffyiiNS1_21identity_decomposer_tEEEvPT5_SB_PT3_PKSC_PT1_PKSG_PT2_PKSK_T4_iiT6__param_4];
	cvta.to.global.u64 	%rd22, %rd438;
	shl.b32 	%r1512, %r1, 2;
	add.s32 	%r280, %r1485, %r1512;
	setp.gt.s32 	%p219, %r279, %r2043;
	bar.sync 	0;
	@%p219 bra 	$L__BB9_225;
	ld.param.u32 	%r2067, [_ZN3cub18CUB_300001_SM_10006detail10radix_sort29DeviceRadixSortOnesweepKernelINS1_5radix10policy_hubIffyE10Policy1000ELNS0_9SortOrderE1EffyiiNS1_21identity_decomposer_tEEEvPT5_SB_PT3_PKSC_PT1_PKSG_PT2_PKSK_T4_iiT6__param_9];
	ld.shared.u32 	%r1514, [%r280];
	setp.eq.s32 	%p220, %r1514, 2147483647;
	selp.b32 	%r1515, -2147483648, %r1514, %p220;
	shr.u32 	%r1516, %r1515, %r2067;
	and.b32  	%r1517, %r1516, %r151;
	shl.b32 	%r1518, %r1517, 3;
	add.s32 	%r1520, %r1485, 26112;
	add.s32 	%r1521, %r1520, %r1518;
	ld.shared.u64 	%rd113, [%r1521];
	add.s64 	%rd114, %rd113, %rd9;
	setp.lt.s32 	%p221, %r1514, 0;
	selp.b32 	%r1522, 0, 2147483647, %p221;
	xor.b32  	%r1523, %r1522, %r1514;
	shl.b64 	%rd115, %rd114, 2;
	add.s64 	%rd116, %rd22, %rd115;
	st.global.u32 	[%rd116], %r1523;
	bar.warp.sync 	-1;
	ld.shared.u32 	%r1524, [%r280+1536];
	setp.eq.s32 	%p222, %r1524, 2147483647;
	selp.b32 	%r1525, -2147483648, %r1524, %p222;
	shr.u32 	%r1526, %r1525, %r2067;
	and.b32  	%r1527, %r1526, %r151;
	shl.b32 	%r1528, %r1527, 3;
	add.s32 	%r1529, %r1520, %r1528;
	ld.shared.u64 	%rd117, [%r1529];
	add.s64 	%rd118, %rd117, %rd9;
	setp.lt.s32 	%p223, %r1524, 0;
	selp.b32 	%r1530, 0, 2147483647, %p223;
	xor.b32  	%r1531, %r1530, %r1524;
	shl.b64 	%rd119, %rd118, 2;
	add.s64 	%rd120, %rd22, %rd119;
	st.global.u32 	[%rd120+1536], %r1531;
	bar.warp.sync 	-1;
	ld.shared.u32 	%r1532, [%r280+3072];
	setp.eq.s32 	%p224, %r1532, 2147483647;
	selp.b32 	%r1533, -2147483648, %r1532, %p224;
	shr.u32 	%r1534, %r1533, %r2067;
	and.b32  	%r1535, %r1534, %r151;
	shl.b32 	%r1536, %r1535, 3;
	add.s32 	%r1537, %r1520, %r1536;
	ld.shared.u64 	%rd121, [%r1537];
	add.s64 	%rd122, %rd121, %rd9;
	setp.lt.s32 	%p225, %r1532, 0;
	selp.b32 	%r1538, 0, 2147483647, %p225;
	xor.b32  	%r1539, %r1538, %r1532;
	shl.b64 	%rd123, %rd122, 2;
	add.s64 	%rd124, %rd22, %rd123;
	st.global.u32 	[%rd124+3072], %r1539;
	bar.warp.sync 	-1;
	ld.shared.u32 	%r1540, [%r280+4608];
	setp.eq.s32 	%p226, %r1540, 2147483647;
	selp.b32 	%r1541, -2147483648, %r1540, %p226;
	shr.u32 	%r1542, %r1541, %r2067;
	and.b32  	%r1543, %r1542, %r151;
	shl.b32 	%r1544, %r1543, 3;
	add.s32 	%r1545, %r1520, %r1544;
	ld.shared.u64 	%rd125, [%r1545];
	add.s64 	%rd126, %rd125, %rd9;
	setp.lt.s32 	%p227, %r1540, 0;
	selp.b32 	%r1546, 0, 2147483647, %p227;
	xor.b32  	%r1547, %r1546, %r1540;
	shl.b64 	%rd127, %rd126, 2;
	add.s64 	%rd128, %rd22, %rd127;
	st.global.u32 	[%rd128+4608], %r1547;
	bar.warp.sync 	-1;
	ld.shared.u32 	%r1548, [%r280+6144];
	setp.eq.s32 	%p228, %r1548, 2147483647;
	selp.b32 	%r1549, -2147483648, %r1548, %p228;
	shr.u32 	%r1550, %r1549, %r2067;
	and.b32  	%r1551, %r1550, %r151;
	shl.b32 	%r1552, %r1551, 3;
	add.s32 	%r1553, %r1520, %r1552;
	ld.shared.u64 	%rd129, [%r1553];
	add.s64 	%rd130, %rd129, %rd9;
	setp.lt.s32 	%p229, %r1548, 0;
	selp.b32 	%r1554, 0, 2147483647, %p229;
	xor.b32  	%r1555, %r1554, %r1548;
	shl.b64 	%rd131, %rd130, 2;
	add.s64 	%rd132, %rd22, %rd131;
	st.global.u32 	[%rd132+6144], %r1555;
	bar.warp.sync 	-1;
	ld.shared.u32 	%r1556, [%r280+7680];
	setp.eq.s32 	%p230, %r1556, 2147483647;
	selp.b32 	%r1557, -2147483648, %r1556, %p230;
	shr.u32 	%r1558, %r1557, %r2067;
	and.b32  	%r1559, %r1558, %r151;
	shl.b32 	%r1560, %r1559, 3;
	add.s32 	%r1561, %r1520, %r1560;
	ld.shared.u64 	%rd133, [%r1561];
	add.s64 	%rd134, %rd133, %rd9;
	setp.lt.s32 	%p231, %r1556, 0;
	selp.b32 	%r1562, 0, 2147483647, %p231;
	xor.b32  	%r1563, %r1562, %r1556;
	shl.b64 	%rd135, %rd134, 2;
	add.s64 	%rd136, %rd22, %rd135;
	st.global.u32 	[%rd136+7680], %r1563;
	bar.warp.sync 	-1;
	ld.shared.u32 	%r1564, [%r280+9216];
	setp.eq.s32 	%p232, %r1564, 2147483647;
	selp.b32 	%r1565, -2147483648, %r1564, %p232;
	shr.u32 	%r1566, %r1565, %r2067;
	and.b32  	%r1567, %r1566, %r151;
	shl.b32 	%r1568, %r1567, 3;
	add.s32 	%r1569, %r1520, %r1568;
	ld.shared.u64 	%rd137, [%r1569];
	add.s64 	%rd138, %rd137, %rd9;
	setp.lt.s32 	%p233, %r1564, 0;
	selp.b32 	%r1570, 0, 2147483647, %p233;
	xor.b32  	%r1571, %r1570, %r1564;
	shl.b64 	%rd139, %rd138, 2;
	add.s64 	%rd140, %rd22, %rd139;
	st.global.u32 	[%rd140+9216], %r1571;
	bar.warp.sync 	-1;
	ld.shared.u32 	%r1572, [%r280+10752];
	setp.eq.s32 	%p234, %r1572, 2147483647;
	selp.b32 	%r1573, -2147483648, %r1572, %p234;
	shr.u32 	%r1574, %r1573, %r2067;
	and.b32  	%r1575, %r1574, %r151;
	shl.b32 	%r1576, %r1575, 3;
	add.s32 	%r1577, %r1520, %r1576;
	ld.shared.u64 	%rd141, [%r1577];
	add.s64 	%rd142, %rd141, %rd9;
	setp.lt.s32 	%p235, %r1572, 0;
	selp.b32 	%r1578, 0, 2147483647, %p235;
	xor.b32  	%r1579, %r1578, %r1572;
	shl.b64 	%rd143, %rd142, 2;
	add.s64 	%rd144, %rd22, %rd143;
	st.global.u32 	[%rd144+10752], %r1579;
	bar.warp.sync 	-1;
	ld.shared.u32 	%r1580, [%r280+12288];
	setp.eq.s32 	%p236, %r1580, 2147483647;
	selp.b32 	%r1581, -2147483648, %r1580, %p236;
	shr.u32 	%r1582, %r1581, %r2067;
	and.b32  	%r1583, %r1582, %r151;
	shl.b32 	%r1584, %r1583, 3;
	add.s32 	%r1585, %r1520, %r1584;
	ld.shared.u64 	%rd145, [%r1585];
	add.s64 	%rd146, %rd145, %rd9;
	setp.lt.s32 	%p237, %r1580, 0;
	selp.b32 	%r1586, 0, 2147483647, %p237;
	xor.b32  	%r1587, %r1586, %r1580;
	shl.b64 	%rd147, %rd146, 2;
	add.s64 	%rd148, %rd22, %rd147;
	st.global.u32 	[%rd148+12288], %r1587;
	bar.warp.sync 	-1;
	ld.shared.u32 	%r1588, [%r280+13824];
	setp.eq.s32 	%p238, %r1588, 2147483647;
	selp.b32 	%r1589, -2147483648, %r1588, %p238;
	shr.u32 	%r1590, %r1589, %r2067;
	and.b32  	%r1591, %r1590, %r151;
	shl.b32 	%r1592, %r1591, 3;
	add.s32 	%r1593, %r1520, %r1592;
	ld.shared.u64 	%rd149, [%r1593];
	add.s64 	%rd150, %rd149, %rd9;
	setp.lt.s32 	%p239, %r1588, 0;
	selp.b32 	%r1594, 0, 2147483647, %p239;
	xor.b32  	%r1595, %r1594, %r1588;
	shl.b64 	%rd151, %rd150, 2;
	add.s64 	%rd152, %rd22, %rd151;
	st.global.u32 	[%rd152+13824], %r1595;
	bar.warp.sync 	-1;
	ld.shared.u32 	%r1596, [%r280+15360];
	setp.eq.s32 	%p240, %r1596, 2147483647;
	selp.b32 	%r1597, -2147483648, %r1596, %p240;
	shr.u32 	%r1598, %r1597, %r2067;
	and.b32  	%r1599, %r1598, %r151;
	shl.b32 	%r1600, %r1599, 3;
	add.s32 	%r1601, %r1520, %r1600;
	ld.shared.u64 	%rd153, [%r1601];
	add.s64 	%rd154, %rd153, %rd9;
	setp.lt.s32 	%p241, %r1596, 0;
	selp.b32 	%r1602, 0, 2147483647, %p241;
	xor.b32  	%r1603, %r1602, %r1596;
	shl.b64 	%rd155, %rd154, 2;
	add.s64 	%rd156, %rd22, %rd155;
	st.global.u32 	[%rd156+15360], %r1603;
	bar.warp.sync 	-1;
	ld.shared.u32 	%r1604, [%r280+16896];
	setp.eq.s32 	%p242, %r1604, 2147483647;
	selp.b32 	%r1605, -2147483648, %r1604, %p242;
	shr.u32 	%r1606, %r1605, %r2067;
	and.b32  	%r1607, %r1606, %r151;
	shl.b32 	%r1608, %r1607, 3;
	add.s32 	%r1609, %r1520, %r1608;
	ld.shared.u64 	%rd157, [%r1609];
	add.s64 	%rd158, %rd157, %rd9;
	setp.lt.s32 	%p243, %r1604, 0;
	selp.b32 	%r1610, 0, 2147483647, %p243;
	xor.b32  	%r1611, %r1610, %r1604;
	shl.b64 	%rd159, %rd158, 2;
	add.s64 	%rd160, %rd22, %rd159;
	st.global.u32 	[%rd160+16896], %r1611;
	bar.warp.sync 	-1;
	ld.shared.u32 	%r1612, [%r280+18432];
	setp.eq.s32 	%p244, %r1612, 2147483647;
	selp.b32 	%r1613, -2147483648, %r1612, %p244;
	shr.u32 	%r1614, %r1613, %r2067;
	and.b32  	%r1615, %r1614, %r151;
	shl.b32 	%r1616, %r1615, 3;
	add.s32 	%r1617, %r1520, %r1616;
	ld.shared.u64 	%rd161, [%r1617];
	add.s64 	%rd162, %rd161, %rd9;
	setp.lt.s32 	%p245, %r1612, 0;
	selp.b32 	%r1618, 0, 2147483647, %p245;
	xor.b32  	%r1619, %r1618, %r1612;
	shl.b64 	%rd163, %rd162, 2;
	add.s64 	%rd164, %rd22, %rd163;
	st.global.u32 	[%rd164+18432], %r1619;
	bar.warp.sync 	-1;
	ld.shared.u32 	%r1620, [%r280+19968];
	setp.eq.s32 	%p246, %r1620, 2147483647;
	selp.b32 	%r1621, -2147483648, %r1620, %p246;
	shr.u32 	%r1622, %r1621, %r2067;
	and.b32  	%r1623, %r1622, %r151;
	shl.b32 	%r1624, %r1623, 3;
	add.s32 	%r1625, %r1520, %r1624;
	ld.shared.u64 	%rd165, [%r1625];
	add.s64 	%rd166, %rd165, %rd9;
	setp.lt.s32 	%p247, %r1620, 0;
	selp.b32 	%r1626, 0, 2147483647, %p247;
	xor.b32  	%r1627, %r1626, %r1620;
	shl.b64 	%rd167, %rd166, 2;
	add.s64 	%rd168, %rd22, %rd167;
	st.global.u32 	[%rd168+19968], %r1627;
	bar.warp.sync 	-1;
	ld.shared.u32 	%r1628, [%r280+21504];
	setp.eq.s32 	%p248, %r1628, 2147483647;
	selp.b32 	%r1629, -2147483648, %r1628, %p248;
	shr.u32 	%r1630, %r1629, %r2067;
	and.b32  	%r1631, %r1630, %r151;
	shl.b32 	%r1632, %r1631, 3;
	add.s32 	%r1633, %r1520, %r1632;
	ld.shared.u64 	%rd169, [%r1633];
	add.s64 	%rd170, %rd169, %rd9;
	setp.lt.s32 	%p249, %r1628, 0;
	selp.b32 	%r1634, 0, 2147483647, %p249;
	xor.b32  	%r1635, %r1634, %r1628;
	shl.b64 	%rd171, %rd170, 2;
	add.s64 	%rd172, %rd22, %rd171;
	st.global.u32 	[%rd172+21504], %r1635;
	bar.warp.sync 	-1;
	ld.shared.u32 	%r1636, [%r280+23040];
	setp.eq.s32 	%p250, %r1636, 2147483647;
	selp.b32 	%r1637, -2147483648, %r1636, %p250;
	shr.u32 	%r1638, %r1637, %r2067;
	and.b32  	%r1639, %r1638, %r151;
	shl.b32 	%r1640, %r1639, 3;
	add.s32 	%r1641, %r1520, %r1640;
	ld.shared.u64 	%rd173, [%r1641];
	add.s64 	%rd174, %rd173, %rd9;
	setp.lt.s32 	%p251, %r1636, 0;
	selp.b32 	%r1642, 0, 2147483647, %p251;
	xor.b32  	%r1643, %r1642, %r1636;
	shl.b64 	%rd175, %rd174, 2;
	add.s64 	%rd176, %rd22, %rd175;
	st.global.u32 	[%rd176+23040], %r1643;
	bar.warp.sync 	-1;
	ld.shared.u32 	%r1644, [%r280+24576];
	setp.eq.s32 	%p252, %r1644, 2147483647;
	selp.b32 	%r1645, -2147483648, %r1644, %p252;
	shr.u32 	%r1646, %r1645, %r2067;
	and.b32  	%r1647, %r1646, %r151;
	shl.b32 	%r1648, %r1647, 3;
	add.s32 	%r1649, %r1520, %r1648;
	ld.shared.u64 	%rd177, [%r1649];
	add.s64 	%rd178, %rd177, %rd9;
	setp.lt.s32 	%p253, %r1644, 0;
	selp.b32 	%r1650, 0, 2147483647, %p253;
	xor.b32  	%r1651, %r1650, %r1644;
	shl.b64 	%rd179, %rd178, 2;
	add.s64 	%rd180, %rd22, %rd179;
	st.global.u32 	[%rd180+24576], %r1651;
	bar.warp.sync 	-1;
	bra.uni 	$L__BB9_260;
$L__BB9_225:
	ld.param.u32 	%r2044, [_ZN3cub18CUB_300001_SM_10006detail10radix_sort29DeviceRadixSortOnesweepKernelINS1_5radix10policy_hubIffyE10Policy1000ELNS0_9SortOrderE1EffyiiNS1_21identity_decomposer_tEEEvPT5_SB_PT3_PKSC_PT1_PKSG_PT2_PKSK_T4_iiT6__param_8];
	mad.lo.s32 	%r281, %r3, -6528, %r2044;
	setp.ge.s32 	%p254, %r1, %r281;
	@%p254 bra 	$L__BB9_227;
	ld.param.u32 	%r2068, [_ZN3cub18CUB_300001_SM_10006detail10radix_sort29DeviceRadixSortOnesweepKernelINS1_5radix10policy_hubIffyE10Policy1000ELNS0_9SortOrderE1EffyiiNS1_21identity_decomposer_tEEEvPT5_SB_PT3_PKSC_PT1_PKSG_PT2_PKSK_T4_iiT6__param_9];
	ld.shared.u32 	%r1652, [%r280];
	setp.eq.s32 	%p255, %r1652, 2147483647;
	selp.b32 	%r1653, -2147483648, %r1652, %p255;
	shr.u32 	%r1654, %r1653, %r2068;
	and.b32  	%r1655, %r1654, %r151;
	shl.b32 	%r1656, %r1655, 3;
	add.s32 	%r1658, %r1485, %r1656;
	ld.shared.u64 	%rd181, [%r1658+26112];
	setp.lt.s32 	%p256, %r1652, 0;
	selp.b32 	%r1659, 0, 2147483647, %p256;
	xor.b32  	%r1660, %r1659, %r1652;
	add.s64 	%rd182, %rd181, %rd9;
	shl.b64 	%rd183, %rd182, 2;
	add.s64 	%rd184, %rd22, %rd183;
	st.global.u32 	[%rd184], %r1660;
$L__BB9_227:
	bar.warp.sync 	-1;
	add.s32 	%r1661, %r1, 384;
	setp.ge.s32 	%p257, %r1661, %r281;
	@%p257 bra 	$L__BB9_229;
	ld.param.u32 	%r2069, [_ZN3cub18CUB_300001_SM_10006detail10radix_sort29DeviceRadixSortOnesweepKernelINS1_5radix10policy_hubIffyE10Policy1000ELNS0_9SortOrderE1EffyiiNS1_21identity_decomposer_tEEEvPT5_SB_PT3_PKSC_PT1_PKSG_PT2_PKSK_T4_iiT6__param_9];
	ld.shared.u32 	%r1662, [%r280+1536];
	setp.eq.s32 	%p258, %r1662, 2147483647;
	selp.b32 	%r1663, -2147483648, %r1662, %p258;
	shr.u32 	%r1664, %r1663, %r2069;
	and.b32  	%r1665, %r1664, %r151;
	shl.b32 	%r1666, %r1665, 3;
	add.s32 	%r1668, %r1485, %r1666;
	ld.shared.u64 	%rd185, [%r1668+26112];
	setp.lt.s32 	%p259, %r1662, 0;
	selp.b32 	%r1669, 0, 2147483647, %p259;
	xor.b32  	%r1670, %r1669, %r1662;
	add.s64 	%rd186, %rd185, %rd9;
	shl.b64 	%rd187, %rd186, 2;
	add.s64 	%rd188, %rd22, %rd187;
	st.global.u32 	[%rd188+1536], %r1670;
$L__BB9_229:
	bar.warp.sync 	-1;
	add.s32 	%r1671, %r1, 768;
	setp.ge.s32 	%p260, %r1671, %r281;
	@%p260 bra 	$L__BB9_231;
	ld.param.u32 	%r2070, [_ZN3cub18CUB_300001_SM_10006detail10radix_sort29DeviceRadixSortOnesweepKernelINS1_5radix10policy_hubIffyE10Policy1000ELNS0_9SortOrderE1EffyiiNS1_21identity_decomposer_tEEEvPT5_SB_PT3_PKSC_PT1_PKSG_PT2_PKSK_T4_iiT6__param_9];
	ld.shared.u32 	%r1672, [%r280+3072];
	setp.eq.s32 	%p261, %r1672, 2147483647;
	selp.b32 	%r1673, -2147483648, %r1672, %p261;
	shr.u32 	%r1674, %r1673, %r2070;
	and.b32  	%r1675, %r1674, %r151;
	shl.b32 	%r1676, %r1675, 3;
	add.s32 	%r1678, %r1485, %r1676;
	ld.shared.u64 	%rd189, [%r1678+26112];
	setp.lt.s32 	%p262, %r1672, 0;
	selp.b32 	%r1679, 0, 2147483647, %p262;
	xor.b32  	%r1680, %r1679, %r1672;
	add.s64 	%rd190, %rd189, %rd9;
	shl.b64 	%rd191, %rd190, 2;
	add.s64 	%rd192, %rd22, %rd191;
	st.global.u32 	[%rd192+3072], %r1680;
$L__BB9_231:
	bar.warp.sync 	-1;
	add.s32 	%r1681, %r1, 1152;
	setp.ge.s32 	%p263, %r1681, %r281;
	@%p263 bra 	$L__BB9_233;
	ld.param.u32 	%r2071, [_ZN3cub18CUB_300001_SM_10006detail10radix_sort29DeviceRadixSortOnesweepKernelINS1_5radix10policy_hubIffyE10Policy1000ELNS0_9SortOrderE1EffyiiNS1_21identity_decomposer_tEEEvPT5_SB_PT3_PKSC_PT1_PKSG_PT2_PKSK_T4_iiT6__param_9];
	ld.shared.u32 	%r1682, [%r280+4608];
	setp.eq.s32 	%p264, %r1682, 2147483647;
	selp.b32 	%r1683, -2147483648, %r1682, %p264;
	shr.u32 	%r1684, %r1683, %r2071;
	and.b32  	%r1685, %r1684, %r151;
	shl.b32 	%r1686, %r1685, 3;
	add.s32 	%r1688, %r1485, %r1686;
	ld.shared.u64 	%rd193, [%r1688+26112];
	setp.lt.s32 	%p265, %r1682, 0;
	selp.b32 	%r1689, 0, 2147483647, %p265;
	xor.b32  	%r1690, %r1689, %r1682;
	add.s64 	%rd194, %rd193, %rd9;
	shl.b64 	%rd195, %rd194, 2;
	add.s64 	%rd196, %rd22, %rd195;
	st.global.u32 	[%rd196+4608], %r1690;
$L__BB9_233:
	bar.warp.sync 	-1;
	add.s32 	%r1691, %r1, 1536;
	setp.ge.s32 	%p266, %r1691, %r281;
	@%p266 bra 	$L__BB9_235;
	ld.param.u32 	%r2072, [_ZN3cub18CUB_300001_SM_10006detail10radix_sort29DeviceRadixSortOnesweepKernelINS1_5radix10policy_hubIffyE10Policy1000ELNS0_9SortOrderE1EffyiiNS1_21identity_decomposer_tEEEvPT5_SB_PT3_PKSC_PT1_PKSG_PT2_PKSK_T4_iiT6__param_9];
	ld.shared.u32 	%r1692, [%r280+6144];
	setp.eq.s32 	%p267, %r1692, 2147483647;
	selp.b32 	%r1693, -2147483648, %r1692, %p267;
	shr.u32 	%r1694, %r1693, %r2072;
	and.b32  	%r1695, %r1694, %r151;
	shl.b32 	%r1696, %r1695, 3;
	add.s32 	%r1698, %r1485, %r1696;
	ld.shared.u64 	%rd197, [%r1698+26112];
	setp.lt.s32 	%p268, %r1692, 0;
	selp.b32 	%r1699, 0, 2147483647, %p268;
	xor.b32  	%r1700, %r1699, %r1692;
	add.s64 	%rd198, %rd197, %rd9;
	shl.b64 	%rd199, %rd198, 2;
	add.s64 	%rd200, %rd22, %rd199;
	st.global.u32 	[%rd200+6144], %r1700;
$L__BB9_235:
	bar.warp.sync 	-1;
	add.s32 	%r1701, %r1, 1920;
	setp.ge.s32 	%p269, %r1701, %r281;
	@%p269 bra 	$L__BB9_237;
	ld.param.u32 	%r2073, [_ZN3cub18CUB_300001_SM_10006detail10radix_sort29DeviceRadixSortOnesweepKernelINS1_5radix10policy_hubIffyE10Policy1000ELNS0_9SortOrderE1EffyiiNS1_21identity_decomposer_tEEEvPT5_SB_PT3_PKSC_PT1_PKSG_PT2_PKSK_T4_iiT6__param_9];
	ld.shared.u32 	%r1702, [%r280+7680];
	setp.eq.s32 	%p270, %r1702, 2147483647;
	selp.b32 	%r1703, -2147483648, %r1702, %p270;
	shr.u32 	%r1704, %r1703, %r2073;
	and.b32  	%r1705, %r1704, %r151;
	shl.b32 	%r1706, %r1705, 3;
	add.s32 	%r1708, %r1485, %r1706;
	ld.shared.u64 	%rd201, [%r1708+26112];
	setp.lt.s32 	%p271, %r1702, 0;
	selp.b32 	%r1709, 0, 2147483647, %p271;
	xor.b32  	%r1710, %r1709, %r1702;
	add.s64 	%rd202, %rd201, %rd9;
	shl.b64 	%rd203, %rd202, 2;
	add.s64 	%rd204, %rd22, %rd203;
	st.global.u32 	[%rd204+7680], %r1710;
$L__BB9_237:
	bar.warp.sync 	-1;
	add.s32 	%r1711, %r1, 2304;
	setp.ge.s32 	%p272, %r1711, %r281;
	@%p272 bra 	$L__BB9_239;
	ld.param.u32 	%r2074, [_ZN3cub18CUB_300001_SM_10006detail10radix_sort29DeviceRadixSortOnesweepKernelINS1_5radix10policy_hubIffyE10Policy1000ELNS0_9SortOrderE1EffyiiNS1_21identity_decomposer_tEEEvPT5_SB_PT3_PKSC_PT1_PKSG_PT2_PKSK_T4_iiT6__param_9];
	ld.shared.u32 	%r1712, [%r280+9216];
	setp.eq.s32 	%p273, %r1712, 2147483647;
	selp.b32 	%r1713, -2147483648, %r1712, %p273;
	shr.u32 	%r1714, %r1713, %r2074;
	and.b32  	%r1715, %r1714, %r151;
	shl.b32 	%r1716, %r1715, 3;
	add.s32 	%r1718, %r1485, %r1716;
	ld.shared.u64 	%rd205, [%r1718+26112];
	setp.lt.s32 	%p274, %r1712, 0;
	selp.b32 	%r1719, 0, 2147483647, %p274;
	xor.b32  	%r1720, %r1719, %r1712;
	add.s64 	%rd206, %rd205, %rd9;
	shl.b64 	%rd207, %rd206, 2;
	add.s64 	%rd208, %rd22, %rd207;
	st.global.u32 	[%rd208+9216], %r1720;
$L__BB9_239:
	bar.warp.sync 	-1;
	add.s32 	%r1721, %r1, 2688;
	setp.ge.s32 	%p275, %r1721, %r281;
	@%p275 bra 	$L__BB9_241;
	ld.param.u32 	%r2075, [_ZN3cub18CUB_300001_SM_10006detail10radix_sort29DeviceRadixSortOnesweepKernelINS1_5radix10policy_hubIffyE10Policy1000ELNS0_9SortOrderE1EffyiiNS1_21identity_decomposer_tEEEvPT5_SB_PT3_PKSC_PT1_PKSG_PT2_PKSK_T4_iiT6__param_9];
	ld.shared.u32 	%r1722, [%r280+10752];
	setp.eq.s32 	%p276, %r1722, 2147483647;
	selp.b32 	%r1723, -2147483648, %r1722, %p276;
	shr.u32 	%r1724, %r1723, %r2075;
	and.b32  	%r1725, %r1724, %r151;
	shl.b32 	%r1726, %r1725, 3;
	add.s32 	%r1728, %r1485, %r1726;
	ld.shared.u64 	%rd209, [%r1728+26112];
	setp.lt.s32 	%p277, %r1722, 0;
	selp.b32 	%r1729, 0, 2147483647, %p277;
	xor.b32  	%r1730, %r1729, %r1722;
	add.s64 	%rd210, %rd209, %rd9;
	shl.b64 	%rd211, %rd210, 2;
	add.s64 	%rd212, %rd22, %rd211;
	st.global.u32 	[%rd212+10752], %r1730;
$L__BB9_241:
	bar.warp.sync 	-1;
	or.b32  	%r1731, %r1, 3072;
	setp.ge.s32 	%p278, %r1731, %r281;
	@%p278 bra 	$L__BB9_243;
	ld.param.u32 	%r2076, [_ZN3cub18CUB_300001_SM_10006detail10radix_sort29DeviceRadixSortOnesweepKernelINS1_5radix10policy_hubIffyE10Policy1000ELNS0_9SortOrderE1EffyiiNS1_21identity_decomposer_tEEEvPT5_SB_PT3_PKSC_PT1_PKSG_PT2_PKSK_T4_iiT6__param_9];
	ld.shared.u32 	%r1732, [%r280+12288];
	setp.eq.s32 	%p279, %r1732, 2147483647;
	selp.b32 	%r1733, -2147483648, %r1732, %p279;
	shr.u32 	%r1734, %r1733, %r2076;
	and.b32  	%r1735, %r1734, %r151;
	shl.b32 	%r1736, %r1735, 3;
	add.s32 	%r1738, %r1485, %r1736;
	ld.shared.u64 	%rd213, [%r1738+26112];
	setp.lt.s32 	%p280, %r1732, 0;
	selp.b32 	%r1739, 0, 2147483647, %p280;
	xor.b32  	%r1740, %r1739, %r1732;
	add.s64 	%rd214, %rd213, %rd9;
	shl.b64 	%rd215, %rd214, 2;
	add.s64 	%rd216, %rd22, %rd215;
	st.global.u32 	[%rd216+12288], %r1740;
$L__BB9_243:
	bar.warp.sync 	-1;
	add.s32 	%r1741, %r1, 3456;
	setp.ge.s32 	%p281, %r1741, %r281;
	@%p281 bra 	$L__BB9_245;
	ld.param.u32 	%r2077, [_ZN3cub18CUB_300001_SM_10006detail10radix_sort29DeviceRadixSortOnesweepKernelINS1_5radix10policy_hubIffyE10Policy1000ELNS0_9SortOrderE1EffyiiNS1_21identity_decomposer_tEEEvPT5_SB_PT3_PKSC_PT1_PKSG_PT2_PKSK_T4_iiT6__param_9];
	ld.shared.u32 	%r1742, [%r280+13824];
	setp.eq.s32 	%p282, %r1742, 2147483647;
	selp.b32 	%r1743, -2147483648, %r1742, %p282;
	shr.u32 	%r1744, %r1743, %r2077;
	and.b32  	%r1745, %r1744, %r151;
	shl.b32 	%r1746, %r1745, 3;
	add.s32 	%r1748, %r1485, %r1746;
	ld.shared.u64 	%rd217, [%r1748+26112];
	setp.lt.s32 	%p283, %r1742, 0;
	selp.b32 	%r1749, 0, 2147483647, %p283;
	xor.b32  	%r1750, %r1749, %r1742;
	add.s64 	%rd218, %rd217, %rd9;
	shl.b64 	%rd219, %rd218, 2;
	add.s64 	%rd220, %rd22, %rd219;
	st.global.u32 	[%rd220+13824], %r1750;
$L__BB9_245:
	bar.warp.sync 	-1;
	add.s32 	%r1751, %r1, 3840;
	setp.ge.s32 	%p284, %r1751, %r281;
	@%p284 bra 	$L__BB9_247;
	ld.param.u32 	%r2078, [_ZN3cub18CUB_300001_SM_10006detail10radix_sort29DeviceRadixSortOnesweepKernelINS1_5radix10policy_hubIffyE10Policy1000ELNS0_9SortOrderE1EffyiiNS1_21identity_decomposer_tEEEvPT5_SB_PT3_PKSC_PT1_PKSG_PT2_PKSK_T4_iiT6__param_9];
	ld.shared.u32 	%r1752, [%r280+15360];
	setp.eq.s32 	%p285, %r1752, 2147483647;
	selp.b32 	%r1753, -2147483648, %r1752, %p285;
	shr.u32 	%r1754, %r1753, %r2078;
	and.b32  	%r1755, %r1754, %r151;
	shl.b32 	%r1756, %r1755, 3;
	add.s32 	%r1758, %r1485, %r1756;
	ld.shared.u64 	%rd221, [%r1758+26112];
	setp.lt.s32 	%p286, %r1752, 0;
	selp.b32 	%r1759, 0, 2147483647, %p286;
	xor.b32  	%r1760, %r1759, %r1752;
	add.s64 	%rd222, %rd221, %rd9;
	shl.b64 	%rd223, %rd222, 2;
	add.s64 	%rd224, %rd22, %rd223;
	st.global.u32 	[%rd224+15360], %r1760;
$L__BB9_247:
	bar.warp.sync 	-1;
	add.s32 	%r1761, %r1, 4224;
	setp.ge.s32 	%p287, %r1761, %r281;
	@%p287 bra 	$L__BB9_249;
	ld.param.u32 	%r2079, [_ZN3cub18CUB_300001_SM_10006detail10radix_sort29DeviceRadixSortOnesweepKernelINS1_5radix10policy_hubIffyE10Policy1000ELNS0_9SortOrderE1EffyiiNS1_21identity_decomposer_tEEEvPT5_SB_PT3_PKSC_PT1_PKSG_PT2_PKSK_T4_iiT6__param_9];
	ld.shared.u32 	%r1762, [%r280+16896];
	setp.eq.s32 	%p288, %r1762, 2147483647;
	selp.b32 	%r1763, -2147483648, %r1762, %p288;
	shr.u32 	%r1764, %r1763, %r2079;
	and.b32  	%r1765, %r1764, %r151;
	shl.b32 	%r1766, %r1765, 3;
	add.s32 	%r1768, %r1485, %r1766;
	ld.shared.u64 	%rd225, [%r1768+26112];
	setp.lt.s32 	%p289, %r1762, 0;
	selp.b32 	%r1769, 0, 2147483647, %p289;
	xor.b32  	%r1770, %r1769, %r1762;
	add.s64 	%rd226, %rd225, %rd9;
	shl.b64 	%rd227, %rd226, 2;
	add.s64 	%rd228, %rd22, %rd227;
	st.global.u32 	[%rd228+16896], %r1770;
$L__BB9_249:
	bar.warp.sync 	-1;
	add.s32 	%r1771, %r1, 4608;
	setp.ge.s32 	%p290, %r1771, %r281;
	@%p290 bra 	$L__BB9_251;
	ld.param.u32 	%r2080, [_ZN3cub18CUB_300001_SM_10006detail10radix_sort29DeviceRadixSortOnesweepKernelINS1_5radix10policy_hubIffyE10Policy1000ELNS0_9SortOrderE1EffyiiNS1_21identity_decomposer_tEEEvPT5_SB_PT3_PKSC_PT1_PKSG_PT2_PKSK_T4_iiT6__param_9];
	ld.shared.u32 	%r1772, [%r280+18432];
	setp.eq.s32 	%p291, %r1772, 2147483647;
	selp.b32 	%r1773, -2147483648, %r1772, %p291;
	shr.u32 	%r1774, %r1773, %r2080;
	and.b32  	%r1775, %r1774, %r151;
	shl.b32 	%r1776, %r1775, 3;
	add.s32 	%r1778, %r1485, %r1776;
	ld.shared.u64 	%rd229, [%r1778+26112];
	setp.lt.s32 	%p292, %r1772, 0;
	selp.b32 	%r1779, 0, 2147483647, %p292;
	xor.b32  	%r1780, %r1779, %r1772;
	add.s64 	%rd230, %rd229, %rd9;
	shl.b64 	%rd231, %rd230, 2;
	add.s64 	%rd232, %rd22, %rd231;
	st.global.u32 	[%rd232+18432], %r1780;
$L__BB9_251:
	bar.warp.sync 	-1;
	add.s32 	%r1781, %r1, 4992;
	setp.ge.s32 	%p293, %r1781, %r281;
	@%p293 bra 	$L__BB9_253;
	ld.param.u32 	%r2081, [_ZN3cub18CUB_300001_SM_10006detail10radix_sort29DeviceRadixSortOnesweepKernelINS1_5radix10policy_hubIffyE10Policy1000ELNS0_9SortOrderE1EffyiiNS1_21identity_decomposer_tEEEvPT5_SB_PT3_PKSC_PT1_PKSG_PT2_PKSK_T4_iiT6__param_9];
	ld.shared.u32 	%r1782, [%r280+19968];
	setp.eq.s32 	%p294, %r1782, 2147483647;
	selp.b32 	%r1783, -2147483648, %r1782, %p294;
	shr.u32 	%r1784, %r1783, %r2081;
	and.b32  	%r1785, %r1784, %r151;
	shl.b32 	%r1786, %r1785, 3;
	add.s32 	%r1788, %r1485, %r1786;
	ld.shared.u64 	%rd233, [%r1788+26112];
	setp.lt.s32 	%p295, %r1782, 0;
	selp.b32 	%r1789, 0, 2147483647, %p295;
	xor.b32  	%r1790, %r1789, %r1782;
	add.s64 	%rd234, %rd233, %rd9;
	shl.b64 	%rd235, %rd234, 2;
	add.s64 	%rd236, %rd22, %rd235;
	st.global.u32 	[%rd236+19968], %r1790;
$L__BB9_253:
	bar.warp.sync 	-1;
	add.s32 	%r1791, %r1, 5376;
	setp.ge.s32 	%p296, %r1791, %r281;
	@%p296 bra 	$L__BB9_255;
	ld.param.u32 	%r2082, [_ZN3cub18CUB_300001_SM_10006detail10radix_sort29DeviceRadixSortOnesweepKernelINS1_5radix10policy_hubIffyE10Policy1000ELNS0_9SortOrderE1EffyiiNS1_21identity_decomposer_tEEEvPT5_SB_PT3_PKSC_PT1_PKSG_PT2_PKSK_T4_iiT6__param_9];
	ld.shared.u32 	%r1792, [%r280+21504];
	setp.eq.s32 	%p297, %r1792, 2147483647;
	selp.b32 	%r1793, -2147483648, %r1792, %p297;
	shr.u32 	%r1794, %r1793, %r2082;
	and.b32  	%r1795, %r1794, %r151;
	shl.b32 	%r1796, %r1795, 3;
	add.s32 	%r1798, %r1485, %r1796;
	ld.shared.u64 	%rd237, [%r1798+26112];
	setp.lt.s32 	%p298, %r1792, 0;
	selp.b32 	%r1799, 0, 2147483647, %p298;
	xor.b32  	%r1800, %r1799, %r1792;
	add.s64 	%rd238, %rd237, %rd9;
	shl.b64 	%rd239, %rd238, 2;
	add.s64 	%rd240, %rd22, %rd239;
	st.global.u32 	[%rd240+21504], %r1800;
$L__BB9_255:
	bar.warp.sync 	-1;
	add.s32 	%r1801, %r1, 5760;
	setp.ge.s32 	%p299, %r1801, %r281;
	@%p299 bra 	$L__BB9_257;
	ld.param.u32 	%r2083, [_ZN3cub18CUB_300001_SM_10006detail10radix_sort29DeviceRadixSortOnesweepKernelINS1_5radix10policy_hubIffyE10Policy1000ELNS0_9SortOrderE1EffyiiNS1_21identity_decomposer_tEEEvPT5_SB_PT3_PKSC_PT1_PKSG_PT2_PKSK_T4_iiT6__param_9];
	ld.shared.u32 	%r1802, [%r280+23040];
	setp.eq.s32 	%p300, %r1802, 2147483647;
	selp.b32 	%r1803, -2147483648, %r1802, %p300;
	shr.u32 	%r1804, %r1803, %r2083;
	and.b32  	%r1805, %r1804, %r151;
	shl.b32 	%r1806, %r1805, 3;
	add.s32 	%r1808, %r1485, %r1806;
	ld.shared.u64 	%rd241, [%r1808+26112];
	setp.lt.s32 	%p301, %r1802, 0;
	selp.b32 	%r1809, 0, 2147483647, %p301;
	xor.b32  	%r1810, %r1809, %r1802;
	add.s64 	%rd242, %rd241, %rd9;
	shl.b64 	%rd243, %rd242, 2;
	add.s64 	%rd244, %rd22, %rd243;
	st.global.u32 	[%rd244+23040], %r1810;
$L__BB9_257:
	bar.warp.sync 	-1;
	or.b32  	%r1811, %r1, 6144;
	setp.ge.s32 	%p302, %r1811, %r281;
	@%p302 bra 	$L__BB9_259;
	ld.param.u32 	%r2084, [_ZN3cub18CUB_300001_SM_10006detail10radix_sort29DeviceRadixSortOnesweepKernelINS1_5radix10policy_hubIffyE10Policy1000ELNS0_9SortOrderE1EffyiiNS1_21identity_decomposer_tEEEvPT5_SB_PT3_PKSC_PT1_PKSG_PT2_PKSK_T4_iiT6__param_9];
	ld.shared.u32 	%r1812, [%r280+24576];
	setp.eq.s32 	%p303, %r1812, 2147483647;
	selp.b32 	%r1813, -2147483648, %r1812, %p303;
	shr.u32 	%r1814, %r1813, %r2084;
	and.b32  	%r1815, %r1814, %r151;
	shl.b32 	%r1816, %r1815, 3;
	add.s32 	%r1818, %r1485, %r1816;
	ld.shared.u64 	%rd245, [%r1818+26112];
	setp.lt.s32 	%p304, %r1812, 0;
	selp.b32 	%r1819, 0, 2147483647, %p304;
	xor.b32  	%r1820, %r1819, %r1812;
	add.s64 	%rd246, %rd245, %rd9;
	shl.b64 	%rd247, %rd246, 2;
	add.s64 	%rd248, %rd22, %rd247;
	st.global.u32 	[%rd248+24576], %r1820;
$L__BB9_259:
	bar.warp.sync 	-1;
$L__BB9_260:
	ld.param.u32 	%r2085, [_ZN3cub18CUB_300001_SM_10006detail10radix_sort29DeviceRadixSortOnesweepKernelINS1_5radix10policy_hubIffyE10Policy1000ELNS0_9SortOrderE1EffyiiNS1_21identity_decomposer_tEEEvPT5_SB_PT3_PKSC_PT1_PKSG_PT2_PKSK_T4_iiT6__param_9];
	ld.param.u32 	%r2045, [_ZN3cub18CUB_300001_SM_10006detail10radix_sort29DeviceRadixSortOnesweepKernelINS1_5radix10policy_hubIffyE10Policy1000ELNS0_9SortOrderE1EffyiiNS1_21identity_decomposer_tEEEvPT5_SB_PT3_PKSC_PT1_PKSG_PT2_PKSK_T4_iiT6__param_8];
	setp.gt.s32 	%p305, %r279, %r2045;
	ld.shared.u32 	%r1821, [%r280];
	setp.eq.s32 	%p306, %r1821, 2147483647;
	selp.b32 	%r1822, -2147483648, %r1821, %p306;
	shr.u32 	%r1823, %r1822, %r2085;
	and.b32  	%r282, %r1823, %r151;
	ld.shared.u32 	%r1824, [%r280+1536];
	setp.eq.s32 	%p307, %r1824, 2147483647;
	selp.b32 	%r1825, -2147483648, %r1824, %p307;
	shr.u32 	%r1826, %r1825, %r2085;
	and.b32  	%r283, %r1826, %r151;
	ld.shared.u32 	%r1827, [%r280+3072];
	setp.eq.s32 	%p308, %r1827, 2147483647;
	selp.b32 	%r1828, -2147483648, %r1827, %p308;
	shr.u32 	%r1829, %r1828, %r2085;
	and.b32  	%r284, %r1829, %r151;
	ld.shared.u32 	%r1830, [%r280+4608];
	setp.eq.s32 	%p309, %r1830, 2147483647;
	selp.b32 	%r1831, -2147483648, %r1830, %p309;
	shr.u32 	%r1832, %r1831, %r2085;
	and.b32  	%r285, %r1832, %r151;
	ld.shared.u32 	%r1833, [%r280+6144];
	setp.eq.s32 	%p310, %r1833, 2147483647;
	selp.b32 	%r1834, -2147483648, %r1833, %p310;
	shr.u32 	%r1835, %r1834, %r2085;
	and.b32  	%r286, %r1835, %r151;
	ld.shared.u32 	%r1836, [%r280+7680];
	setp.eq.s32 	%p311, %r1836, 2147483647;
	selp.b32 	%r1837, -2147483648, %r1836, %p311;
	shr.u32 	%r1838, %r1837, %r2085;
	and.b32  	%r287, %r1838, %r151;
	ld.shared.u32 	%r1839, [%r280+9216];
	setp.eq.s32 	%p312, %r1839, 2147483647;
	selp.b32 	%r1840, -2147483648, %r1839, %p312;
	shr.u32 	%r1841, %r1840, %r2085;
	and.b32  	%r288, %r1841, %r151;
	ld.shared.u32 	%r1842, [%r280+10752];
	setp.eq.s32 	%p313, %r1842, 2147483647;
	selp.b32 	%r1843, -2147483648, %r1842, %p313;
	shr.u32 	%r1844, %r1843, %r2085;
	and.b32  	%r289, %r1844, %r151;
	ld.shared.u32 	%r1845, [%r280+12288];
	setp.eq.s32 	%p314, %r1845, 2147483647;
	selp.b32 	%r1846, -2147483648, %r1845, %p314;
	shr.u32 	%r1847, %r1846, %r2085;
	and.b32  	%r290, %r1847, %r151;
	ld.shared.u32 	%r1848, [%r280+13824];
	setp.eq.s32 	%p315, %r1848, 2147483647;
	selp.b32 	%r1849, -2147483648, %r1848, %p315;
	shr.u32 	%r1850, %r1849, %r2085;
	and.b32  	%r291, %r1850, %r151;
	ld.shared.u32 	%r1851, [%r280+15360];
	setp.eq.s32 	%p316, %r1851, 2147483647;
	selp.b32 	%r1852, -2147483648, %r1851, %p316;
	shr.u32 	%r1853, %r1852, %r2085;
	and.b32  	%r292, %r1853, %r151;
	ld.shared.u32 	%r1854, [%r280+16896];
	setp.eq.s32 	%p317, %r1854, 2147483647;
	selp.b32 	%r1855, -2147483648, %r1854, %p317;
	shr.u32 	%r1856, %r1855, %r2085;
	and.b32  	%r293, %r1856, %r151;
	ld.shared.u32 	%r1857, [%r280+18432];
	setp.eq.s32 	%p318, %r1857, 2147483647;
	selp.b32 	%r1858, -2147483648, %r1857, %p318;
	shr.u32 	%r1859, %r1858, %r2085;
	and.b32  	%r294, %r1859, %r151;
	ld.shared.u32 	%r1860, [%r280+19968];
	setp.eq.s32 	%p319, %r1860, 2147483647;
	selp.b32 	%r1861, -2147483648, %r1860, %p319;
	shr.u32 	%r1862, %r1861, %r2085;
	and.b32  	%r295, %r1862, %r151;
	ld.shared.u32 	%r1863, [%r280+21504];
	setp.eq.s32 	%p320, %r1863, 2147483647;
	selp.b32 	%r1864, -2147483648, %r1863, %p320;
	shr.u32 	%r1865, %r1864, %r2085;
	and.b32  	%r296, %r1865, %r151;
	ld.shared.u32 	%r1866, [%r280+23040];
	setp.eq.s32 	%p321, %r1866, 2147483647;
	selp.b32 	%r1867, -2147483648, %r1866, %p321;
	shr.u32 	%r1868, %r1867, %r2085;
	and.b32  	%r297, %r1868, %r151;
	ld.shared.u32 	%r1869, [%r280+24576];
	setp.eq.s32 	%p322, %r1869, 2147483647;
	selp.b32 	%r1870, -2147483648, %r1869, %p322;
	shr.u32 	%r1871, %r1870, %r2085;
	and.b32  	%r298, %r1871, %r151;
	@%p305 bra 	$L__BB9_262;
	ld.param.u64 	%rd443, [_ZN3cub18CUB_300001_SM_10006detail10radix_sort29DeviceRadixSortOnesweepKernelINS1_5radix10policy_hubIffyE10Policy1000ELNS0_9SortOrderE1EffyiiNS1_21identity_decomposer_tEEEvPT5_SB_PT3_PKSC_PT1_PKSG_PT2_PKSK_T4_iiT6__param_7];
	cvta.to.global.u64 	%rd249, %rd443;
	and.b32  	%r1875, %r1, 31;
	or.b32  	%r1876, %r568, %r1875;
	cvt.u64.u32 	%rd250, %r1876;
	mul.lo.s32 	%r1877, %r3, 6528;
	cvt.s64.s32 	%rd251, %r1877;
	add.s64 	%rd252, %rd250, %rd251;
	shl.b64 	%rd253, %rd252, 2;
	add.s64 	%rd254, %rd249, %rd253;
	ld.global.f32 	%f252, [%rd254];
	ld.global.f32 	%f253, [%rd254+128];
	ld.global.f32 	%f254, [%rd254+256];
	ld.global.f32 	%f255, [%rd254+384];
	ld.global.f32 	%f256, [%rd254+512];
	ld.global.f32 	%f257, [%rd254+640];
	ld.global.f32 	%f258, [%rd254+768];
	ld.global.f32 	%f259, [%rd254+896];
	ld.global.f32 	%f260, [%rd254+1024];
	ld.global.f32 	%f261, [%rd254+1152];
	ld.global.f32 	%f262, [%rd254+1280];
	ld.global.f32 	%f263, [%rd254+1408];
	ld.global.f32 	%f264, [%rd254+1536];
	ld.global.f32 	%f265, [%rd254+1664];
	ld.global.f32 	%f266, [%rd254+1792];
	ld.global.f32 	%f267, [%rd254+1920];
	ld.global.f32 	%f268, [%rd254+2048];
	bra.uni 	$L__BB9_296;
$L__BB9_262:
	ld.param.u32 	%r2046, [_ZN3cub18CUB_300001_SM_10006detail10radix_sort29DeviceRadixSortOnesweepKernelINS1_5radix10policy_hubIffyE10Policy1000ELNS0_9SortOrderE1EffyiiNS1_21identity_decomposer_tEEEvPT5_SB_PT3_PKSC_PT1_PKSG_PT2_PKSK_T4_iiT6__param_8];
	ld.param.u64 	%rd444, [_ZN3cub18CUB_300001_SM_10006detail10radix_sort29DeviceRadixSortOnesweepKernelINS1_5radix10policy_hubIffyE10Policy1000ELNS0_9SortOrderE1EffyiiNS1_21identity_decomposer_tEEEvPT5_SB_PT3_PKSC_PT1_PKSG_PT2_PKSK_T4_iiT6__param_7];
	cvta.to.global.u64 	%rd255, %rd444;
	cvt.s64.s32 	%rd256, %r308;
	add.s64 	%rd257, %rd7, %rd256;
	shl.b64 	%rd258, %rd257, 2;
	add.s64 	%rd23, %rd255, %rd258;
	cvt.u32.u64 	%r1879, %rd7;
	sub.s32 	%r299, %r2046, %r308;
	setp.ge.s32 	%p323, %r1879, %r299;
	@%p323 bra 	$L__BB9_264;
	ld.global.f32 	%f252, [%rd23];
$L__BB9_264:
	add.s32 	%r1881, %r1879, 32;
	setp.ge.s32 	%p324, %r1881, %r299;
	@%p324 bra 	$L__BB9_266;
	ld.global.f32 	%f253, [%rd23+128];
$L__BB9_266:
	add.s32 	%r1883, %r1879, 64;
	setp.ge.s32 	%p325, %r1883, %r299;
	@%p325 bra 	$L__BB9_268;
	ld.global.f32 	%f254, [%rd23+256];
$L__BB9_268:
	add.s32 	%r1885, %r1879, 96;
	setp.ge.s32 	%p326, %r1885, %r299;
	@%p326 bra 	$L__BB9_270;
	ld.global.f32 	%f255, [%rd23+384];
$L__BB9_270:
	add.s32 	%r1887, %r1879, 128;
	setp.ge.s32 	%p327, %r1887, %r299;
	@%p327 bra 	$L__BB9_272;
	ld.global.f32 	%f256, [%rd23+512];
$L__BB9_272:
	add.s32 	%r1889, %r1879, 160;
	setp.ge.s32 	%p328, %r1889, %r299;
	@%p328 bra 	$L__BB9_274;
	ld.global.f32 	%f257, [%rd23+640];
$L__BB9_274:
	add.s32 	%r1891, %r1879, 192;
	setp.ge.s32 	%p329, %r1891, %r299;
	@%p329 bra 	$L__BB9_276;
	ld.global.f32 	%f258, [%rd23+768];
$L__BB9_276:
	add.s32 	%r1893, %r1879, 224;
	setp.ge.s32 	%p330, %r1893, %r299;
	@%p330 bra 	$L__BB9_278;
	ld.param.u64 	%rd445, [_ZN3cub18CUB_300001_SM_10006detail10radix_sort29DeviceRadixSortOnesweepKernelINS1_5radix10policy_hubIffyE10Policy1000ELNS0_9SortOrderE1EffyiiNS1_21identity_decomposer_tEEEvPT5_SB_PT3_PKSC_PT1_PKSG_PT2_PKSK_T4_iiT6__param_7];
	cvta.to.global.u64 	%rd259, %rd445;
	add.s64 	%rd263, %rd259, %rd258;
	ld.global.f32 	%f259, [%rd263+896];
$L__BB9_278:
	add.s32 	%r1896, %r1879, 256;
	setp.ge.s32 	%p331, %r1896, %r299;
	@%p331 bra 	$L__BB9_280;
	ld.param.u64 	%rd446, [_ZN3cub18CUB_300001_SM_10006detail10radix_sort29DeviceRadixSortOnesweepKernelINS1_5radix10policy_hubIffyE10Policy1000ELNS0_9SortOrderE1EffyiiNS1_21identity_decomposer_tEEEvPT5_SB_PT3_PKSC_PT1_PKSG_PT2_PKSK_T4_iiT6__param_7];
	cvta.to.global.u64 	%rd264, %rd446;
	cvt.s64.s32 	%rd265, %r308;
	add.s64 	%rd266, %rd7, %rd265;
	shl.b64 	%rd267, %rd266, 2;
	add.s64 	%rd268, %rd264, %rd267;
	ld.global.f32 	%f260, [%rd268+1024];
$L__BB9_280:
	add.s32 	%r1899, %r1879, 288;
	setp.ge.s32 	%p332, %r1899, %r299;
	@%p332 bra 	$L__BB9_282;
	ld.param.u64 	%rd447, [_ZN3cub18CUB_300001_SM_10006detail10radix_sort29DeviceRadixSortOnesweepKernelINS1_5radix10policy_hubIffyE10Policy1000ELNS0_9SortOrderE1EffyiiNS1_21identity_decomposer_tEEEvPT5_SB_PT3_PKSC_PT1_PKSG_PT2_PKSK_T4_iiT6__param_7];
	cvta.to.global.u64 	%rd269, %rd447;
	cvt.s64.s32 	%rd270, %r308;
	add.s64 	%rd271, %rd7, %rd270;
	shl.b64 	%rd272, %rd271, 2;
	add.s64 	%rd273, %rd269, %rd272;
	ld.global.f32 	%f261, [%rd273+1152];
$L__BB9_282:
	add.s32 	%r1902, %r1879, 320;
	setp.ge.s32 	%p333, %r1902, %r299;
	@%p333 bra 	$L__BB9_284;
	ld.param.u64 	%rd448, [_ZN3cub18CUB_300001_SM_10006detail10radix_sort29DeviceRadixSortOnesweepKernelINS1_5radix10policy_hubIffyE10Policy1000ELNS0_9SortOrderE1EffyiiNS1_21identity_decomposer_tEEEvPT5_SB_PT3_PKSC_PT1_PKSG_PT2_PKSK_T4_iiT6__param_7];
	cvta.to.global.u64 	%rd274, %rd448;
	cvt.s64.s32 	%rd275, %r308;
	add.s64 	%rd276, %rd7, %rd275;
	shl.b64 	%rd277, %rd276, 2;
	add.s64 	%rd278, %rd274, %rd277;
	ld.global.f32 	%f262, [%rd278+1280];
$L__BB9_284:
	add.s32 	%r1905, %r1879, 352;
	setp.ge.s32 	%p334, %r1905, %r299;
	@%p334 bra 	$L__BB9_286;
	ld.param.u64 	%rd449, [_ZN3cub18CUB_300001_SM_10006detail10radix_sort29DeviceRadixSortOnesweepKernelINS1_5radix10policy_hubIffyE10Policy1000ELNS0_9SortOrderE1EffyiiNS1_21identity_decomposer_tEEEvPT5_SB_PT3_PKSC_PT1_PKSG_PT2_PKSK_T4_iiT6__param_7];
	cvta.to.global.u64 	%rd279, %rd449;
	mul.lo.s32 	%r1906, %r3, 6528;
	cvt.s64.s32 	%rd280, %r1906;
	add.s64 	%rd281, %rd7, %rd280;
	shl.b64 	%rd282, %rd281, 2;
	add.s64 	%rd283, %rd279, %rd282;
	ld.global.f32 	%f263, [%rd283+1408];
$L__BB9_286:
	add.s32 	%r1908, %r1879, 384;
	setp.ge.s32 	%p335, %r1908, %r299;
	@%p335 bra 	$L__BB9_288;
	ld.param.u64 	%rd450, [_ZN3cub18CUB_300001_SM_10006detail10radix_sort29DeviceRadixSortOnesweepKernelINS1_5radix10policy_hubIffyE10Policy1000ELNS0_9SortOrderE1EffyiiNS1_21identity_decomposer_tEEEvPT5_SB_PT3_PKSC_PT1_PKSG_PT2_PKSK_T4_iiT6__param_7];
	cvta.to.global.u64 	%rd284, %rd450;
	mul.lo.s32 	%r1909, %r3, 6528;
	cvt.s64.s32 	%rd285, %r1909;
	add.s64 	%rd286, %rd7, %rd285;
	shl.b64 	%rd287, %rd286, 2;
	add.s64 	%rd288, %rd284, %rd287;
	ld.global.f32 	%f264, [%rd288+1536];
$L__BB9_288:
	cvt.u32.u64 	%r1910, %rd7;
	add.s32 	%r1911, %r1910, 416;
	setp.ge.s32 	%p336, %r1911, %r299;
	@%p336 bra 	$L__BB9_290;
	ld.param.u64 	%rd451, [_ZN3cub18CUB_300001_SM_10006detail10radix_sort29DeviceRadixSortOnesweepKernelINS1_5radix10policy_hubIffyE10Policy1000ELNS0_9SortOrderE1EffyiiNS1_21identity_decomposer_tEEEvPT5_SB_PT3_PKSC_PT1_PKSG_PT2_PKSK_T4_iiT6__param_7];
	cvta.to.global.u64 	%rd289, %rd451;
	mul.lo.s32 	%r1912, %r3, 6528;
	cvt.s64.s32 	%rd290, %r1912;
	add.s64 	%rd291, %rd7, %rd290;
	shl.b64 	%rd292, %rd291, 2;
	add.s64 	%rd293, %rd289, %rd292;
	ld.global.f32 	%f265, [%rd293+1664];
$L__BB9_290:
	cvt.u32.u64 	%r1913, %rd7;
	add.s32 	%r1914, %r1913, 448;
	setp.ge.s32 	%p337, %r1914, %r299;
	@%p337 bra 	$L__BB9_292;
	ld.param.u64 	%rd452, [_ZN3cub18CUB_300001_SM_10006detail10radix_sort29DeviceRadixSortOnesweepKernelINS1_5radix10policy_hubIffyE10Policy1000ELNS0_9SortOrderE1EffyiiNS1_21identity_decomposer_tEEEvPT5_SB_PT3_PKSC_PT1_PKSG_PT2_PKSK_T4_iiT6__param_7];
	cvta.to.global.u64 	%rd294, %rd452;
	mul.lo.s32 	%r1915, %r3, 6528;
	cvt.s64.s32 	%rd295, %r1915;
	add.s64 	%rd296, %rd7, %rd295;
	shl.b64 	%rd297, %rd296, 2;
	add.s64 	%rd298, %rd294, %rd297;
	ld.global.f32 	%f266, [%rd298+1792];
$L__BB9_292:
	cvt.u32.u64 	%r1916, %rd7;
	add.s32 	%r1917, %r1916, 480;
	setp.ge.s32 	%p338, %r1917, %r299;
	@%p338 bra 	$L__BB9_294;
	ld.param.u64 	%rd453, [_ZN3cub18CUB_300001_SM_10006detail10radix_sort29DeviceRadixSortOnesweepKernelINS1_5radix10policy_hubIffyE10Policy1000ELNS0_9SortOrderE1EffyiiNS1_21identity_decomposer_tEEEvPT5_SB_PT3_PKSC_PT1_PKSG_PT2_PKSK_T4_iiT6__param_7];
	cvta.to.global.u64 	%rd299, %rd453;
	mul.lo.s32 	%r1918, %r3, 6528;
	cvt.s64.s32 	%rd300, %r1918;
	add.s64 	%rd301, %rd7, %rd300;
	shl.b64 	%rd302, %rd301, 2;
	add.s64 	%rd303, %rd299, %rd302;
	ld.global.f32 	%f267, [%rd303+1920];
$L__BB9_294:
	cvt.u32.u64 	%r1919, %rd7;
	add.s32 	%r1920, %r1919, 512;
	setp.ge.s32 	%p339, %r1920, %r299;
	@%p339 bra 	$L__BB9_296;
	ld.param.u64 	%rd454, [_ZN3cub18CUB_300001_SM_10006detail10radix_sort29DeviceRadixSortOnesweepKernelINS1_5radix10policy_hubIffyE10Policy1000ELNS0_9SortOrderE1EffyiiNS1_21identity_decomposer_tEEEvPT5_SB_PT3_PKSC_PT1_PKSG_PT2_PKSK_T4_iiT6__param_7];
	cvta.to.global.u64 	%rd304, %rd454;
	mov.u32 	%r1921, %tid.x;
	and.b32  	%r1922, %r1921, 992;
	mul.lo.s32 	%r1923, %r1922, 17;
	and.b32  	%r1924, %r1921, 31;
	or.b32  	%r1925, %r1923, %r1924;
	cvt.u64.u32 	%rd305, %r1925;
	mul.lo.s32 	%r1926, %r3, 6528;
	cvt.s64.s32 	%rd306, %r1926;
	add.s64 	%rd307, %rd305, %rd306;
	shl.b64 	%rd308, %rd307, 2;
	add.s64 	%rd309, %rd304, %rd308;
	ld.global.f32 	%f268, [%rd309+2048];
$L__BB9_296:
	ld.param.u32 	%r2047, [_ZN3cub18CUB_300001_SM_10006detail10radix_sort29DeviceRadixSortOnesweepKernelINS1_5radix10policy_hubIffyE10Policy1000ELNS0_9SortOrderE1EffyiiNS1_21identity_decomposer_tEEEvPT5_SB_PT3_PKSC_PT1_PKSG_PT2_PKSK_T4_iiT6__param_8];
	ld.param.u64 	%rd441, [_ZN3cub18CUB_300001_SM_10006detail10radix_sort29DeviceRadixSortOnesweepKernelINS1_5radix10policy_hubIffyE10Policy1000ELNS0_9SortOrderE1EffyiiNS1_21identity_decomposer_tEEEvPT5_SB_PT3_PKSC_PT1_PKSG_PT2_PKSK_T4_iiT6__param_6];
	cvta.to.global.u64 	%rd24, %rd441;
	mov.u32 	%r300, %tid.x;
	cvt.u64.u32 	%rd25, %r300;
	shl.b32 	%r1927, %r300, 2;
	mov.u32 	%r1928, _ZZN3cub18CUB_300001_SM_10006detail10radix_sort29DeviceRadixSortOnesweepKernelINS1_5radix10policy_hubIffyE10Policy1000ELNS0_9SortOrderE1EffyiiNS1_21identity_decomposer_tEEEvPT5_SB_PT3_PKSC_PT1_PKSG_PT2_PKSK_T4_iiT6_E1s;
	add.s32 	%r301, %r1928, %r1927;
	mad.lo.s32 	%r1929, %r3, 6528, 6528;
	setp.gt.s32 	%p340, %r1929, %r2047;
	bar.sync 	0;
	st.shared.f32 	[%r253+-4], %f252;
	st.shared.f32 	[%r254+-4], %f253;
	st.shared.f32 	[%r255+-4], %f254;
	st.shared.f32 	[%r256+-4], %f255;
	st.shared.f32 	[%r257+-4], %f256;
	st.shared.f32 	[%r258+-4], %f257;
	st.shared.f32 	[%r259+-4], %f258;
	st.shared.f32 	[%r260+-4], %f259;
	st.shared.f32 	[%r261+-4], %f260;
	st.shared.f32 	[%r262+-4], %f261;
	st.shared.f32 	[%r263+-4], %f262;
	st.shared.f32 	[%r264+-4], %f263;
	st.shared.f32 	[%r265+-4], %f264;
	st.shared.f32 	[%r266+-4], %f265;
	st.shared.f32 	[%r267+-4], %f266;
	st.shared.f32 	[%r268+-4], %f267;
	st.shared.f32 	[%r269+-4], %f268;
	bar.sync 	0;
	@%p340 bra 	$L__BB9_298;
	ld.shared.f32 	%f169, [%r301];
	shl.b32 	%r1930, %r282, 3;
	add.s32 	%r1932, %r1928, 26112;
	add.s32 	%r1933, %r1932, %r1930;
	ld.shared.u64 	%rd310, [%r1933];
	add.s64 	%rd311, %rd310, %rd25;
	shl.b64 	%rd312, %rd311, 2;
	add.s64 	%rd313, %rd24, %rd312;
	st.global.f32 	[%rd313], %f169;
	bar.warp.sync 	-1;
	ld.shared.f32 	%f170, [%r301+1536];
	shl.b32 	%r1934, %r283, 3;
	add.s32 	%r1935, %r1932, %r1934;
	ld.shared.u64 	%rd314, [%r1935];
	add.s64 	%rd315, %rd314, %rd25;
	shl.b64 	%rd316, %rd315, 2;
	add.s64 	%rd317, %rd24, %rd316;
	st.global.f32 	[%rd317+1536], %f170;
	bar.warp.sync 	-1;
	ld.shared.f32 	%f171, [%r301+3072];
	shl.b32 	%r1936, %r284, 3;
	add.s32 	%r1937, %r1932, %r1936;
	ld.shared.u64 	%rd318, [%r1937];
	add.s64 	%rd319, %rd318, %rd25;
	shl.b64 	%rd320, %rd319, 2;
	add.s64 	%rd321, %rd24, %rd320;
	st.global.f32 	[%rd321+3072], %f171;
	bar.warp.sync 	-1;
	ld.shared.f32 	%f172, [%r301+4608];
	shl.b32 	%r1938, %r285, 3;
	add.s32 	%r1939, %r1932, %r1938;
	ld.shared.u64 	%rd322, [%r1939];
	add.s64 	%rd323, %rd322, %rd25;
	shl.b64 	%rd324, %rd323, 2;
	add.s64 	%rd325, %rd24, %rd324;
	st.global.f32 	[%rd325+4608], %f172;
	bar.warp.sync 	-1;
	ld.shared.f32 	%f173, [%r301+6144];
	shl.b32 	%r1940, %r286, 3;
	add.s32 	%r1941, %r1932, %r1940;
	ld.shared.u64 	%rd326, [%r1941];
	add.s64 	%rd327, %rd326, %rd25;
	shl.b64 	%rd328, %rd327, 2;
	add.s64 	%rd329, %rd24, %rd328;
	st.global.f32 	[%rd329+6144], %f173;
	bar.warp.sync 	-1;
	ld.shared.f32 	%f174, [%r301+7680];
	shl.b32 	%r1942, %r287, 3;
	add.s32 	%r1943, %r1932, %r1942;
	ld.shared.u64 	%rd330, [%r1943];
	add.s64 	%rd331, %rd330, %rd25;
	shl.b64 	%rd332, %rd331, 2;
	add.s64 	%rd333, %rd24, %rd332;
	st.global.f32 	[%rd333+7680], %f174;
	bar.warp.sync 	-1;
	ld.shared.f32 	%f175, [%r301+9216];
	shl.b32 	%r1944, %r288, 3;
	add.s32 	%r1945, %r1932, %r1944;
	ld.shared.u64 	%rd334, [%r1945];
	add.s64 	%rd335, %rd334, %rd25;
	shl.b64 	%rd336, %rd335, 2;
	add.s64 	%rd337, %rd24, %rd336;
	st.global.f32 	[%rd337+9216], %f175;
	bar.warp.sync 	-1;
	ld.shared.f32 	%f176, [%r301+10752];
	shl.b32 	%r1946, %r289, 3;
	add.s32 	%r1947, %r1932, %r1946;
	ld.shared.u64 	%rd338, [%r1947];
	add.s64 	%rd339, %rd338, %rd25;
	shl.b64 	%rd340, %rd339, 2;
	add.s64 	%rd341, %rd24, %rd340;
	st.global.f32 	[%rd341+10752], %f176;
	bar.warp.sync 	-1;
	ld.shared.f32 	%f177, [%r301+12288];
	shl.b32 	%r1948, %r290, 3;
	add.s32 	%r1949, %r1932, %r1948;
	ld.shared.u64 	%rd342, [%r1949];
	add.s64 	%rd343, %rd342, %rd25;
	shl.b64 	%rd344, %rd343, 2;
	add.s64 	%rd345, %rd24, %rd344;
	st.global.f32 	[%rd345+12288], %f177;
	bar.warp.sync 	-1;
	ld.shared.f32 	%f178, [%r301+13824];
	shl.b32 	%r1950, %r291, 3;
	add.s32 	%r1951, %r1932, %r1950;
	ld.shared.u64 	%rd346, [%r1951];
	add.s64 	%rd347, %rd346, %rd25;
	shl.b64 	%rd348, %rd347, 2;
	add.s64 	%rd349, %rd24, %rd348;
	st.global.f32 	[%rd349+13824], %f178;
	bar.warp.sync 	-1;
	ld.shared.f32 	%f179, [%r301+15360];
	shl.b32 	%r1952, %r292, 3;
	add.s32 	%r1953, %r1932, %r1952;
	ld.shared.u64 	%rd350, [%r1953];
	add.s64 	%rd351, %rd350, %rd25;
	shl.b64 	%rd352, %rd351, 2;
	add.s64 	%rd353, %rd24, %rd352;
	st.global.f32 	[%rd353+15360], %f179;
	bar.warp.sync 	-1;
	ld.shared.f32 	%f180, [%r301+16896];
	shl.b32 	%r1954, %r293, 3;
	add.s32 	%r1955, %r1932, %r1954;
	ld.shared.u64 	%rd354, [%r1955];
	add.s64 	%rd355, %rd354, %rd25;
	shl.b64 	%rd356, %rd355, 2;
	add.s64 	%rd357, %rd24, %rd356;
	st.global.f32 	[%rd357+16896], %f180;
	bar.warp.sync 	-1;
	ld.shared.f32 	%f181, [%r301+18432];
	shl.b32 	%r1956, %r294, 3;
	add.s32 	%r1957, %r1932, %r1956;
	ld.shared.u64 	%rd358, [%r1957];
	add.s64 	%rd359, %rd358, %rd25;
	shl.b64 	%rd360, %rd359, 2;
	add.s64 	%rd361, %rd24, %rd360;
	st.global.f32 	[%rd361+18432], %f181;
	bar.warp.sync 	-1;
	ld.shared.f32 	%f182, [%r301+19968];
	shl.b32 	%r1958, %r295, 3;
	add.s32 	%r1959, %r1932, %r1958;
	ld.shared.u64 	%rd362, [%r1959];
	add.s64 	%rd363, %rd362, %rd25;
	shl.b64 	%rd364, %rd363, 2;
	add.s64 	%rd365, %rd24, %rd364;
	st.global.f32 	[%rd365+19968], %f182;
	bar.warp.sync 	-1;
	ld.shared.f32 	%f183, [%r301+21504];
	shl.b32 	%r1960, %r296, 3;
	add.s32 	%r1961, %r1932, %r1960;
	ld.shared.u64 	%rd366, [%r1961];
	add.s64 	%rd367, %rd366, %rd25;
	shl.b64 	%rd368, %rd367, 2;
	add.s64 	%rd369, %rd24, %rd368;
	st.global.f32 	[%rd369+21504], %f183;
	bar.warp.sync 	-1;
	ld.shared.f32 	%f184, [%r301+23040];
	shl.b32 	%r1962, %r297, 3;
	add.s32 	%r1963, %r1932, %r1962;
	ld.shared.u64 	%rd370, [%r1963];
	add.s64 	%rd371, %rd370, %rd25;
	shl.b64 	%rd372, %rd371, 2;
	add.s64 	%rd373, %rd24, %rd372;
	st.global.f32 	[%rd373+23040], %f184;
	bar.warp.sync 	-1;
	ld.shared.f32 	%f185, [%r301+24576];
	shl.b32 	%r1964, %r298, 3;
	add.s32 	%r1965, %r1932, %r1964;
	ld.shared.u64 	%rd374, [%r1965];
	add.s64 	%rd375, %rd374, %rd25;
	shl.b64 	%rd376, %rd375, 2;
	add.s64 	%rd377, %rd24, %rd376;
	st.global.f32 	[%rd377+24576], %f185;
	bar.warp.sync 	-1;
	bra.uni 	$L__BB9_333;
$L__BB9_298:
	ld.param.u32 	%r2048, [_ZN3cub18CUB_300001_SM_10006detail10radix_sort29DeviceRadixSortOnesweepKernelINS1_5radix10policy_hubIffyE10Policy1000ELNS0_9SortOrderE1EffyiiNS1_21identity_decomposer_tEEEvPT5_SB_PT3_PKSC_PT1_PKSG_PT2_PKSK_T4_iiT6__param_8];
	mad.lo.s32 	%r302, %r3, -6528, %r2048;
	shl.b32 	%r1966, %r282, 3;
	add.s32 	%r1968, %r1928, %r1966;
	ld.shared.u64 	%rd26, [%r1968+26112];
	setp.ge.s32 	%p341, %r300, %r302;
	@%p341 bra 	$L__BB9_300;
	ld.shared.f32 	%f186, [%r301];
	add.s64 	%rd378, %rd26, %rd25;
	shl.b64 	%rd379, %rd378, 2;
	add.s64 	%rd380, %rd24, %rd379;
	st.global.f32 	[%rd380], %f186;
$L__BB9_300:
	bar.warp.sync 	-1;
	shl.b32 	%r1969, %r283, 3;
	add.s32 	%r1971, %r1928, %r1969;
	ld.shared.u64 	%rd27, [%r1971+26112];
	add.s32 	%r1972, %r300, 384;
	setp.ge.s32 	%p342, %r1972, %r302;
	@%p342 bra 	$L__BB9_302;
	ld.shared.f32 	%f187, [%r301+1536];
	add.s64 	%rd381, %rd27, %rd25;
	shl.b64 	%rd382, %rd381, 2;
	add.s64 	%rd383, %rd24, %rd382;
	st.global.f32 	[%rd383+1536], %f187;
$L__BB9_302:
	bar.warp.sync 	-1;
	shl.b32 	%r1973, %r284, 3;
	add.s32 	%r1975, %r1928, %r1973;
	ld.shared.u64 	%rd28, [%r1975+26112];
	add.s32 	%r1976, %r300, 768;
	setp.ge.s32 	%p343, %r1976, %r302;
	@%p343 bra 	$L__BB9_304;
	ld.shared.f32 	%f188, [%r301+3072];
	add.s64 	%rd384, %rd28, %rd25;
	shl.b64 	%rd385, %rd384, 2;
	add.s64 	%rd386, %rd24, %rd385;
	st.global.f32 	[%rd386+3072], %f188;
$L__BB9_304:
	bar.warp.sync 	-1;
	shl.b32 	%r1977, %r285, 3;
	add.s32 	%r1979, %r1928, %r1977;
	ld.shared.u64 	%rd29, [%r1979+26112];
	add.s32 	%r1980, %r300, 1152;
	setp.ge.s32 	%p344, %r1980, %r302;
	@%p344 bra 	$L__BB9_306;
	ld.shared.f32 	%f189, [%r301+4608];
	add.s64 	%rd387, %rd29, %rd25;
	shl.b64 	%rd388, %rd387, 2;
	add.s64 	%rd389, %rd24, %rd388;
	st.global.f32 	[%rd389+4608], %f189;
$L__BB9_306:
	bar.warp.sync 	-1;
	shl.b32 	%r1981, %r286, 3;
	add.s32 	%r1983, %r1928, %r1981;
	ld.shared.u64 	%rd30, [%r1983+26112];
	add.s32 	%r1984, %r300, 1536;
	setp.ge.s32 	%p345, %r1984, %r302;
	@%p345 bra 	$L__BB9_308;
	ld.shared.f32 	%f190, [%r301+6144];
	add.s64 	%rd390, %rd30, %rd25;
	shl.b64 	%rd391, %rd390, 2;
	add.s64 	%rd392, %rd24, %rd391;
	st.global.f32 	[%rd392+6144], %f190;
$L__BB9_308:
	bar.warp.sync 	-1;
	shl.b32 	%r1985, %r287, 3;
	add.s32 	%r1987, %r1928, %r1985;
	ld.shared.u64 	%rd31, [%r1987+26112];
	add.s32 	%r1988, %r300, 1920;
	setp.ge.s32 	%p346, %r1988, %r302;
	@%p346 bra 	$L__BB9_310;
	ld.shared.f32 	%f191, [%r301+7680];
	add.s64 	%rd393, %rd31, %rd25;
	shl.b64 	%rd394, %rd393, 2;
	add.s64 	%rd395, %rd24, %rd394;
	st.global.f32 	[%rd395+7680], %f191;
$L__BB9_310:
	bar.warp.sync 	-1;
	shl.b32 	%r1989, %r288, 3;
	add.s32 	%r1991, %r1928, %r1989;
	ld.shared.u64 	%rd32, [%r1991+26112];
	add.s32 	%r1992, %r300, 2304;
	setp.ge.s32 	%p347, %r1992, %r302;
	@%p347 bra 	$L__BB9_312;
	ld.shared.f32 	%f192, [%r301+9216];
	add.s64 	%rd396, %rd32, %rd25;
	shl.b64 	%rd397, %rd396, 2;
	add.s64 	%rd398, %rd24, %rd397;
	st.global.f32 	[%rd398+9216], %f192;
$L__BB9_312:
	bar.warp.sync 	-1;
	shl.b32 	%r1993, %r289, 3;
	add.s32 	%r1995, %r1928, %r1993;
	ld.shared.u64 	%rd33, [%r1995+26112];
	add.s32 	%r1996, %r300, 2688;
	setp.ge.s32 	%p348, %r1996, %r302;
	@%p348 bra 	$L__BB9_314;
	ld.shared.f32 	%f193, [%r301+10752];
	add.s64 	%rd399, %rd33, %rd25;
	shl.b64 	%rd400, %rd399, 2;
	add.s64 	%rd401, %rd24, %rd400;
	st.global.f32 	[%rd401+10752], %f193;
$L__BB9_314:
	bar.warp.sync 	-1;
	shl.b32 	%r1997, %r290, 3;
	add.s32 	%r1999, %r1928, %r1997;
	ld.shared.u64 	%rd34, [%r1999+26112];
	or.b32  	%r2000, %r300, 3072;
	setp.ge.s32 	%p349, %r2000, %r302;
	@%p349 bra 	$L__BB9_316;
	ld.shared.f32 	%f194, [%r301+12288];
	add.s64 	%rd402, %rd34, %rd25;
	shl.b64 	%rd403, %rd402, 2;
	add.s64 	%rd404, %rd24, %rd403;
	st.global.f32 	[%rd404+12288], %f194;
$L__BB9_316:
	bar.warp.sync 	-1;
	shl.b32 	%r2001, %r291, 3;
	add.s32 	%r2003, %r1928, %r2001;
	ld.shared.u64 	%rd35, [%r2003+26112];
	add.s32 	%r2004, %r300, 3456;
	setp.ge.s32 	%p350, %r2004, %r302;
	@%p350 bra 	$L__BB9_318;
	ld.shared.f32 	%f195, [%r301+13824];
	add.s64 	%rd405, %rd35, %rd25;
	shl.b64 	%rd406, %rd405, 2;
	add.s64 	%rd407, %rd24, %rd406;
	st.global.f32 	[%rd407+13824], %f195;
$L__BB9_318:
	bar.warp.sync 	-1;
	shl.b32 	%r2005, %r292, 3;
	add.s32 	%r2007, %r1928, %r2005;
	ld.shared.u64 	%rd36, [%r2007+26112];
	add.s32 	%r2008, %r300, 3840;
	setp.ge.s32 	%p351, %r2008, %r302;
	@%p351 bra 	$L__BB9_320;
	ld.shared.f32 	%f196, [%r301+15360];
	add.s64 	%rd408, %rd36, %rd25;
	shl.b64 	%rd409, %rd408, 2;
	add.s64 	%rd410, %rd24, %rd409;
	st.global.f32 	[%rd410+15360], %f196;
$L__BB9_320:
	bar.warp.sync 	-1;
	shl.b32 	%r2009, %r293, 3;
	add.s32 	%r2011, %r1928, %r2009;
	ld.shared.u64 	%rd37, [%r2011+26112];
	add.s32 	%r2012, %r300, 4224;
	setp.ge.s32 	%p352, %r2012, %r302;
	@%p352 bra 	$L__BB9_322;
	ld.shared.f32 	%f197, [%r301+16896];
	add.s64 	%rd411, %rd37, %rd25;
	shl.b64 	%rd412, %rd411, 2;
	add.s64 	%rd413, %rd24, %rd412;
	st.global.f32 	[%rd413+16896], %f197;
$L__BB9_322:
	bar.warp.sync 	-1;
	shl.b32 	%r2013, %r294, 3;
	add.s32 	%r2015, %r1928, %r2013;
	ld.shared.u64 	%rd38, [%r2015+26112];
	add.s32 	%r2016, %r300, 4608;
	setp.ge.s32 	%p353, %r2016, %r302;
	@%p353 bra 	$L__BB9_324;
	ld.shared.f32 	%f198, [%r301+18432];
	add.s64 	%rd414, %rd38, %rd25;
	shl.b64 	%rd415, %rd414, 2;
	add.s64 	%rd416, %rd24, %rd415;
	st.global.f32 	[%rd416+18432], %f198;
$L__BB9_324:
	bar.warp.sync 	-1;
	shl.b32 	%r2017, %r295, 3;
	add.s32 	%r2019, %r1928, %r2017;
	ld.shared.u64 	%rd39, [%r2019+26112];
	add.s32 	%r2020, %r300, 4992;
	setp.ge.s32 	%p354, %r2020, %r302;
	@%p354 bra 	$L__BB9_326;
	ld.shared.f32 	%f199, [%r301+19968];
	add.s64 	%rd417, %rd39, %rd25;
	shl.b64 	%rd418, %rd417, 2;
	add.s64 	%rd419, %rd24, %rd418;
	st.global.f32 	[%rd419+19968], %f199;
$L__BB9_326:
	bar.warp.sync 	-1;
	shl.b32 	%r2021, %r296, 3;
	add.s32 	%r2023, %r1928, %r2021;
	ld.shared.u64 	%rd40, [%r2023+26112];
	add.s32 	%r2024, %r300, 5376;
	setp.ge.s32 	%p355, %r2024, %r302;
	@%p355 bra 	$L__BB9_328;
	ld.shared.f32 	%f200, [%r301+21504];
	add.s64 	%rd420, %rd40, %rd25;
	shl.b64 	%rd421, %rd420, 2;
	add.s64 	%rd422, %rd24, %rd421;
	st.global.f32 	[%rd422+21504], %f200;
$L__BB9_328:
	bar.warp.sync 	-1;
	shl.b32 	%r2025, %r297, 3;
	add.s32 	%r2027, %r1928, %r2025;
	ld.shared.u64 	%rd41, [%r2027+26112];
	add.s32 	%r2028, %r300, 5760;
	setp.ge.s32 	%p356, %r2028, %r302;
	@%p356 bra 	$L__BB9_330;
	ld.shared.f32 	%f201, [%r301+23040];
	add.s64 	%rd423, %rd41, %rd25;
	shl.b64 	%rd424, %rd423, 2;
	add.s64 	%rd425, %rd24, %rd424;
	st.global.f32 	[%rd425+23040], %f201;
$L__BB9_330:
	bar.warp.sync 	-1;
	shl.b32 	%r2029, %r298, 3;
	add.s32 	%r2031, %r1928, %r2029;
	ld.shared.u64 	%rd426, [%r2031+26112];
	add.s64 	%rd42, %rd426, %rd25;
	or.b32  	%r2032, %r300, 6144;
	setp.ge.s32 	%p357, %r2032, %r302;
	@%p357 bra 	$L__BB9_332;
	ld.shared.f32 	%f202, [%r301+24576];
	shl.b64 	%rd427, %rd42, 2;
	add.s64 	%rd428, %rd24, %rd427;
	st.global.f32 	[%rd428+24576], %f202;
$L__BB9_332:
	bar.warp.sync 	-1;
$L__BB9_333:
	ret;

}
	// .globl	_ZN10cuda_utils25create_causal_mask_kernelEiPb
.visible .entry _ZN10cuda_utils25create_causal_mask_kernelEiPb(
	.param .u32 _ZN10cuda_utils25create_causal_mask_kernelEiPb_param_0,
	.param .u64 .ptr .align 1 _ZN10cuda_utils25create_causal_mask_kernelEiPb_param_1
)
{
	.reg .pred 	%p<3>;
	.reg .b16 	%rs<2>;
	.reg .b32 	%r<12>;
	.reg .b64 	%rd<5>;

	ld.param.u32 	%r3, [_ZN10cuda_utils25create_causal_mask_kernelEiPb_param_0];
	ld.param.u64 	%rd1, [_ZN10cuda_utils25create_causal_mask_kernelEiPb_param_1];
	mov.u32 	%r4, %ctaid.y;
	mov.u32 	%r5, %ntid.y;
	mov.u32 	%r6, %tid.y;
	mad.lo.s32 	%r1, %r4, %r5, %r6;
	mov.u32 	%r7, %ctaid.x;
	mov.u32 	%r8, %ntid.x;
	mov.u32 	%r9, %tid.x;
	mad.lo.s32 	%r2, %r7, %r8, %r9;
	max.s32 	%r10, %r1, %r2;
	setp.ge.s32 	%p1, %r10, %r3;
	@%p1 bra 	$L__BB10_2;
	cvta.to.global.u64 	%rd2, %rd1;
	setp.ge.s32 	%p2, %r1, %r2;
	selp.u16 	%rs1, 1, 0, %p2;
	mad.lo.s32 	%r11, %r1, %r3, %r2;
	cvt.s64.s32 	%rd3, %r11;
	add.s64 	%rd4, %rd2, %rd3;
	st.global.u8 	[%rd4], %rs1;
$L__BB10_2:
	ret;

}
	// .globl	_ZN10cuda_utils24index_causal_mask_kernelEPKiiiPb
.visible .entry _ZN10cuda_utils24index_causal_mask_kernelEPKiiiPb(
	.param .u64 .ptr .align 1 _ZN10cuda_utils24index_causal_mask_kernelEPKiiiPb_param_0,
	.param .u32 _ZN10cuda_utils24index_causal_mask_kernelEPKiiiPb_param_1,
	.param .u32 _ZN10cuda_utils24index_causal_mask_kernelEPKiiiPb_param_2,
	.param .u64 .ptr .align 1 _ZN10cuda_utils24index_causal_mask_kernelEPKiiiPb_param_3
)
{
	.reg .pred 	%p<5>;
	.reg .b16 	%rs<2>;
	.reg .b32 	%r<13>;
	.reg .b64 	%rd<9>;

	ld.param.u64 	%rd1, [_ZN10cuda_utils24index_causal_mask_kernelEPKiiiPb_param_0];
	ld.param.u32 	%r4, [_ZN10cuda_utils24index_causal_mask_kernelEPKiiiPb_param_1];
	ld.param.u32 	%r3, [_ZN10cuda_utils24index_causal_mask_kernelEPKiiiPb_param_2];
	ld.param.u64 	%rd2, [_ZN10cuda_utils24index_causal_mask_kernelEPKiiiPb_param_3];
	mov.u32 	%r5, %ctaid.y;
	mov.u32 	%r6, %ntid.y;
	mov.u32 	%r7, %tid.y;
	mad.lo.s32 	%r1, %r5, %r6, %r7;
	mov.u32 	%r8, %ctaid.x;
	mov.u32 	%r9, %ntid.x;
	mov.u32 	%r10, %tid.x;
	mad.lo.s32 	%r2, %r8, %r9, %r10;
	setp.ge.s32 	%p1, %r1, %r4;
	setp.ge.s32 	%p2, %r2, %r3;
	or.pred  	%p3, %p1, %p2;
	@%p3 bra 	$L__BB11_2;
	cvta.to.global.u64 	%rd3, %rd1;
	cvta.to.global.u64 	%rd4, %rd2;
	mul.wide.u32 	%rd5, %r1, 4;
	add.s64 	%rd6, %rd3, %rd5;
	ld.global.u32 	%r11, [%rd6];
	setp.le.s32 	%p4, %r2, %r11;
	selp.u16 	%rs1, 1, 0, %p4;
	mad.lo.s32 	%r12, %r3, %r1, %r2;
	cvt.s64.s32 	%rd7, %r12;
	add.s64 	%rd8, %rd4, %rd7;
	st.global.u8 	[%rd8], %rs1;
$L__BB11_2:
	ret;

}
	// .globl	_ZN10cuda_utils18sample_topk_kernelEPfifiiPiy
.visible .entry _ZN10cuda_utils18sample_topk_kernelEPfifiiPiy(
	.param .u64 .ptr .align 1 _ZN10cuda_utils18sample_topk_kernelEPfifiiPiy_param_0,
	.param .u32 _ZN10cuda_utils18sample_topk_kernelEPfifiiPiy_param_1,
	.param .f32 _ZN10cuda_utils18sample_topk_kernelEPfifiiPiy_param_2,
	.param .u32 _ZN10cuda_utils18sample_topk_kernelEPfifiiPiy_param_3,
	.param .u32 _ZN10cuda_utils18sample_topk_kernelEPfifiiPiy_param_4,
	.param .u64 .ptr .align 1 _ZN10cuda_utils18sample_topk_kernelEPfifiiPiy_param_5,
	.param .u64 _ZN10cuda_utils18sample_topk_kernelEPfifiiPiy_param_6
)
{
	.local .align 8 .b8 	__local_depot12[56];
	.reg .b64 	%SP;
	.reg .b64 	%SPL;
	.reg .pred 	%p<169>;
	.reg .b32 	%r<1361>;
	.reg .b32 	%f<318>;
	.reg .b64 	%rd<526>;

	mov.u64 	%SPL, __local_depot12;
	cvta.local.u64 	%SP, %SPL;
	ld.param.u64 	%rd266, [_ZN10cuda_utils18sample_topk_kernelEPfifiiPiy_param_0];
	ld.param.u32 	%r572, [_ZN10cuda_utils18sample_topk_kernelEPfifiiPiy_param_1];
	ld.param.f32 	%f25, [_ZN10cuda_utils18sample_topk_kernelEPfifiiPiy_param_2];
	ld.param.u32 	%r573, [_ZN10cuda_utils18sample_topk_kernelEPfifiiPiy_param_3];
	ld.param.u32 	%r574, [_ZN10cuda_utils18sample_topk_kernelEPfifiiPiy_param_4];
	ld.param.u64 	%rd267, [_ZN10cuda_utils18sample_topk_kernelEPfifiiPiy_param_5];
	ld.param.u64 	%rd268, [_ZN10cuda_utils18sample_topk_kernelEPfifiiPiy_param_6];
	cvta.to.global.u64 	%rd1, %rd267;
	add.u64 	%rd2, %SPL, 8;
	mov.u32 	%r575, %ctaid.x;
	mov.u32 	%r576, %ntid.x;
	mov.u32 	%r577, %tid.x;
	mad.lo.s32 	%r1, %r575, %r576, %r577;
	setp.ge.s32 	%p4, %r1, %r574;
	@%p4 bra 	$L__BB12_214;
	cvt.s64.s32 	%rd417, %r1;
	cvt.u32.u64 	%r578, %rd268;
	xor.b32  	%r579, %r578, -1429050551;
	mul.lo.s32 	%r580, %r579, 1099087573;
	{ .reg .b32 tmp; mov.b64 {tmp, %r581}, %rd268; }
	xor.b32  	%r582, %r581, -136515619;
	mul.lo.s32 	%r583, %r582, -1703105765;
	add.s32 	%r584, %r580, %r583;
	add.s32 	%r2, %r584, 6615241;
	add.s32 	%r1085, %r580, 123456789;
	st.local.v2.u32 	[%rd2], {%r2, %r1085};
	xor.b32  	%r585, %r580, 362436069;
	add.s32 	%r586, %r583, 521288629;
	st.local.v2.u32 	[%rd2+8], {%r585, %r586};
	xor.b32  	%r587, %r583, 88675123;
	add.s32 	%r1081, %r580, 5783321;
	st.local.v2.u32 	[%rd2+16], {%r587, %r1081};
	setp.eq.s32 	%p5, %r1, 0;
	@%p5 bra 	$L__BB12_116;
	mov.b32 	%r1068, 0;
$L__BB12_3:
	mov.u64 	%rd4, %rd417;
	and.b64  	%rd5, %rd4, 3;
	setp.eq.s64 	%p6, %rd5, 0;
	@%p6 bra 	$L__BB12_115;
	mul.wide.u32 	%rd270, %r1068, 3200;
	mov.u64 	%rd271, precalc_xorwow_matrix;
	add.s64 	%rd6, %rd271, %rd270;
	mov.b32 	%r1081, 0;
	mov.u32 	%r1082, %r1081;
	mov.u32 	%r1083, %r1081;
	mov.u32 	%r1084, %r1081;
	mov.u32 	%r1085, %r1081;
	mov.u32 	%r1074, %r1081;
$L__BB12_5:
	mul.wide.u32 	%rd272, %r1074, 4;
	add.s64 	%rd273, %rd2, %rd272;
	ld.local.u32 	%r14, [%rd273+4];
	shl.b32 	%r15, %r1074, 5;
	mov.b32 	%r1080, 0;
$L__BB12_6:
	.pragma "nounroll";
	shr.u32 	%r591, %r14, %r1080;
	and.b32  	%r592, %r591, 1;
	setp.eq.b32 	%p7, %r592, 1;
	not.pred 	%p8, %p7;
	add.s32 	%r593, %r15, %r1080;
	mul.lo.s32 	%r594, %r593, 5;
	mul.wide.u32 	%rd274, %r594, 4;
	add.s64 	%rd7, %rd6, %rd274;
	@%p8 bra 	$L__BB12_8;
	ld.global.u32 	%r595, [%rd7];
	xor.b32  	%r1085, %r1085, %r595;
	ld.global.u32 	%r596, [%rd7+4];
	xor.b32  	%r1084, %r1084, %r596;
	ld.global.u32 	%r597, [%rd7+8];
	xor.b32  	%r1083, %r1083, %r597;
	ld.global.u32 	%r598, [%rd7+12];
	xor.b32  	%r1082, %r1082, %r598;
	ld.global.u32 	%r599, [%rd7+16];
	xor.b32  	%r1081, %r1081, %r599;
$L__BB12_8:
	and.b32  	%r601, %r591, 2;
	setp.eq.s32 	%p9, %r601, 0;
	@%p9 bra 	$L__BB12_10;
	ld.global.u32 	%r602, [%rd7+20];
	xor.b32  	%r1085, %r1085, %r602;
	ld.global.u32 	%r603, [%rd7+24];
	xor.b32  	%r1084, %r1084, %r603;
	ld.global.u32 	%r604, [%rd7+28];
	xor.b32  	%r1083, %r1083, %r604;
	ld.global.u32 	%r605, [%rd7+32];
	xor.b32  	%r1082, %r1082, %r605;
	ld.global.u32 	%r606, [%rd7+36];
	xor.b32  	%r1081, %r1081, %r606;
$L__BB12_10:
	and.b32  	%r608, %r591, 4;
	setp.eq.s32 	%p10, %r608, 0;
	@%p10 bra 	$L__BB12_12;
	ld.global.u32 	%r609, [%rd7+40];
	xor.b32  	%r1085, %r1085, %r609;
	ld.global.u32 	%r610, [%rd7+44];
	xor.b32  	%r1084, %r1084, %r610;
	ld.global.u32 	%r611, [%rd7+48];
	xor.b32  	%r1083, %r1083, %r611;
	ld.global.u32 	%r612, [%rd7+52];
	xor.b32  	%r1082, %r1082, %r612;
	ld.global.u32 	%r613, [%rd7+56];
	xor.b32  	%r1081, %r1081, %r613;
$L__BB12_12:
	and.b32  	%r615, %r591, 8;
	setp.eq.s32 	%p11, %r615, 0;
	@%p11 bra 	$L__BB12_14;
	ld.global.u32 	%r616, [%rd7+60];
	xor.b32  	%r1085, %r1085, %r616;
	ld.global.u32 	%r617, [%rd7+64];
	xor.b32  	%r1084, %r1084, %r617;
	ld.global.u32 	%r618, [%rd7+68];
	xor.b32  	%r1083, %r1083, %r618;
	ld.global.u32 	%r619, [%rd7+72];
	xor.b32  	%r1082, %r1082, %r619;
	ld.global.u32 	%r620, [%rd7+76];
	xor.b32  	%r1081, %r1081, %r620;
$L__BB12_14:
	and.b32  	%r622, %r591, 16;
	setp.eq.s32 	%p12, %r622, 0;
	@%p12 bra 	$L__BB12_16;
	ld.global.u32 	%r623, [%rd7+80];
	xor.b32  	%r1085, %r1085, %r623;
	ld.global.u32 	%r624, [%rd7+84];
	xor.b32  	%r1084, %r1084, %r624;
	ld.global.u32 	%r625, [%rd7+88];
	xor.b32  	%r1083, %r1083, %r625;
	ld.global.u32 	%r626, [%rd7+92];
	xor.b32  	%r1082, %r1082, %r626;
	ld.global.u32 	%r627, [%rd7+96];
	xor.b32  	%r1081, %r1081, %r627;
$L__BB12_16:
	and.b32  	%r629, %r591, 32;
	setp.eq.s32 	%p13, %r629, 0;
	@%p13 bra 	$L__BB12_18;
	ld.global.u32 	%r630, [%rd7+100];
	xor.b32  	%r1085, %r1085, %r630;
	ld.global.u32 	%r631, [%rd7+104];
	xor.b32  	%r1084, %r1084, %r631;
	ld.global.u32 	%r632, [%rd7+108];
	xor.b32  	%r1083, %r1083, %r632;
	ld.global.u32 	%r633, [%rd7+112];
	xor.b32  	%r1082, %r1082, %r633;
	ld.global.u32 	%r634, [%rd7+116];
	xor.b32  	%r1081, %r1081, %r634;
$L__BB12_18:
	and.b32  	%r636, %r591, 64;
	setp.eq.s32 	%p14, %r636, 0;
	@%p14 bra 	$L__BB12_20;
	ld.global.u32 	%r637, [%rd7+120];
	xor.b32  	%r1085, %r1085, %r637;
	ld.global.u32 	%r638, [%rd7+124];
	xor.b32  	%r1084, %r1084, %r638;
	ld.global.u32 	%r639, [%rd7+128];
	xor.b32  	%r1083, %r1083, %r639;
	ld.global.u32 	%r640, [%rd7+132];
	xor.b32  	%r1082, %r1082, %r640;
	ld.global.u32 	%r641, [%rd7+136];
	xor.b32  	%r1081, %r1081, %r641;
$L__BB12_20:
	and.b32  	%r643, %r591, 128;
	setp.eq.s32 	%p15, %r643, 0;
	@%p15 bra 	$L__BB12_22;
	ld.global.u32 	%r644, [%rd7+140];
	xor.b32  	%r1085, %r1085, %r644;
	ld.global.u32 	%r645, [%rd7+144];
	xor.b32  	%r1084, %r1084, %r645;
	ld.global.u32 	%r646, [%rd7+148];
	xor.b32  	%r1083, %r1083, %r646;
	ld.global.u32 	%r647, [%rd7+152];
	xor.b32  	%r1082, %r1082, %r647;
	ld.global.u32 	%r648, [%rd7+156];
	xor.b32  	%r1081, %r1081, %r648;
$L__BB12_22:
	and.b32  	%r650, %r591, 256;
	setp.eq.s32 	%p16, %r650, 0;
	@%p16 bra 	$L__BB12_24;
	ld.global.u32 	%r651, [%rd7+160];
	xor.b32  	%r1085, %r1085, %r651;
	ld.global.u32 	%r652, [%rd7+164];
	xor.b32  	%r1084, %r1084, %r652;
	ld.global.u32 	%r653, [%rd7+168];
	xor.b32  	%r1083, %r1083, %r653;
	ld.global.u32 	%r654, [%rd7+172];
	xor.b32  	%r1082, %r1082, %r654;
	ld.global.u32 	%r655, [%rd7+176];
	xor.b32  	%r1081, %r1081, %r655;
$L__BB12_24:
	and.b32  	%r657, %r591, 512;
	setp.eq.s32 	%p17, %r657, 0;
	@%p17 bra 	$L__BB12_26;
	ld.global.u32 	%r658, [%rd7+180];
	xor.b32  	%r1085, %r1085, %r658;
	ld.global.u32 	%r659, [%rd7+184];
	xor.b32  	%r1084, %r1084, %r659;
	ld.global.u32 	%r660, [%rd7+188];
	xor.b32  	%r1083, %r1083, %r660;
	ld.global.u32 	%r661, [%rd7+192];
	xor.b32  	%r1082, %r1082, %r661;
	ld.global.u32 	%r662, [%rd7+196];
	xor.b32  	%r1081, %r1081, %r662;
$L__BB12_26:
	and.b32  	%r664, %r591, 1024;
	setp.eq.s32 	%p18, %r664, 0;
	@%p18 bra 	$L__BB12_28;
	ld.global.u32 	%r665, [%rd7+200];
	xor.b32  	%r1085, %r1085, %r665;
	ld.global.u32 	%r666, [%rd7+204];
	xor.b32  	%r1084, %r1084, %r666;
	ld.global.u32 	%r667, [%rd7+208];
	xor.b32  	%r1083, %r1083, %r667;
	ld.global.u32 	%r668, [%rd7+212];
	xor.b32  	%r1082, %r1082, %r668;
	ld.global.u32 	%r669, [%rd7+216];
	xor.b32  	%r1081, %r1081, %r669;
$L__BB12_28:
	and.b32  	%r671, %r591, 2048;
	setp.eq.s32 	%p19, %r671, 0;
	@%p19 bra 	$L__BB12_30;
	ld.global.u32 	%r672, [%rd7+220];
	xor.b32  	%r1085, %r1085, %r672;
	ld.global.u32 	%r673, [%rd7+224];
	xor.b32  	%r1084, %r1084, %r673;
	ld.global.u32 	%r674, [%rd7+228];
	xor.b32  	%r1083, %r1083, %r674;
	ld.global.u32 	%r675, [%rd7+232];
	xor.b32  	%r1082, %r1082, %r675;
	ld.global.u32 	%r676, [%rd7+236];
	xor.b32  	%r1081, %r1081, %r676;
$L__BB12_30:
	and.b32  	%r678, %r591, 4096;
	setp.eq.s32 	%p20, %r678, 0;
	@%p20 bra 	$L__BB12_32;
	ld.global.u32 	%r679, [%rd7+240];
	xor.b32  	%r1085, %r1085, %r679;
	ld.global.u32 	%r680, [%rd7+244];
	xor.b32  	%r1084, %r1084, %r680;
	ld.global.u32 	%r681, [%rd7+248];
	xor.b32  	%r1083, %r1083, %r681;
	ld.global.u32 	%r682, [%rd7+252];
	xor.b32  	%r1082, %r1082, %r682;
	ld.global.u32 	%r683, [%rd7+256];
	xor.b32  	%r1081, %r1081, %r683;
$L__BB12_32:
	and.b32  	%r685, %r591, 8192;
	setp.eq.s32 	%p21, %r685, 0;
	@%p21 bra 	$L__BB12_34;
	ld.global.u32 	%r686, [%rd7+260];
	xor.b32  	%r1085, %r1085, %r686;
	ld.global.u32 	%r687, [%rd7+264];
	xor.b32  	%r1084, %r1084, %r687;
	ld.global.u32 	%r688, [%rd7+268];
	xor.b32  	%r1083, %r1083, %r688;
	ld.global.u32 	%r689, [%rd7+272];
	xor.b32  	%r1082, %r1082, %r689;
	ld.global.u32 	%r690, [%rd7+276];
	xor.b32  	%r1081, %r1081, %r690;
$L__BB12_34:
	and.b32  	%r692, %r591, 16384;
	setp.eq.s32 	%p22, %r692, 0;
	@%p22 bra 	$L__BB12_36;
	ld.global.u32 	%r693, [%rd7+280];
	xor.b32  	%r1085, %r1085, %r693;
	ld.global.u32 	%r694, [%rd7+284];
	xor.b32  	%r1084, %r1084, %r694;
	ld.global.u32 	%r695, [%rd7+288];
	xor.b32  	%r1083, %r1083, %r695;
	ld.global.u32 	%r696, [%rd7+292];
	xor.b32  	%r1082, %r1082, %r696;
	ld.global.u32 	%r697, [%rd7+296];
	xor.b32  	%r1081, %r1081, %r697;
$L__BB12_36:
	and.b32  	%r699, %r591, 32768;
	setp.eq.s32 	%p23, %r699, 0;
	@%p23 bra 	$L__BB12_38;
	ld.global.u32 	%r700, [%rd7+300];
	xor.b32  	%r1085, %r1085, %r700;
	ld.global.u32 	%r701, [%rd7+304];
	xor.b32  	%r1084, %r1084, %r701;
	ld.global.u32 	%r702, [%rd7+308];
	xor.b32  	%r1083, %r1083, %r702;
	ld.global.u32 	%r703, [%rd7+312];
	xor.b32  	%r1082, %r1082, %r703;
	ld.global.u32 	%r704, [%rd7+316];
	xor.b32  	%r1081, %r1081, %r704;
$L__BB12_38:
	add.s32 	%r1080, %r1080, 16;
	setp.ne.s32 	%p24, %r1080, 32;
	@%p24 bra 	$L__BB12_6;
	mad.lo.s32 	%r705, %r1074, -31, %r15;
	add.s32 	%r1074, %r705, 1;
	setp.ne.s32 	%p25, %r1074, 5;
	@%p25 bra 	$L__BB12_5;
	st.local.u32 	[%rd2+4], %r1085;
	st.local.v2.u32 	[%rd2+8], {%r1084, %r1083};
	st.local.v2.u32 	[%rd2+16], {%r1082, %r1081};
	setp.eq.s64 	%p26, %rd5, 1;
	@%p26 bra 	$L__BB12_115;
	mov.b32 	%r1081, 0;
	mov.u32 	%r1174, %r1081;
	mov.u32 	%r1175, %r1081;
	mov.u32 	%r1176, %r1081;
	mov.u32 	%r1085, %r1081;
	mov.u32 	%r1166, %r1081;
$L__BB12_42:
	mul.wide.u32 	%rd275, %r1166, 4;
	add.s64 	%rd276, %rd2, %rd275;
	ld.local.u32 	%r190, [%rd276+4];
	shl.b32 	%r191, %r1166, 5;
	mov.b32 	%r1172, 0;
$L__BB12_43:
	.pragma "nounroll";
	shr.u32 	%r708, %r190, %r1172;
	and.b32  	%r709, %r708, 1;
	setp.eq.b32 	%p27, %r709, 1;
	not.pred 	%p28, %p27;
	add.s32 	%r710, %r191, %r1172;
	mul.lo.s32 	%r711, %r710, 5;
	mul.wide.u32 	%rd277, %r711, 4;
	add.s64 	%rd8, %rd6, %rd277;
	@%p28 bra 	$L__BB12_45;
	ld.global.u32 	%r712, [%rd8];
	xor.b32  	%r1085, %r1085, %r712;
	ld.global.u32 	%r713, [%rd8+4];
	xor.b32  	%r1176, %r1176, %r713;
	ld.global.u32 	%r714, [%rd8+8];
	xor.b32  	%r1175, %r1175, %r714;
	ld.global.u32 	%r715, [%rd8+12];
	xor.b32  	%r1174, %r1174, %r715;
	ld.global.u32 	%r716, [%rd8+16];
	xor.b32  	%r1081, %r1081, %r716;
$L__BB12_45:
	and.b32  	%r718, %r708, 2;
	setp.eq.s32 	%p29, %r718, 0;
	@%p29 bra 	$L__BB12_47;
	ld.global.u32 	%r719, [%rd8+20];
	xor.b32  	%r1085, %r1085, %r719;
	ld.global.u32 	%r720, [%rd8+24];
	xor.b32  	%r1176, %r1176, %r720;
	ld.global.u32 	%r721, [%rd8+28];
	xor.b32  	%r1175, %r1175, %r721;
	ld.global.u32 	%r722, [%rd8+32];
	xor.b32  	%r1174, %r1174, %r722;
	ld.global.u32 	%r723, [%rd8+36];
	xor.b32  	%r1081, %r1081, %r723;
$L__BB12_47:
	and.b32  	%r725, %r708, 4;
	setp.eq.s32 	%p30, %r725, 0;
	@%p30 bra 	$L__BB12_49;
	ld.global.u32 	%r726, [%rd8+40];
	xor.b32  	%r1085, %r1085, %r726;
	ld.global.u32 	%r727, [%rd8+44];
	xor.b32  	%r1176, %r1176, %r727;
	ld.global.u32 	%r728, [%rd8+48];
	xor.b32  	%r1175, %r1175, %r728;
	ld.global.u32 	%r729, [%rd8+52];
	xor.b32  	%r1174, %r1174, %r729;
	ld.global.u32 	%r730, [%rd8+56];
	xor.b32  	%r1081, %r1081, %r730;
$L__BB12_49:
	and.b32  	%r732, %r708, 8;
	setp.eq.s32 	%p31, %r732, 0;
	@%p31 bra 	$L__BB12_51;
	ld.global.u32 	%r733, [%rd8+60];
	xor.b32  	%r1085, %r1085, %r733;
	ld.global.u32 	%r734, [%rd8+64];
	xor.b32  	%r1176, %r1176, %r734;
	ld.global.u32 	%r735, [%rd8+68];
	xor.b32  	%r1175, %r1175, %r735;
	ld.global.u32 	%r736, [%rd8+72];
	xor.b32  	%r1174, %r1174, %r736;
	ld.global.u32 	%r737, [%rd8+76];
	xor.b32  	%r1081, %r1081, %r737;
$L__BB12_51:
	and.b32  	%r739, %r708, 16;
	setp.eq.s32 	%p32, %r739, 0;
	@%p32 bra 	$L__BB12_53;
	ld.global.u32 	%r740, [%rd8+80];
	xor.b32  	%r1085, %r1085, %r740;
	ld.global.u32 	%r741, [%rd8+84];
	xor.b32  	%r1176, %r1176, %r741;
	ld.global.u32 	%r742, [%rd8+88];
	xor.b32  	%r1175, %r1175, %r742;
	ld.global.u32 	%r743, [%rd8+92];
	xor.b32  	%r1174, %r1174, %r743;
	ld.global.u32 	%r744, [%rd8+96];
	xor.b32  	%r1081, %r1081, %r744;
$L__BB12_53:
	and.b32  	%r746, %r708, 32;
	setp.eq.s32 	%p33, %r746, 0;
	@%p33 bra 	$L__BB12_55;
	ld.global.u32 	%r747, [%rd8+100];
	xor.b32  	%r1085, %r1085, %r747;
	ld.global.u32 	%r748, [%rd8+104];
	xor.b32  	%r1176, %r1176, %r748;
	ld.global.u32 	%r749, [%rd8+108];
	xor.b32  	%r1175, %r1175, %r749;
	ld.global.u32 	%r750, [%rd8+112];
	xor.b32  	%r1174, %r1174, %r750;
	ld.global.u32 	%r751, [%rd8+116];
	xor.b32  	%r1081, %r1081, %r751;
$L__BB12_55:
	and.b32  	%r753, %r708, 64;
	setp.eq.s32 	%p34, %r753, 0;
	@%p34 bra 	$L__BB12_57;
	ld.global.u32 	%r754, [%rd8+120];
	xor.b32  	%r1085, %r1085, %r754;
	ld.global.u32 	%r755, [%rd8+124];
	xor.b32  	%r1176, %r1176, %r755;
	ld.global.u32 	%r756, [%rd8+128];
	xor.b32  	%r1175, %r1175, %r756;
	ld.global.u32 	%r757, [%rd8+132];
	xor.b32  	%r1174, %r1174, %r757;
	ld.global.u32 	%r758, [%rd8+136];
	xor.b32  	%r1081, %r1081, %r758;
$L__BB12_57:
	and.b32  	%r760, %r708, 128;
	setp.eq.s32 	%p35, %r760, 0;
	@%p35 bra 	$L__BB12_59;
	ld.global.u32 	%r761, [%rd8+140];
	xor.b32  	%r1085, %r1085, %r761;
	ld.global.u32 	%r762, [%rd8+144];
	xor.b32  	%r1176, %r1176, %r762;
	ld.global.u32 	%r763, [%rd8+148];
	xor.b32  	%r1175, %r1175, %r763;
	ld.global.u32 	%r764, [%rd8+152];
	xor.b32  	%r1174, %r1174, %r764;
	ld.global.u32 	%r765, [%rd8+156];
	xor.b32  	%r1081, %r1081, %r765;
$L__BB12_59:
	and.b32  	%r767, %r708, 256;
	setp.eq.s32 	%p36, %r767, 0;
	@%p36 bra 	$L__BB12_61;
	ld.global.u32 	%r768, [%rd8+160];
	xor.b32  	%r1085, %r1085, %r768;
	ld.global.u32 	%r769, [%rd8+164];
	xor.b32  	%r1176, %r1176, %r769;
	ld.global.u32 	%r770, [%rd8+168];
	xor.b32  	%r1175, %r1175, %r770;
	ld.global.u32 	%r771, [%rd8+172];
	xor.b32  	%r1174, %r1174, %r771;
	ld.global.u32 	%r772, [%rd8+176];
	xor.b32  	%r1081, %r1081, %r772;
$L__BB12_61:
	and.b32  	%r774, %r708, 512;
	setp.eq.s32 	%p37, %r774, 0;
	@%p37 bra 	$L__BB12_63;
	ld.global.u32 	%r775, [%rd8+180];
	xor.b32  	%r1085, %r1085, %r775;
	ld.global.u32 	%r776, [%rd8+184];
	xor.b32  	%r1176, %r1176, %r776;
	ld.global.u32 	%r777, [%rd8+188];
	xor.b32  	%r1175, %r1175, %r777;
	ld.global.u32 	%r778, [%rd8+192];
	xor.b32  	%r1174, %r1174, %r778;
	ld.global.u32 	%r779, [%rd8+196];
	xor.b32  	%r1081, %r1081, %r779;
$L__BB12_63:
	and.b32  	%r781, %r708, 1024;
	setp.eq.s32 	%p38, %r781, 0;
	@%p38 bra 	$L__BB12_65;
	ld.global.u32 	%r782, [%rd8+200];
	xor.b32  	%r1085, %r1085, %r782;
	ld.global.u32 	%r783, [%rd8+204];
	xor.b32  	%r1176, %r1176, %r783;
	ld.global.u32 	%r784, [%rd8+208];
	xor.b32  	%r1175, %r1175, %r784;
	ld.global.u32 	%r785, [%rd8+212];
	xor.b32  	%r1174, %r1174, %r785;
	ld.global.u32 	%r786, [%rd8+216];
	xor.b32  	%r1081, %r1081, %r786;
$L__BB12_65:
	and.b32  	%r788, %r708, 2048;
	setp.eq.s32 	%p39, %r788, 0;
	@%p39 bra 	$L__BB12_67;
	ld.global.u32 	%r789, [%rd8+220];
	xor.b32  	%r1085, %r1085, %r789;
	ld.global.u32 	%r790, [%rd8+224];
	xor.b32  	%r1176, %r1176, %r790;
	ld.global.u32 	%r791, [%rd8+228];
	xor.b32  	%r1175, %r1175, %r791;
	ld.global.u32 	%r792, [%rd8+232];
	xor.b32  	%r1174, %r1174, %r792;
	ld.global.u32 	%r793, [%rd8+236];
	xor.b32  	%r1081, %r1081, %r793;
$L__BB12_67:
	and.b32  	%r795, %r708, 4096;
	setp.eq.s32 	%p40, %r795, 0;
	@%p40 bra 	$L__BB12_69;
	ld.global.u32 	%r796, [%rd8+240];
	xor.b32  	%r1085, %r1085, %r796;
	ld.global.u32 	%r797, [%rd8+244];
	xor.b32  	%r1176, %r1176, %r797;
	ld.global.u32 	%r798, [%rd8+248];
	xor.b32  	%r1175, %r1175, %r798;
	ld.global.u32 	%r799, [%rd8+252];
	xor.b32  	%r1174, %r1174, %r799;
	ld.global.u32 	%r800, [%rd8+256];
	xor.b32  	%r1081, %r1081, %r800;
$L__BB12_69:
	and.b32  	%r802, %r708, 8192;
	setp.eq.s32 	%p41, %r802, 0;
	@%p41 bra 	$L__BB12_71;
	ld.global.u32 	%r803, [%rd8+260];
	xor.b32  	%r1085, %r1085, %r803;
	ld.global.u32 	%r804, [%rd8+264];
	xor.b32  	%r1176, %r1176, %r804;
	ld.global.u32 	%r805, [%rd8+268];
	xor.b32  	%r1175, %r1175, %r805;
	ld.global.u32 	%r806, [%rd8+272];
	xor.b32  	%r1174, %r1174, %r806;
	ld.global.u32 	%r807, [%rd8+276];
	xor.b32  	%r1081, %r1081, %r807;
$L__BB12_71:
	and.b32  	%r809, %r708, 16384;
	setp.eq.s32 	%p42, %r809, 0;
	@%p42 bra 	$L__BB12_73;
	ld.global.u32 	%r810, [%rd8+280];
	xor.b32  	%r1085, %r1085, %r810;
	ld.global.u32 	%r811, [%rd8+284];
	xor.b32  	%r1176, %r1176, %r811;
	ld.global.u32 	%r812, [%rd8+288];
	xor.b32  	%r1175, %r1175, %r812;
	ld.global.u32 	%r813, [%rd8+292];
	xor.b32  	%r1174, %r1174, %r813;
	ld.global.u32 	%r814, [%rd8+296];
	xor.b32  	%r1081, %r1081, %r814;
$L__BB12_73:
	and.b32  	%r816, %r708, 32768;
	setp.eq.s32 	%p43, %r816, 0;
	@%p43 bra 	$L__BB12_75;
	ld.global.u32 	%r817, [%rd8+300];
	xor.b32  	%r1085, %r1085, %r817;
	ld.global.u32 	%r818, [%rd8+304];
	xor.b32  	%r1176, %r1176, %r818;
	ld.global.u32 	%r819, [%rd8+308];
	xor.b32  	%r1175, %r1175, %r819;
	ld.global.u32 	%r820, [%rd8+312];
	xor.b32  	%r1174, %r1174, %r820;
	ld.global.u32 	%r821, [%rd8+316];
	xor.b32  	%r1081, %r1081, %r821;
$L__BB12_75:
	add.s32 	%r1172, %r1172, 16;
	setp.ne.s32 	%p44, %r1172, 32;
	@%p44 bra 	$L__BB12_43;
	mad.lo.s32 	%r822, %r1166, -31, %r191;
	add.s32 	%r1166, %r822, 1;
	setp.ne.s32 	%p45, %r1166, 5;
	@%p45 bra 	$L__BB12_42;
	st.local.u32 	[%rd2+4], %r1085;
	st.local.v2.u32 	[%rd2+8], {%r1176, %r1175};
	st.local.v2.u32 	[%rd2+16], {%r1174, %r1081};
	setp.ne.s64 	%p46, %rd5, 3;
	@%p46 bra 	$L__BB12_115;
	mov.b32 	%r1081, 0;
	mov.u32 	%r1266, %r1081;
	mov.u32 	%r1267, %r1081;
	mov.u32 	%r1268, %r1081;
	mov.u32 	%r1085, %r1081;
	mov.u32 	%r1258, %r1081;
$L__BB12_79:
	mul.wide.u32 	%rd278, %r1258, 4;
	add.s64 	%rd279, %rd2, %rd278;
	ld.local.u32 	%r366, [%rd279+4];
	shl.b32 	%r367, %r1258, 5;
	mov.b32 	%r1264, 0;
$L__BB12_80:
	.pragma "nounroll";
	shr.u32 	%r825, %r366, %r1264;
	and.b32  	%r826, %r825, 1;
	setp.eq.b32 	%p47, %r826, 1;
	not.pred 	%p48, %p47;
	add.s32 	%r827, %r367, %r1264;
	mul.lo.s32 	%r828, %r827, 5;
	mul.wide.u32 	%rd280, %r828, 4;
	add.s64 	%rd9, %rd6, %rd280;
	@%p48 bra 	$L__BB12_82;
	ld.global.u32 	%r829, [%rd9];
	xor.b32  	%r1085, %r1085, %r829;
	ld.global.u32 	%r830, [%rd9+4];
	xor.b32  	%r1268, %r1268, %r830;
	ld.global.u32 	%r831, [%rd9+8];
	xor.b32  	%r1267, %r1267, %r831;
	ld.global.u32 	%r832, [%rd9+12];
	xor.b32  	%r1266, %r1266, %r832;
	ld.global.u32 	%r833, [%rd9+16];
	xor.b32  	%r1081, %r1081, %r833;
$L__BB12_82:
	and.b32  	%r835, %r825, 2;
	setp.eq.s32 	%p49, %r835, 0;
	@%p49 bra 	$L__BB12_84;
	ld.global.u32 	%r836, [%rd9+20];
	xor.b32  	%r1085, %r1085, %r836;
	ld.global.u32 	%r837, [%rd9+24];
	xor.b32  	%r1268, %r1268, %r837;
	ld.global.u32 	%r838, [%rd9+28];
	xor.b32  	%r1267, %r1267, %r838;
	ld.global.u32 	%r839, [%rd9+32];
	xor.b32  	%r1266, %r1266, %r839;
	ld.global.u32 	%r840, [%rd9+36];
	xor.b32  	%r1081, %r1081, %r840;
$L__BB12_84:
	and.b32  	%r842, %r825, 4;
	setp.eq.s32 	%p50, %r842, 0;
	@%p50 bra 	$L__BB12_86;
	ld.global.u32 	%r843, [%rd9+40];
	xor.b32  	%r1085, %r1085, %r843;
	ld.global.u32 	%r844, [%rd9+44];
	xor.b32  	%r1268, %r1268, %r844;
	ld.global.u32 	%r845, [%rd9+48];
	xor.b32  	%r1267, %r1267, %r845;
	ld.global.u32 	%r846, [%rd9+52];
	xor.b32  	%r1266, %r1266, %r846;
	ld.global.u32 	%r847, [%rd9+56];
	xor.b32  	%r1081, %r1081, %r847;
$L__BB12_86:
	and.b32  	%r849, %r825, 8;
	setp.eq.s32 	%p51, %r849, 0;
	@%p51 bra 	$L__BB12_88;
	ld.global.u32 	%r850, [%rd9+60];
	xor.b32  	%r1085, %r1085, %r850;
	ld.global.u32 	%r851, [%rd9+64];
	xor.b32  	%r1268, %r1268, %r851;
	ld.global.u32 	%r852, [%rd9+68];
	xor.b32  	%r1267, %r1267, %r852;
	ld.global.u32 	%r853, [%rd9+72];
	xor.b32  	%r1266, %r1266, %r853;
	ld.global.u32 	%r854, [%rd9+76];
	xor.b32  	%r1081, %r1081, %r854;
$L__BB12_88:
	and.b32  	%r856, %r825, 16;
	setp.eq.s32 	%p52, %r856, 0;
	@%p52 bra 	$L__BB12_90;
	ld.global.u32 	%r857, [%rd9+80];
	xor.b32  	%r1085, %r1085, %r857;
	ld.global.u32 	%r858, [%rd9+84];
	xor.b32  	%r1268, %r1268, %r858;
	ld.global.u32 	%r859, [%rd9+88];
	xor.b32  	%r1267, %r1267, %r859;
	ld.global.u32 	%r860, [%rd9+92];
	xor.b32  	%r1266, %r1266, %r860;
	ld.global.u32 	%r861, [%rd9+96];
	xor.b32  	%r1081, %r1081, %r861;
$L__BB12_90:
	and.b32  	%r863, %r825, 32;
	setp.eq.s32 	%p53, %r863, 0;
	@%p53 bra 	$L__BB12_92;
	ld.global.u32 	%r864, [%rd9+100];
	xor.b32  	%r1085, %r1085, %r864;
	ld.global.u32 	%r865, [%rd9+104];
	xor.b32  	%r1268, %r1268, %r865;
	ld.global.u32 	%r866, [%rd9+108];
	xor.b32  	%r1267, %r1267, %r866;
	ld.global.u32 	%r867, [%rd9+112];
	xor.b32  	%r1266, %r1266, %r867;
	ld.global.u32 	%r868, [%rd9+116];
	xor.b32  	%r1081, %r1081, %r868;
$L__BB12_92:
	and.b32  	%r870, %r825, 64;
	setp.eq.s32 	%p54, %r870, 0;
	@%p54 bra 	$L__BB12_94;
	ld.global.u32 	%r871, [%rd9+120];
	xor.b32  	%r1085, %r1085, %r871;
	ld.global.u32 	%r872, [%rd9+124];
	xor.b32  	%r1268, %r1268, %r872;
	ld.global.u32 	%r873, [%rd9+128];
	xor.b32  	%r1267, %r1267, %r873;
	ld.global.u32 	%r874, [%rd9+132];
	xor.b32  	%r1266, %r1266, %r874;
	ld.global.u32 	%r875, [%rd9+136];
	xor.b32  	%r1081, %r1081, %r875;
$L__BB12_94:
	and.b32  	%r877, %r825, 128;
	setp.eq.s32 	%p55, %r877, 0;
	@%p55 bra 	$L__BB12_96;
	ld.global.u32 	%r878, [%rd9+140];
	xor.b32  	%r1085, %r1085, %r878;
	ld.global.u32 	%r879, [%rd9+144];
	xor.b32  	%r1268, %r1268, %r879;
	ld.global.u32 	%r880, [%rd9+148];
	xor.b32  	%r1267, %r1267, %r880;
	ld.global.u32 	%r881, [%rd9+152];
	xor.b32  	%r1266, %r1266, %r881;
	ld.global.u32 	%r882, [%rd9+156];
	xor.b32  	%r1081, %r1081, %r882;
$L__BB12_96:
	and.b32  	%r884, %r825, 256;
	setp.eq.s32 	%p56, %r884, 0;
	@%p56 bra 	$L__BB12_98;
	ld.global.u32 	%r885, [%rd9+160];
	xor.b32  	%r1085, %r1085, %r885;
	ld.global.u32 	%r886, [%rd9+164];
	xor.b32  	%r1268, %r1268, %r886;
	ld.global.u32 	%r887, [%rd9+168];
	xor.b32  	%r1267, %r1267, %r887;
	ld.global.u32 	%r888, [%rd9+172];
	xor.b32  	%r1266, %r1266, %r888;
	ld.global.u32 	%r889, [%rd9+176];
	xor.b32  	%r1081, %r1081, %r889;
$L__BB12_98:
	and.b32  	%r891, %r825, 512;
	setp.eq.s32 	%p57, %r891, 0;
	@%p57 bra 	$L__BB12_100;
	ld.global.u32 	%r892, [%rd9+180];
	xor.b32  	%r1085, %r1085, %r892;
	ld.global.u32 	%r893, [%rd9+184];
	xor.b32  	%r1268, %r1268, %r893;
	ld.global.u32 	%r894, [%rd9+188];
	xor.b32  	%r1267, %r1267, %r894;
	ld.global.u32 	%r895, [%rd9+192];
	xor.b32  	%r1266, %r1266, %r895;
	ld.global.u32 	%r896, [%rd9+196];
	xor.b32  	%r1081, %r1081, %r896;
$L__BB12_100:
	and.b32  	%r898, %r825, 1024;
	setp.eq.s32 	%p58, %r898, 0;
	@%p58 bra 	$L__BB12_102;
	ld.global.u32 	%r899, [%rd9+200];
	xor.b32  	%r1085, %r1085, %r899;
	ld.global.u32 	%r900, [%rd9+204];
	xor.b32  	%r1268, %r1268, %r900;
	ld.global.u32 	%r901, [%rd9+208];
	xor.b32  	%r1267, %r1267, %r901;
	ld.global.u32 	%r902, [%rd9+212];
	xor.b32  	%r1266, %r1266, %r902;
	ld.global.u32 	%r903, [%rd9+216];
	xor.b32  	%r1081, %r1081, %r903;
$L__BB12_102:
	and.b32  	%r905, %r825, 2048;
	setp.eq.s32 	%p59, %r905, 0;
	@%p59 bra 	$L__BB12_104;
	ld.global.u32 	%r906, [%rd9+220];
	xor.b32  	%r1085, %r1085, %r906;
	ld.global.u32 	%r907, [%rd9+224];
	xor.b32  	%r1268, %r1268, %r907;
	ld.global.u32 	%r908, [%rd9+228];
	xor.b32  	%r1267, %r1267, %r908;
	ld.global.u32 	%r909, [%rd9+232];
	xor.b32  	%r1266, %r1266, %r909;
	ld.global.u32 	%r910, [%rd9+236];
	xor.b32  	%r1081, %r1081, %r910;
$L__BB12_104:
	and.b32  	%r912, %r825, 4096;
	setp.eq.s32 	%p60, %r912, 0;
	@%p60 bra 	$L__BB12_106;
	ld.global.u32 	%r913, [%rd9+240];
	xor.b32  	%r1085, %r1085, %r913;
	ld.global.u32 	%r914, [%rd9+244];
	xor.b32  	%r1268, %r1268, %r914;
	ld.global.u32 	%r915, [%rd9+248];
	xor.b32  	%r1267, %r1267, %r915;
	ld.global.u32 	%r916, [%rd9+252];
	xor.b32  	%r1266, %r1266, %r916;
	ld.global.u32 	%r917, [%rd9+256];
	xor.b32  	%r1081, %r1081, %r917;
$L__BB12_106:
	and.b32  	%r919, %r825, 8192;
	setp.eq.s32 	%p61, %r919, 0;
	@%p61 bra 	$L__BB12_108;
	ld.global.u32 	%r920, [%rd9+260];
	xor.b32  	%r1085, %r1085, %r920;
	ld.global.u32 	%r921, [%rd9+264];
	xor.b32  	%r1268, %r1268, %r921;
	ld.global.u32 	%r922, [%rd9+268];
	xor.b32  	%r1267, %r1267, %r922;
	ld.global.u32 	%r923, [%rd9+272];
	xor.b32  	%r1266, %r1266, %r923;
	ld.global.u32 	%r924, [%rd9+276];
	xor.b32  	%r1081, %r1081, %r924;
$L__BB12_108:
	and.b32  	%r926, %r825, 16384;
	setp.eq.s32 	%p62, %r926, 0;
	@%p62 bra 	$L__BB12_110;
	ld.global.u32 	%r927, [%rd9+280];
	xor.b32  	%r1085, %r1085, %r927;
	ld.global.u32 	%r928, [%rd9+284];
	xor.b32  	%r1268, %r1268, %r928;
	ld.global.u32 	%r929, [%rd9+288];
	xor.b32  	%r1267, %r1267, %r929;
	ld.global.u32 	%r930, [%rd9+292];
	xor.b32  	%r1266, %r1266, %r930;
	ld.global.u32 	%r931, [%rd9+296];
	xor.b32  	%r1081, %r1081, %r931;
$L__BB12_110:
	and.b32  	%r933, %r825, 32768;
	setp.eq.s32 	%p63, %r933, 0;
	@%p63 bra 	$L__BB12_112;
	ld.global.u32 	%r934, [%rd9+300];
	xor.b32  	%r1085, %r1085, %r934;
	ld.global.u32 	%r935, [%rd9+304];
	xor.b32  	%r1268, %r1268, %r935;
	ld.global.u32 	%r936, [%rd9+308];
	xor.b32  	%r1267, %r1267, %r936;
	ld.global.u32 	%r937, [%rd9+312];
	xor.b32  	%r1266, %r1266, %r937;
	ld.global.u32 	%r938, [%rd9+316];
	xor.b32  	%r1081, %r1081, %r938;
$L__BB12_112:
	add.s32 	%r1264, %r1264, 16;
	setp.ne.s32 	%p64, %r1264, 32;
	@%p64 bra 	$L__BB12_80;
	mad.lo.s32 	%r939, %r1258, -31, %r367;
	add.s32 	%r1258, %r939, 1;
	setp.ne.s32 	%p65, %r1258, 5;
	@%p65 bra 	$L__BB12_79;
	st.local.u32 	[%rd2+4], %r1085;
	st.local.v2.u32 	[%rd2+8], {%r1268, %r1267};
	st.local.v2.u32 	[%rd2+16], {%r1266, %r1081};
$L__BB12_115:
	shr.u64 	%rd417, %rd4, 2;
	add.s32 	%r1068, %r1068, 1;
	setp.gt.u64 	%p66, %rd4, 3;
	@%p66 bra 	$L__BB12_3;
$L__BB12_116:
	mov.b32 	%r940, 0;
	st.local.v2.u32 	[%rd2+24], {%r940, %r940};
	st.local.u32 	[%rd2+32], %r940;
	mov.b64 	%rd281, 0;
	st.local.u64 	[%rd2+40], %rd281;
	mul.lo.s32 	%r541, %r573, %r1;
	cvta.to.global.u64 	%rd282, %rd266;
	mul.wide.s32 	%rd283, %r541, 4;
	add.s64 	%rd11, %rd282, %rd283;
	add.s64 	%rd12, %rd266, %rd283;
	setp.lt.s32 	%p67, %r573, 1;
	@%p67 bra 	$L__BB12_129;
	and.b32  	%r542, %r573, 15;
	setp.lt.u32 	%p68, %r573, 16;
	mov.b32 	%r1351, 0;
	@%p68 bra 	$L__BB12_120;
	and.b32  	%r1351, %r573, 2147483632;
	mov.b32 	%r1349, 0;
$L__BB12_119:
	.pragma "nounroll";
	mul.wide.u32 	%rd284, %r1349, 4;
	add.s64 	%rd285, %rd11, %rd284;
	ld.global.f32 	%f26, [%rd285];
	div.rn.f32 	%f27, %f26, %f25;
	st.global.f32 	[%rd285], %f27;
	ld.global.f32 	%f28, [%rd285+4];
	div.rn.f32 	%f29, %f28, %f25;
	st.global.f32 	[%rd285+4], %f29;
	ld.global.f32 	%f30, [%rd285+8];
	div.rn.f32 	%f31, %f30, %f25;
	st.global.f32 	[%rd285+8], %f31;
	ld.global.f32 	%f32, [%rd285+12];
	div.rn.f32 	%f33, %f32, %f25;
	st.global.f32 	[%rd285+12], %f33;
	ld.global.f32 	%f34, [%rd285+16];
	div.rn.f32 	%f35, %f34, %f25;
	st.global.f32 	[%rd285+16], %f35;
	ld.global.f32 	%f36, [%rd285+20];
	div.rn.f32 	%f37, %f36, %f25;
	st.global.f32 	[%rd285+20], %f37;
	ld.global.f32 	%f38, [%rd285+24];
	div.rn.f32 	%f39, %f38, %f25;
	st.global.f32 	[%rd285+24], %f39;
	ld.global.f32 	%f40, [%rd285+28];
	div.rn.f32 	%f41, %f40, %f25;
	st.global.f32 	[%rd285+28], %f41;
	ld.global.f32 	%f42, [%rd285+32];
	div.rn.f32 	%f43, %f42, %f25;
	st.global.f32 	[%rd285+32], %f43;
	ld.global.f32 	%f44, [%rd285+36];
	div.rn.f32 	%f45, %f44, %f25;
	st.global.f32 	[%rd285+36], %f45;
	ld.global.f32 	%f46, [%rd285+40];
	div.rn.f32 	%f47, %f46, %f25;
	st.global.f32 	[%rd285+40], %f47;
	ld.global.f32 	%f48, [%rd285+44];
	div.rn.f32 	%f49, %f48, %f25;
	st.global.f32 	[%rd285+44], %f49;
	ld.global.f32 	%f50, [%rd285+48];
	div.rn.f32 	%f51, %f50, %f25;
	st.global.f32 	[%rd285+48], %f51;
	ld.global.f32 	%f52, [%rd285+52];
	div.rn.f32 	%f53, %f52, %f25;
	st.global.f32 	[%rd285+52], %f53;
	ld.global.f32 	%f54, [%rd285+56];
	div.rn.f32 	%f55, %f54, %f25;
	st.global.f32 	[%rd285+56], %f55;
	ld.global.f32 	%f56, [%rd285+60];
	div.rn.f32 	%f57, %f56, %f25;
	st.global.f32 	[%rd285+60], %f57;
	add.s32 	%r1349, %r1349, 16;
	setp.ne.s32 	%p69, %r1349, %r1351;
	@%p69 bra 	$L__BB12_119;
$L__BB12_120:
	setp.eq.s32 	%p70, %r542, 0;
	@%p70 bra 	$L__BB12_129;
	and.b32  	%r547, %r573, 7;
	setp.lt.u32 	%p71, %r542, 8;
	@%p71 bra 	$L__BB12_123;
	mul.wide.u32 	%rd286, %r1351, 4;
	add.s64 	%rd287, %rd11, %rd286;
	ld.global.f32 	%f58, [%rd287];
	div.rn.f32 	%f59, %f58, %f25;
	st.global.f32 	[%rd287], %f59;
	ld.global.f32 	%f60, [%rd287+4];
	div.rn.f32 	%f61, %f60, %f25;
	st.global.f32 	[%rd287+4], %f61;
	ld.global.f32 	%f62, [%rd287+8];
	div.rn.f32 	%f63, %f62, %f25;
	st.global.f32 	[%rd287+8], %f63;
	ld.global.f32 	%f64, [%rd287+12];
	div.rn.f32 	%f65, %f64, %f25;
	st.global.f32 	[%rd287+12], %f65;
	ld.global.f32 	%f66, [%rd287+16];
	div.rn.f32 	%f67, %f66, %f25;
	st.global.f32 	[%rd287+16], %f67;
	ld.global.f32 	%f68, [%rd287+20];
	div.rn.f32 	%f69, %f68, %f25;
	st.global.f32 	[%rd287+20], %f69;
	ld.global.f32 	%f70, [%rd287+24];
	div.rn.f32 	%f71, %f70, %f25;
	st.global.f32 	[%rd287+24], %f71;
	ld.global.f32 	%f72, [%rd287+28];
	div.rn.f32 	%f73, %f72, %f25;
	st.global.f32 	[%rd287+28], %f73;
	add.s32 	%r1351, %r1351, 8;
$L__BB12_123:
	setp.eq.s32 	%p72, %r547, 0;
	@%p72 bra 	$L__BB12_129;
	and.b32  	%r550, %r573, 3;
	setp.lt.u32 	%p73, %r547, 4;
	@%p73 bra 	$L__BB12_126;
	mul.wide.u32 	%rd288, %r1351, 4;
	add.s64 	%rd289, %rd11, %rd288;
	ld.global.f32 	%f74, [%rd289];
	div.rn.f32 	%f75, %f74, %f25;
	st.global.f32 	[%rd289], %f75;
	ld.global.f32 	%f76, [%rd289+4];
	div.rn.f32 	%f77, %f76, %f25;
	st.global.f32 	[%rd289+4], %f77;
	ld.global.f32 	%f78, [%rd289+8];
	div.rn.f32 	%f79, %f78, %f25;
	st.global.f32 	[%rd289+8], %f79;
	ld.global.f32 	%f80, [%rd289+12];
	div.rn.f32 	%f81, %f80, %f25;
	st.global.f32 	[%rd289+12], %f81;
	add.s32 	%r1351, %r1351, 4;
$L__BB12_126:
	setp.eq.s32 	%p74, %r550, 0;
	@%p74 bra 	$L__BB12_129;
	mov.b32 	%r1354, 0;
$L__BB12_128:
	.pragma "nounroll";
	mul.wide.u32 	%rd290, %r1351, 4;
	add.s64 	%rd291, %rd11, %rd290;
	ld.global.f32 	%f82, [%rd291];
	div.rn.f32 	%f83, %f82, %f25;
	st.global.f32 	[%rd291], %f83;
	add.s32 	%r1351, %r1351, 1;
	add.s32 	%r1354, %r1354, 1;
	setp.ne.s32 	%p75, %r1354, %r550;
	@%p75 bra 	$L__BB12_128;
$L__BB12_129:
	ld.param.u64 	%rd415, [_ZN10cuda_utils18sample_topk_kernelEPfifiiPiy_param_5];
	add.s64 	%rd13, %rd1, %rd283;
	add.s64 	%rd293, %rd415, %rd283;
	mul.wide.s32 	%rd294, %r573, 4;
	add.s64 	%rd295, %rd293, %rd294;
	sub.s64 	%rd296, %rd293, %rd295;
	shr.s64 	%rd14, %rd296, 2;
	neg.s64 	%rd15, %rd14;
	setp.eq.s64 	%p76, %rd296, 0;
	@%p76 bra 	$L__BB12_142;
	and.b64  	%rd16, %rd15, 15;
	setp.gt.u64 	%p77, %rd14, -16;
	mov.b64 	%rd420, 0;
	@%p77 bra 	$L__BB12_133;
	and.b64  	%rd420, %rd15, -16;
	mov.b64 	%rd418, 0;
$L__BB12_132:
	.pragma "nounroll";
	cvt.u32.u64 	%r944, %rd418;
	shl.b64 	%rd299, %rd418, 2;
	add.s64 	%rd300, %rd13, %rd299;
	st.global.u32 	[%rd300], %r944;
	add.s32 	%r945, %r944, 1;
	st.global.u32 	[%rd300+4], %r945;
	add.s32 	%r946, %r944, 2;
	st.global.u32 	[%rd300+8], %r946;
	add.s32 	%r947, %r944, 3;
	st.global.u32 	[%rd300+12], %r947;
	add.s32 	%r948, %r944, 4;
	st.global.u32 	[%rd300+16], %r948;
	add.s32 	%r949, %r944, 5;
	st.global.u32 	[%rd300+20], %r949;
	add.s32 	%r950, %r944, 6;
	st.global.u32 	[%rd300+24], %r950;
	add.s32 	%r951, %r944, 7;
	st.global.u32 	[%rd300+28], %r951;
	add.s32 	%r952, %r944, 8;
	st.global.u32 	[%rd300+32], %r952;
	add.s32 	%r953, %r944, 9;
	st.global.u32 	[%rd300+36], %r953;
	add.s32 	%r954, %r944, 10;
	st.global.u32 	[%rd300+40], %r954;
	add.s32 	%r955, %r944, 11;
	st.global.u32 	[%rd300+44], %r955;
	add.s32 	%r956, %r944, 12;
	st.global.u32 	[%rd300+48], %r956;
	add.s32 	%r957, %r944, 13;
	st.global.u32 	[%rd300+52], %r957;
	add.s32 	%r958, %r944, 14;
	st.global.u32 	[%rd300+56], %r958;
	add.s32 	%r959, %r944, 15;
	st.global.u32 	[%rd300+60], %r959;
	add.s64 	%rd418, %rd418, 16;
	setp.ne.s64 	%p78, %rd418, %rd420;
	@%p78 bra 	$L__BB12_132;
$L__BB12_133:
	setp.eq.s64 	%p79, %rd16, 0;
	@%p79 bra 	$L__BB12_142;
	and.b64  	%rd21, %rd15, 7;
	setp.lt.u64 	%p80, %rd16, 8;
	@%p80 bra 	$L__BB12_136;
	cvt.u32.u64 	%r960, %rd420;
	shl.b64 	%rd301, %rd420, 2;
	add.s64 	%rd302, %rd13, %rd301;
	st.global.u32 	[%rd302], %r960;
	add.s32 	%r961, %r960, 1;
	st.global.u32 	[%rd302+4], %r961;
	add.s32 	%r962, %r960, 2;
	st.global.u32 	[%rd302+8], %r962;
	add.s32 	%r963, %r960, 3;
	st.global.u32 	[%rd302+12], %r963;
	add.s32 	%r964, %r960, 4;
	st.global.u32 	[%rd302+16], %r964;
	add.s32 	%r965, %r960, 5;
	st.global.u32 	[%rd302+20], %r965;
	add.s32 	%r966, %r960, 6;
	st.global.u32 	[%rd302+24], %r966;
	add.s32 	%r967, %r960, 7;
	st.global.u32 	[%rd302+28], %r967;
	add.s64 	%rd420, %rd420, 8;
$L__BB12_136:
	setp.eq.s64 	%p81, %rd21, 0;
	@%p81 bra 	$L__BB12_142;
	and.b64  	%rd24, %rd15, 3;
	setp.lt.u64 	%p82, %rd21, 4;
	@%p82 bra 	$L__BB12_139;
	cvt.u32.u64 	%r968, %rd420;
	shl.b64 	%rd303, %rd420, 2;
	add.s64 	%rd304, %rd13, %rd303;
	st.global.u32 	[%rd304], %r968;
	add.s32 	%r969, %r968, 1;
	st.global.u32 	[%rd304+4], %r969;
	add.s32 	%r970, %r968, 2;
	st.global.u32 	[%rd304+8], %r970;
	add.s32 	%r971, %r968, 3;
	st.global.u32 	[%rd304+12], %r971;
	add.s64 	%rd420, %rd420, 4;
$L__BB12_139:
	setp.eq.s64 	%p83, %rd24, 0;
	@%p83 bra 	$L__BB12_142;
	mov.b64 	%rd423, 0;
$L__BB12_141:
	.pragma "nounroll";
	shl.b64 	%rd306, %rd420, 2;
	add.s64 	%rd307, %rd13, %rd306;
	st.global.u32 	[%rd307], %rd420;
	add.s64 	%rd420, %rd420, 1;
	add.s64 	%rd423, %rd423, 1;
	setp.ne.s64 	%p84, %rd423, %rd24;
	@%p84 bra 	$L__BB12_141;
$L__BB12_142:
	add.s64 	%rd31, %rd12, %rd294;
	sub.s64 	%rd311, %rd12, %rd31;
	shr.s64 	%rd312, %rd311, 2;
	neg.s64 	%rd32, %rd312;
	setp.eq.s64 	%p85, %rd311, 0;
	mov.b64 	%rd424, 0;
	mov.u64 	%rd425, %rd424;
	mov.u64 	%rd426, %rd424;
	@%p85 bra 	$L__BB12_147;
	shl.b64 	%rd33, %rd32, 2;
	{ // callseq 0, 0
	.param .b64 param0;
	st.param.b64 	[param0], %rd33;
	.param .b64 retval0;
	call.uni (retval0), 
	malloc, 
	(
	param0
	);
	ld.param.b64 	%rd424, [retval0];
	} // callseq 0
	setp.ne.s64 	%p86, %rd424, 0;
	@%p86 bra 	$L__BB12_145;
	add.u64 	%rd321, %SP, 0;
	add.u64 	%rd322, %SPL, 0;
	{ // callseq 4, 0
	.param .b64 param0;
	st.param.b64 	[param0], 0;
	call.uni 
	free, 
	(
	param0
	);
	} // callseq 4
	mov.u64 	%rd323, $str;
	cvta.global.u64 	%rd324, %rd323;
	st.local.u64 	[%rd322], %rd324;
	mov.u64 	%rd325, $str$4;
	cvta.global.u64 	%rd326, %rd325;
	{ // callseq 5, 0
	.param .b64 param0;
	st.param.b64 	[param0], %rd326;
	.param .b64 param1;
	st.param.b64 	[param1], %rd321;
	.param .b32 retval0;
	call.uni (retval0), 
	vprintf, 
	(
	param0, 
	param1
	);
	ld.param.b32 	%r974, [retval0];
	} // callseq 5
	// begin inline asm
	trap;
	// end inline asm
$L__BB12_145:
	{ // callseq 1, 0
	.param .b64 param0;
	st.param.b64 	[param0], %rd33;
	.param .b64 retval0;
	call.uni (retval0), 
	malloc, 
	(
	param0
	);
	ld.param.b64 	%rd426, [retval0];
	} // callseq 1
	setp.ne.s64 	%p87, %rd426, 0;
	mov.u64 	%rd425, %rd32;
	@%p87 bra 	$L__BB12_147;
	add.u64 	%rd315, %SP, 0;
	add.u64 	%rd316, %SPL, 0;
	{ // callseq 2, 0
	.param .b64 param0;
	st.param.b64 	[param0], 0;
	call.uni 
	free, 
	(
	param0
	);
	} // callseq 2
	mov.u64 	%rd317, $str;
	cvta.global.u64 	%rd318, %rd317;
	st.local.u64 	[%rd316], %rd318;
	mov.u64 	%rd319, $str$4;
	cvta.global.u64 	%rd320, %rd319;
	{ // callseq 3, 0
	.param .b64 param0;
	st.param.b64 	[param0], %rd320;
	.param .b64 param1;
	st.param.b64 	[param1], %rd315;
	.param .b32 retval0;
	call.uni (retval0), 
	vprintf, 
	(
	param0, 
	param1
	);
	ld.param.b32 	%r972, [retval0];
	} // callseq 3
	// begin inline asm
	trap;
	// end inline asm
$L__BB12_147:
	setp.lt.s32 	%p88, %r573, 1;
	mov.u64 	%rd427, %rd11;
	mov.u64 	%rd428, %rd12;
	mov.u64 	%rd429, %rd11;
	mov.u64 	%rd430, %rd13;
	mov.u64 	%rd431, %rd13;
	@%p88 bra 	$L__BB12_148;
	bra.uni 	$L__BB12_153;
$L__BB12_148:
	sub.s64 	%rd333, %rd12, %rd31;
	shr.s64 	%rd334, %rd333, 2;
	setp.gt.s64 	%p108, %rd334, -33;
	@%p108 bra 	$L__BB12_195;
	mov.b64 	%rd453, 32;
	mov.pred 	%p167, 0;
	shl.b64 	%rd350, %rd425, 2;
	add.s64 	%rd351, %rd424, %rd350;
$L__BB12_150:
	mov.pred 	%p1, %p167;
	@%p1 bra 	$L__BB12_220;
	setp.lt.s32 	%p110, %r573, 1;
	@%p110 bra 	$L__BB12_179;
	mov.u64 	%rd455, %rd12;
	mov.u64 	%rd466, %rd11;
	mov.u64 	%rd457, %rd13;
	mov.u64 	%rd458, %rd424;
	mov.u64 	%rd459, %rd426;
	bra.uni 	$L__BB12_174;
$L__BB12_153:
	add.s64 	%rd44, %rd429, 128;
	add.s64 	%rd428, %rd428, 128;
	sub.s64 	%rd327, %rd31, %rd428;
	setp.lt.s64 	%p89, %rd327, 1;
	mul.wide.s32 	%rd328, %r573, 4;
	add.s64 	%rd329, %rd11, %rd328;
	selp.b64 	%rd330, %rd329, %rd44, %p89;
	setp.eq.s64 	%p90, %rd429, %rd330;
	add.s64 	%rd433, %rd429, 4;
	setp.eq.s64 	%p91, %rd433, %rd330;
	or.pred  	%p92, %p90, %p91;
	@%p92 bra 	$L__BB12_173;
	mov.b64 	%rd432, 0;
	mov.u64 	%rd434, %rd427;
	mov.u64 	%rd435, %rd430;
	mov.u64 	%rd436, %rd431;
$L__BB12_155:
	add.s64 	%rd53, %rd434, 4;
	add.s64 	%rd54, %rd435, 4;
	add.s64 	%rd55, %rd436, 4;
	ld.global.f32 	%f1, [%rd434+4];
	ld.global.u32 	%r557, [%rd436+4];
	ld.global.f32 	%f84, [%rd427];
	setp.gt.f32 	%p93, %f1, %f84;
	@%p93 bra 	$L__BB12_159;
	ld.global.f32 	%f308, [%rd434];
	setp.leu.f32 	%p104, %f1, %f308;
	mov.u64 	%rd451, %rd53;
	mov.u64 	%rd452, %rd55;
	@%p104 bra 	$L__BB12_158;
$L__BB12_157:
	mov.u64 	%rd89, %rd436;
	mov.u64 	%rd87, %rd434;
	st.global.f32 	[%rd451], %f308;
	ld.global.u32 	%r983, [%rd89];
	st.global.u32 	[%rd452], %r983;
	add.s64 	%rd434, %rd87, -4;
	add.s64 	%rd436, %rd89, -4;
	ld.global.f32 	%f308, [%rd87+-4];
	setp.gt.f32 	%p105, %f1, %f308;
	mov.u64 	%rd451, %rd87;
	mov.u64 	%rd452, %rd89;
	@%p105 bra 	$L__BB12_157;
$L__BB12_158:
	st.global.f32 	[%rd451], %f1;
	st.global.u32 	[%rd452], %r557;
	bra.uni 	$L__BB12_172;
$L__BB12_159:
	add.s64 	%rd439, %rd434, 8;
	and.b64  	%rd57, %rd432, 3;
	setp.eq.s64 	%p94, %rd57, 3;
	mov.u64 	%rd437, %rd53;
	mov.u64 	%rd438, %rd433;
	@%p94 bra 	$L__BB12_163;
	add.s64 	%rd438, %rd433, -4;
	ld.global.f32 	%f85, [%rd434];
	st.global.f32 	[%rd434+4], %f85;
	setp.eq.s64 	%p95, %rd57, 0;
	mov.u64 	%rd437, %rd434;
	mov.u64 	%rd439, %rd53;
	@%p95 bra 	$L__BB12_163;
	add.s64 	%rd438, %rd433, -8;
	add.s64 	%rd60, %rd434, -4;
	ld.global.f32 	%f86, [%rd434+-4];
	st.global.f32 	[%rd434], %f86;
	setp.eq.s64 	%p96, %rd57, 1;
	mov.u64 	%rd437, %rd60;
	mov.u64 	%rd439, %rd434;
	@%p96 bra 	$L__BB12_163;
	add.s64 	%rd438, %rd433, -12;
	add.s64 	%rd437, %rd434, -8;
	ld.global.f32 	%f87, [%rd434+-8];
	st.global.f32 	[%rd434+-4], %f87;
	mov.u64 	%rd439, %rd60;
$L__BB12_163:
	setp.lt.u64 	%p97, %rd432, 3;
	@%p97 bra 	$L__BB12_165;
$L__BB12_164:
	ld.global.f32 	%f88, [%rd437+-4];
	st.global.f32 	[%rd439+-4], %f88;
	ld.global.f32 	%f89, [%rd437+-8];
	st.global.f32 	[%rd439+-8], %f89;
	ld.global.f32 	%f90, [%rd437+-12];
	st.global.f32 	[%rd439+-12], %f90;
	add.s64 	%rd438, %rd438, -16;
	add.s64 	%rd70, %rd437, -16;
	add.s64 	%rd71, %rd439, -16;
	ld.global.f32 	%f91, [%rd437+-16];
	st.global.f32 	[%rd439+-16], %f91;
	setp.ne.s64 	%p98, %rd429, %rd438;
	mov.u64 	%rd437, %rd70;
	mov.u64 	%rd439, %rd71;
	@%p98 bra 	$L__BB12_164;
$L__BB12_165:
	add.s64 	%rd445, %rd436, 8;
	mov.u64 	%rd443, %rd54;
	mov.u64 	%rd444, %rd55;
	@%p94 bra 	$L__BB12_169;
	ld.global.u32 	%r976, [%rd436];
	st.global.u32 	[%rd436+4], %r976;
	setp.eq.s64 	%p100, %rd57, 0;
	mov.u64 	%rd443, %rd435;
	mov.u64 	%rd444, %rd436;
	mov.u64 	%rd445, %rd55;
	@%p100 bra 	$L__BB12_169;
	add.s64 	%rd443, %rd435, -4;
	add.s64 	%rd74, %rd436, -4;
	ld.global.u32 	%r977, [%rd436+-4];
	st.global.u32 	[%rd436], %r977;
	setp.eq.s64 	%p101, %rd57, 1;
	mov.u64 	%rd444, %rd74;
	mov.u64 	%rd445, %rd436;
	@%p101 bra 	$L__BB12_169;
	add.s64 	%rd443, %rd435, -8;
	add.s64 	%rd444, %rd436, -8;
	ld.global.u32 	%r978, [%rd436+-8];
	st.global.u32 	[%rd436+-4], %r978;
	mov.u64 	%rd445, %rd74;
$L__BB12_169:
	@%p97 bra 	$L__BB12_171;
$L__BB12_170:
	ld.global.u32 	%r979, [%rd444+-4];
	st.global.u32 	[%rd445+-4], %r979;
	ld.global.u32 	%r980, [%rd444+-8];
	st.global.u32 	[%rd445+-8], %r980;
	ld.global.u32 	%r981, [%rd444+-12];
	st.global.u32 	[%rd445+-12], %r981;
	add.s64 	%rd443, %rd443, -16;
	add.s64 	%rd84, %rd444, -16;
	add.s64 	%rd85, %rd445, -16;
	ld.global.u32 	%r982, [%rd444+-16];
	st.global.u32 	[%rd445+-16], %r982;
	setp.ne.s64 	%p103, %rd430, %rd443;
	mov.u64 	%rd444, %rd84;
	mov.u64 	%rd445, %rd85;
	@%p103 bra 	$L__BB12_170;
$L__BB12_171:
	st.global.f32 	[%rd427], %f1;
	st.global.u32 	[%rd431], %r557;
$L__BB12_172:
	add.s64 	%rd433, %rd433, 4;
	setp.ne.s64 	%p106, %rd433, %rd330;
	add.s64 	%rd432, %rd432, 1;
	mov.u64 	%rd434, %rd53;
	mov.u64 	%rd435, %rd54;
	mov.u64 	%rd436, %rd55;
	@%p106 bra 	$L__BB12_155;
$L__BB12_173:
	sub.s64 	%rd332, %rd31, %rd428;
	setp.lt.s64 	%p107, %rd332, 1;
	add.s64 	%rd430, %rd430, 128;
	add.s64 	%rd431, %rd431, 128;
	add.s64 	%rd427, %rd427, 128;
	mov.u64 	%rd429, %rd44;
	@%p107 bra 	$L__BB12_148;
	bra.uni 	$L__BB12_153;
$L__BB12_174:
	shl.b64 	%rd336, %rd453, 2;
	add.s64 	%rd107, %rd466, %rd336;
	add.s64 	%rd108, %rd455, %rd336;
	sub.s64 	%rd337, %rd31, %rd108;
	setp.lt.s64 	%p111, %rd337, 1;
	mul.wide.s32 	%rd338, %r573, 4;
	add.s64 	%rd339, %rd11, %rd338;
	selp.b64 	%rd340, %rd339, %rd107, %p111;
	selp.b64 	%rd341, %rd31, %rd108, %p111;
	add.s64 	%rd342, %rd340, %rd336;
	add.s64 	%rd343, %rd341, %rd336;
	sub.s64 	%rd344, %rd31, %rd343;
	setp.lt.s64 	%p112, %rd344, 1;
	selp.b64 	%rd345, %rd339, %rd342, %p112;
	sub.s64 	%rd346, %rd341, %rd455;
	add.s64 	%rd462, %rd457, %rd346;
	setp.eq.s64 	%p113, %rd466, %rd340;
	setp.eq.s64 	%p114, %rd340, %rd345;
	or.pred  	%p115, %p113, %p114;
	mov.u64 	%rd474, %rd459;
	mov.u64 	%rd475, %rd458;
	mov.u64 	%rd463, %rd457;
	mov.u64 	%rd464, %rd340;
	mov.u64 	%rd465, %rd340;
	mov.u64 	%rd467, %rd466;
	@%p115 bra 	$L__BB12_175;
	bra.uni 	$L__BB12_215;
$L__BB12_175:
	setp.eq.s64 	%p120, %rd466, %rd340;
	@%p120 bra 	$L__BB12_176;
	bra.uni 	$L__BB12_219;
$L__BB12_176:
	setp.eq.s64 	%p122, %rd464, %rd345;
	@%p122 bra 	$L__BB12_178;
$L__BB12_177:
	ld.global.f32 	%f93, [%rd465];
	st.f32 	[%rd475], %f93;
	ld.global.u32 	%r987, [%rd462];
	st.u32 	[%rd474], %r987;
	add.s64 	%rd464, %rd464, 4;
	add.s64 	%rd465, %rd465, 4;
	add.s64 	%rd462, %rd462, 4;
	add.s64 	%rd475, %rd475, 4;
	add.s64 	%rd474, %rd474, 4;
	setp.ne.s64 	%p123, %rd464, %rd345;
	@%p123 bra 	$L__BB12_177;
$L__BB12_178:
	shl.b64 	%rd347, %rd453, 2;
	add.s64 	%rd466, %rd107, %rd347;
	add.s64 	%rd455, %rd108, %rd347;
	shl.b64 	%rd348, %rd453, 3;
	add.s64 	%rd457, %rd457, %rd348;
	add.s64 	%rd458, %rd458, %rd348;
	add.s64 	%rd459, %rd459, %rd348;
	sub.s64 	%rd349, %rd31, %rd455;
	setp.lt.s64 	%p124, %rd349, 1;
	@%p124 bra 	$L__BB12_179;
	bra.uni 	$L__BB12_174;
$L__BB12_179:
	shl.b64 	%rd453, %rd453, 1;
	not.pred 	%p167, %p1;
	sub.s64 	%rd364, %rd12, %rd31;
	shr.s64 	%rd365, %rd364, 2;
	neg.s64 	%rd366, %rd365;
	setp.lt.s64 	%p140, %rd453, %rd366;
	@%p140 bra 	$L__BB12_150;
	@%p1 bra 	$L__BB12_195;
	setp.eq.s64 	%p141, %rd425, 0;
	@%p141 bra 	$L__BB12_197;
	setp.lt.s64 	%p142, %rd425, 1;
	@%p142 bra 	$L__BB12_195;
	and.b64  	%rd513, %rd425, 3;
	setp.eq.s64 	%p143, %rd513, 0;
	mov.u64 	%rd510, %rd11;
	mov.u64 	%rd511, %rd424;
	mov.u64 	%rd512, %rd425;
	@%p143 bra 	$L__BB12_186;
	and.b64  	%rd512, %rd425, -4;
	mov.u64 	%rd507, %rd513;
	mov.u64 	%rd510, %rd11;
	mov.u64 	%rd511, %rd424;
$L__BB12_185:
	.pragma "nounroll";
	ld.f32 	%f96, [%rd511];
	st.global.f32 	[%rd510], %f96;
	add.s64 	%rd511, %rd511, 4;
	add.s64 	%rd510, %rd510, 4;
	add.s64 	%rd507, %rd507, -1;
	setp.ne.s64 	%p144, %rd507, 0;
	@%p144 bra 	$L__BB12_185;
$L__BB12_186:
	setp.lt.u64 	%p145, %rd425, 4;
	@%p145 bra 	$L__BB12_189;
	add.s64 	%rd519, %rd512, 4;
$L__BB12_188:
	ld.f32 	%f97, [%rd511];
	st.global.f32 	[%rd510], %f97;
	ld.f32 	%f98, [%rd511+4];
	st.global.f32 	[%rd510+4], %f98;
	ld.f32 	%f99, [%rd511+8];
	st.global.f32 	[%rd510+8], %f99;
	ld.f32 	%f100, [%rd511+12];
	st.global.f32 	[%rd510+12], %f100;
	add.s64 	%rd511, %rd511, 16;
	add.s64 	%rd510, %rd510, 16;
	add.s64 	%rd519, %rd519, -4;
	setp.gt.s64 	%p146, %rd519, 4;
	@%p146 bra 	$L__BB12_188;
$L__BB12_189:
	setp.eq.s64 	%p147, %rd513, 0;
	mov.u64 	%rd516, %rd13;
	mov.u64 	%rd517, %rd426;
	mov.u64 	%rd518, %rd425;
	@%p147 bra 	$L__BB12_192;
	and.b64  	%rd518, %rd425, -4;
	mov.u64 	%rd516, %rd13;
	mov.u64 	%rd517, %rd426;
$L__BB12_191:
	.pragma "nounroll";
	ld.u32 	%r992, [%rd517];
	st.global.u32 	[%rd516], %r992;
	add.s64 	%rd517, %rd517, 4;
	add.s64 	%rd516, %rd516, 4;
	add.s64 	%rd513, %rd513, -1;
	setp.ne.s64 	%p148, %rd513, 0;
	@%p148 bra 	$L__BB12_191;
$L__BB12_192:
	setp.lt.u64 	%p149, %rd425, 4;
	@%p149 bra 	$L__BB12_195;
	add.s64 	%rd522, %rd518, 4;
$L__BB12_194:
	ld.u32 	%r993, [%rd517];
	st.global.u32 	[%rd516], %r993;
	ld.u32 	%r994, [%rd517+4];
	st.global.u32 	[%rd516+4], %r994;
	ld.u32 	%r995, [%rd517+8];
	st.global.u32 	[%rd516+8], %r995;
	ld.u32 	%r996, [%rd517+12];
	st.global.u32 	[%rd516+12], %r996;
	add.s64 	%rd517, %rd517, 16;
	add.s64 	%rd516, %rd516, 16;
	add.s64 	%rd522, %rd522, -4;
	setp.gt.s64 	%p150, %rd522, 4;
	@%p150 bra 	$L__BB12_194;
$L__BB12_195:
	setp.eq.s64 	%p151, %rd425, 0;
	@%p151 bra 	$L__BB12_197;
	{ // callseq 6, 0
	.param .b64 param0;
	st.param.b64 	[param0], %rd426;
	call.uni 
	free, 
	(
	param0
	);
	} // callseq 6
	{ // callseq 7, 0
	.param .b64 param0;
	st.param.b64 	[param0], %rd424;
	call.uni 
	free, 
	(
	param0
	);
	} // callseq 7
$L__BB12_197:
	ld.param.u64 	%rd416, [_ZN10cuda_utils18sample_topk_kernelEPfifiiPiy_param_5];
	cvta.to.global.u64 	%rd262, %rd416;
	ld.global.u32 	%r997, [%rd13];
	mul.wide.s32 	%rd367, %r997, 4;
	add.s64 	%rd368, %rd11, %rd367;
	ld.global.f32 	%f9, [%rd368];
	setp.lt.s32 	%p152, %r572, 1;
	mov.f32 	%f316, 0f00000000;
	@%p152 bra 	$L__BB12_209;
	and.b32  	%r558, %r572, 7;
	setp.lt.u32 	%p153, %r572, 8;
	mov.f32 	%f316, 0f00000000;
	mov.b32 	%r1357, 0;
	@%p153 bra 	$L__BB12_201;
	and.b32  	%r1357, %r572, 2147483640;
	neg.s32 	%r1355, %r1357;
	mul.wide.s32 	%rd369, %r541, 4;
	add.s64 	%rd370, %rd369, %rd262;
	add.s64 	%rd525, %rd370, 16;
	mov.f32 	%f316, 0f00000000;
$L__BB12_200:
	.pragma "nounroll";
	ld.global.u32 	%r999, [%rd525+-16];
	mul.wide.s32 	%rd371, %r999, 4;
	add.s64 	%rd372, %rd11, %rd371;
	ld.global.f32 	%f105, [%rd372];
	sub.f32 	%f106, %f105, %f9;
	fma.rn.f32 	%f107, %f106, 0f3BBB989D, 0f3F000000;
	cvt.sat.f32.f32 	%f108, %f107;
	mov.f32 	%f109, 0f4B400001;
	mov.f32 	%f110, 0f437C0000;
	fma.rm.f32 	%f111, %f108, %f110, %f109;
	add.f32 	%f112, %f111, 0fCB40007F;
	neg.f32 	%f113, %f112;
	fma.rn.f32 	%f114, %f106, 0f3FB8AA3B, %f113;
	fma.rn.f32 	%f115, %f106, 0f32A57060, %f114;
	mov.b32 	%r1000, %f111;
	shl.b32 	%r1001, %r1000, 23;
	mov.b32 	%f116, %r1001;
	ex2.approx.ftz.f32 	%f117, %f115;
	fma.rn.f32 	%f118, %f117, %f116, %f316;
	ld.global.u32 	%r1002, [%rd525+-12];
	mul.wide.s32 	%rd373, %r1002, 4;
	add.s64 	%rd374, %rd11, %rd373;
	ld.global.f32 	%f119, [%rd374];
	sub.f32 	%f120, %f119, %f9;
	fma.rn.f32 	%f121, %f120, 0f3BBB989D, 0f3F000000;
	cvt.sat.f32.f32 	%f122, %f121;
	fma.rm.f32 	%f123, %f122, %f110, %f109;
	add.f32 	%f124, %f123, 0fCB40007F;
	neg.f32 	%f125, %f124;
	fma.rn.f32 	%f126, %f120, 0f3FB8AA3B, %f125;
	fma.rn.f32 	%f127, %f120, 0f32A57060, %f126;
	mov.b32 	%r1003, %f123;
	shl.b32 	%r1004, %r1003, 23;
	mov.b32 	%f128, %r1004;
	ex2.approx.ftz.f32 	%f129, %f127;
	fma.rn.f32 	%f130, %f129, %f128, %f118;
	ld.global.u32 	%r1005, [%rd525+-8];
	mul.wide.s32 	%rd375, %r1005, 4;
	add.s64 	%rd376, %rd11, %rd375;
	ld.global.f32 	%f131, [%rd376];
	sub.f32 	%f132, %f131, %f9;
	fma.rn.f32 	%f133, %f132, 0f3BBB989D, 0f3F000000;
	cvt.sat.f32.f32 	%f134, %f133;
	fma.rm.f32 	%f135, %f134, %f110, %f109;
	add.f32 	%f136, %f135, 0fCB40007F;
	neg.f32 	%f137, %f136;
	fma.rn.f32 	%f138, %f132, 0f3FB8AA3B, %f137;
	fma.rn.f32 	%f139, %f132, 0f32A57060, %f138;
	mov.b32 	%r1006, %f135;
	shl.b32 	%r1007, %r1006, 23;
	mov.b32 	%f140, %r1007;
	ex2.approx.ftz.f32 	%f141, %f139;
	fma.rn.f32 	%f142, %f141, %f140, %f130;
	ld.global.u32 	%r1008, [%rd525+-4];
	mul.wide.s32 	%rd377, %r1008, 4;
	add.s64 	%rd378, %rd11, %rd377;
	ld.global.f32 	%f143, [%rd378];
	sub.f32 	%f144, %f143, %f9;
	fma.rn.f32 	%f145, %f144, 0f3BBB989D, 0f3F000000;
	cvt.sat.f32.f32 	%f146, %f145;
	fma.rm.f32 	%f147, %f146, %f110, %f109;
	add.f32 	%f148, %f147, 0fCB40007F;
	neg.f32 	%f149, %f148;
	fma.rn.f32 	%f150, %f144, 0f3FB8AA3B, %f149;
	fma.rn.f32 	%f151, %f144, 0f32A57060, %f150;
	mov.b32 	%r1009, %f147;
	shl.b32 	%r1010, %r1009, 23;
	mov.b32 	%f152, %r1010;
	ex2.approx.ftz.f32 	%f153, %f151;
	fma.rn.f32 	%f154, %f153, %f152, %f142;
	ld.global.u32 	%r1011, [%rd525];
	mul.wide.s32 	%rd379, %r1011, 4;
	add.s64 	%rd380, %rd11, %rd379;
	ld.global.f32 	%f155, [%rd380];
	sub.f32 	%f156, %f155, %f9;
	fma.rn.f32 	%f157, %f156, 0f3BBB989D, 0f3F000000;
	cvt.sat.f32.f32 	%f158, %f157;
	fma.rm.f32 	%f159, %f158, %f110, %f109;
	add.f32 	%f160, %f159, 0fCB40007F;
	neg.f32 	%f161, %f160;
	fma.rn.f32 	%f162, %f156, 0f3FB8AA3B, %f161;
	fma.rn.f32 	%f163, %f156, 0f32A57060, %f162;
	mov.b32 	%r1012, %f159;
	shl.b32 	%r1013, %r1012, 23;
	mov.b32 	%f164, %r1013;
	ex2.approx.ftz.f32 	%f165, %f163;
	fma.rn.f32 	%f166, %f165, %f164, %f154;
	ld.global.u32 	%r1014, [%rd525+4];
	mul.wide.s32 	%rd381, %r1014, 4;
	add.s64 	%rd382, %rd11, %rd381;
	ld.global.f32 	%f167, [%rd382];
	sub.f32 	%f168, %f167, %f9;
	fma.rn.f32 	%f169, %f168, 0f3BBB989D, 0f3F000000;
	cvt.sat.f32.f32 	%f170, %f169;
	fma.rm.f32 	%f171, %f170, %f110, %f109;
	add.f32 	%f172, %f171, 0fCB40007F;
	neg.f32 	%f173, %f172;
	fma.rn.f32 	%f174, %f168, 0f3FB8AA3B, %f173;
	fma.rn.f32 	%f175, %f168, 0f32A57060, %f174;
	mov.b32 	%r1015, %f171;
	shl.b32 	%r1016, %r1015, 23;
	mov.b32 	%f176, %r1016;
	ex2.approx.ftz.f32 	%f177, %f175;
	fma.rn.f32 	%f178, %f177, %f176, %f166;
	ld.global.u32 	%r1017, [%rd525+8];
	mul.wide.s32 	%rd383, %r1017, 4;
	add.s64 	%rd384, %rd11, %rd383;
	ld.global.f32 	%f179, [%rd384];
	sub.f32 	%f180, %f179, %f9;
	fma.rn.f32 	%f181, %f180, 0f3BBB989D, 0f3F000000;
	cvt.sat.f32.f32 	%f182, %f181;
	fma.rm.f32 	%f183, %f182, %f110, %f109;
	add.f32 	%f184, %f183, 0fCB40007F;
	neg.f32 	%f185, %f184;
	fma.rn.f32 	%f186, %f180, 0f3FB8AA3B, %f185;
	fma.rn.f32 	%f187, %f180, 0f32A57060, %f186;
	mov.b32 	%r1018, %f183;
	shl.b32 	%r1019, %r1018, 23;
	mov.b32 	%f188, %r1019;
	ex2.approx.ftz.f32 	%f189, %f187;
	fma.rn.f32 	%f190, %f189, %f188, %f178;
	ld.global.u32 	%r1020, [%rd525+12];
	mul.wide.s32 	%rd385, %r1020, 4;
	add.s64 	%rd386, %rd11, %rd385;
	ld.global.f32 	%f191, [%rd386];
	sub.f32 	%f192, %f191, %f9;
	fma.rn.f32 	%f193, %f192, 0f3BBB989D, 0f3F000000;
	cvt.sat.f32.f32 	%f194, %f193;
	fma.rm.f32 	%f195, %f194, %f110, %f109;
	add.f32 	%f196, %f195, 0fCB40007F;
	neg.f32 	%f197, %f196;
	fma.rn.f32 	%f198, %f192, 0f3FB8AA3B, %f197;
	fma.rn.f32 	%f199, %f192, 0f32A57060, %f198;
	mov.b32 	%r1021, %f195;
	shl.b32 	%r1022, %r1021, 23;
	mov.b32 	%f200, %r1022;
	ex2.approx.ftz.f32 	%f201, %f199;
	fma.rn.f32 	%f316, %f201, %f200, %f190;
	add.s32 	%r1355, %r1355, 8;
	add.s64 	%rd525, %rd525, 32;
	setp.ne.s32 	%p154, %r1355, 0;
	@%p154 bra 	$L__BB12_200;
$L__BB12_201:
	setp.eq.s32 	%p155, %r558, 0;
	@%p155 bra 	$L__BB12_209;
	and.b32  	%r564, %r572, 3;
	setp.lt.u32 	%p156, %r558, 4;
	@%p156 bra 	$L__BB12_204;
	mul.wide.u32 	%rd387, %r1357, 4;
	add.s64 	%rd388, %rd13, %rd387;
	ld.global.u32 	%r1023, [%rd388];
	mul.wide.s32 	%rd389, %r1023, 4;
	add.s64 	%rd390, %rd11, %rd389;
	ld.global.f32 	%f203, [%rd390];
	sub.f32 	%f204, %f203, %f9;
	fma.rn.f32 	%f205, %f204, 0f3BBB989D, 0f3F000000;
	cvt.sat.f32.f32 	%f206, %f205;
	mov.f32 	%f207, 0f4B400001;
	mov.f32 	%f208, 0f437C0000;
	fma.rm.f32 	%f209, %f206, %f208, %f207;
	add.f32 	%f210, %f209, 0fCB40007F;
	neg.f32 	%f211, %f210;
	fma.rn.f32 	%f212, %f204, 0f3FB8AA3B, %f211;
	fma.rn.f32 	%f213, %f204, 0f32A57060, %f212;
	mov.b32 	%r1024, %f209;
	shl.b32 	%r1025, %r1024, 23;
	mov.b32 	%f214, %r1025;
	ex2.approx.ftz.f32 	%f215, %f213;
	fma.rn.f32 	%f216, %f215, %f214, %f316;
	ld.global.u32 	%r1026, [%rd388+4];
	mul.wide.s32 	%rd391, %r1026, 4;
	add.s64 	%rd392, %rd11, %rd391;
	ld.global.f32 	%f217, [%rd392];
	sub.f32 	%f218, %f217, %f9;
	fma.rn.f32 	%f219, %f218, 0f3BBB989D, 0f3F000000;
	cvt.sat.f32.f32 	%f220, %f219;
	fma.rm.f32 	%f221, %f220, %f208, %f207;
	add.f32 	%f222, %f221, 0fCB40007F;
	neg.f32 	%f223, %f222;
	fma.rn.f32 	%f224, %f218, 0f3FB8AA3B, %f223;
	fma.rn.f32 	%f225, %f218, 0f32A57060, %f224;
	mov.b32 	%r1027, %f221;
	shl.b32 	%r1028, %r1027, 23;
	mov.b32 	%f226, %r1028;
	ex2.approx.ftz.f32 	%f227, %f225;
	fma.rn.f32 	%f228, %f227, %f226, %f216;
	ld.global.u32 	%r1029, [%rd388+8];
	mul.wide.s32 	%rd393, %r1029, 4;
	add.s64 	%rd394, %rd11, %rd393;
	ld.global.f32 	%f229, [%rd394];
	sub.f32 	%f230, %f229, %f9;
	fma.rn.f32 	%f231, %f230, 0f3BBB989D, 0f3F000000;
	cvt.sat.f32.f32 	%f232, %f231;
	fma.rm.f32 	%f233, %f232, %f208, %f207;
	add.f32 	%f234, %f233, 0fCB40007F;
	neg.f32 	%f235, %f234;
	fma.rn.f32 	%f236, %f230, 0f3FB8AA3B, %f235;
	fma.rn.f32 	%f237, %f230, 0f32A57060, %f236;
	mov.b32 	%r1030, %f233;
	shl.b32 	%r1031, %r1030, 23;
	mov.b32 	%f238, %r1031;
	ex2.approx.ftz.f32 	%f239, %f237;
	fma.rn.f32 	%f240, %f239, %f238, %f228;
	ld.global.u32 	%r1032, [%rd388+12];
	mul.wide.s32 	%rd395, %r1032, 4;
	add.s64 	%rd396, %rd11, %rd395;
	ld.global.f32 	%f241, [%rd396];
	sub.f32 	%f242, %f241, %f9;
	fma.rn.f32 	%f243, %f242, 0f3BBB989D, 0f3F000000;
	cvt.sat.f32.f32 	%f244, %f243;
	fma.rm.f32 	%f245, %f244, %f208, %f207;
	add.f32 	%f246, %f245, 0fCB40007F;
	neg.f32 	%f247, %f246;
	fma.rn.f32 	%f248, %f242, 0f3FB8AA3B, %f247;
	fma.rn.f32 	%f249, %f242, 0f32A57060, %f248;
	mov.b32 	%r1033, %f245;
	shl.b32 	%r1034, %r1033, 23;
	mov.b32 	%f250, %r1034;
	ex2.approx.ftz.f32 	%f251, %f249;
	fma.rn.f32 	%f316, %f251, %f250, %f240;
	add.s32 	%r1357, %r1357, 4;
$L__BB12_204:
	setp.eq.s32 	%p157, %r564, 0;
	@%p157 bra 	$L__BB12_209;
	setp.eq.s32 	%p158, %r564, 1;
	@%p158 bra 	$L__BB12_207;
	mul.wide.u32 	%rd397, %r1357, 4;
	add.s64 	%rd398, %rd13, %rd397;
	ld.global.u32 	%r1035, [%rd398];
	mul.wide.s32 	%rd399, %r1035, 4;
	add.s64 	%rd400, %rd11, %rd399;
	ld.global.f32 	%f253, [%rd400];
	sub.f32 	%f254, %f253, %f9;
	fma.rn.f32 	%f255, %f254, 0f3BBB989D, 0f3F000000;
	cvt.sat.f32.f32 	%f256, %f255;
	mov.f32 	%f257, 0f4B400001;
	mov.f32 	%f258, 0f437C0000;
	fma.rm.f32 	%f259, %f256, %f258, %f257;
	add.f32 	%f260, %f259, 0fCB40007F;
	neg.f32 	%f261, %f260;
	fma.rn.f32 	%f262, %f254, 0f3FB8AA3B, %f261;
	fma.rn.f32 	%f263, %f254, 0f32A57060, %f262;
	mov.b32 	%r1036, %f259;
	shl.b32 	%r1037, %r1036, 23;
	mov.b32 	%f264, %r1037;
	ex2.approx.ftz.f32 	%f265, %f263;
	fma.rn.f32 	%f266, %f265, %f264, %f316;
	ld.global.u32 	%r1038, [%rd398+4];
	mul.wide.s32 	%rd401, %r1038, 4;
	add.s64 	%rd402, %rd11, %rd401;
	ld.global.f32 	%f267, [%rd402];
	sub.f32 	%f268, %f267, %f9;
	fma.rn.f32 	%f269, %f268, 0f3BBB989D, 0f3F000000;
	cvt.sat.f32.f32 	%f270, %f269;
	fma.rm.f32 	%f271, %f270, %f258, %f257;
	add.f32 	%f272, %f271, 0fCB40007F;
	neg.f32 	%f273, %f272;
	fma.rn.f32 	%f274, %f268, 0f3FB8AA3B, %f273;
	fma.rn.f32 	%f275, %f268, 0f32A57060, %f274;
	mov.b32 	%r1039, %f271;
	shl.b32 	%r1040, %r1039, 23;
	mov.b32 	%f276, %r1040;
	ex2.approx.ftz.f32 	%f277, %f275;
	fma.rn.f32 	%f316, %f277, %f276, %f266;
	add.s32 	%r1357, %r1357, 2;
$L__BB12_207:
	and.b32  	%r1041, %r572, 1;
	setp.eq.b32 	%p159, %r1041, 1;
	not.pred 	%p160, %p159;
	@%p160 bra 	$L__BB12_209;
	mul.wide.u32 	%rd403, %r1357, 4;
	add.s64 	%rd404, %rd13, %rd403;
	ld.global.u32 	%r1042, [%rd404];
	mul.wide.s32 	%rd405, %r1042, 4;
	add.s64 	%rd406, %rd11, %rd405;
	ld.global.f32 	%f278, [%rd406];
	sub.f32 	%f279, %f278, %f9;
	fma.rn.f32 	%f280, %f279, 0f3BBB989D, 0f3F000000;
	cvt.sat.f32.f32 	%f281, %f280;
	mov.f32 	%f282, 0f4B400001;
	mov.f32 	%f283, 0f437C0000;
	fma.rm.f32 	%f284, %f281, %f283, %f282;
	add.f32 	%f285, %f284, 0fCB40007F;
	neg.f32 	%f286, %f285;
	fma.rn.f32 	%f287, %f279, 0f3FB8AA3B, %f286;
	fma.rn.f32 	%f288, %f279, 0f32A57060, %f287;
	mov.b32 	%r1043, %f284;
	shl.b32 	%r1044, %r1043, 23;
	mov.b32 	%f289, %r1044;
	ex2.approx.ftz.f32 	%f290, %f288;
	fma.rn.f32 	%f316, %f290, %f289, %f316;
$L__BB12_209:
	setp.lt.s32 	%p162, %r572, 1;
	shr.u32 	%r1046, %r1085, 2;
	xor.b32  	%r1047, %r1046, %r1085;
	shl.b32 	%r1048, %r1081, 4;
	shl.b32 	%r1049, %r1047, 1;
	xor.b32  	%r1050, %r1049, %r1048;
	xor.b32  	%r1051, %r1050, %r1047;
	xor.b32  	%r1052, %r1051, %r1081;
	add.s32 	%r1053, %r2, %r1052;
	add.s32 	%r1054, %r1053, 362437;
	cvt.rn.f32.u32 	%f291, %r1054;
	fma.rn.f32 	%f22, %f291, 0f2F800000, 0f2F000000;
	mov.pred 	%p161, 0;
	mov.b32 	%r1360, 0;
	mov.pred 	%p168, %p161;
	@%p162 bra 	$L__BB12_213;
	mov.f32 	%f317, 0f00000000;
	mov.b32 	%r1359, 0;
$L__BB12_211:
	mul.wide.u32 	%rd407, %r1359, 4;
	add.s64 	%rd408, %rd13, %rd407;
	ld.global.u32 	%r1056, [%rd408];
	mul.wide.s32 	%rd409, %r1056, 4;
	add.s64 	%rd410, %rd11, %rd409;
	ld.global.f32 	%f293, [%rd410];
	sub.f32 	%f294, %f293, %f9;
	fma.rn.f32 	%f295, %f294, 0f3BBB989D, 0f3F000000;
	cvt.sat.f32.f32 	%f296, %f295;
	mov.f32 	%f297, 0f4B400001;
	mov.f32 	%f298, 0f437C0000;
	fma.rm.f32 	%f299, %f296, %f298, %f297;
	add.f32 	%f300, %f299, 0fCB40007F;
	neg.f32 	%f301, %f300;
	fma.rn.f32 	%f302, %f294, 0f3FB8AA3B, %f301;
	fma.rn.f32 	%f303, %f294, 0f32A57060, %f302;
	mov.b32 	%r1057, %f299;
	shl.b32 	%r1058, %r1057, 23;
	mov.b32 	%f304, %r1058;
	ex2.approx.ftz.f32 	%f305, %f303;
	mul.f32 	%f306, %f305, %f304;
	div.rn.f32 	%f307, %f306, %f316;
	add.f32 	%f317, %f317, %f307;
	setp.gt.f32 	%p164, %f317, %f22;
	mov.pred 	%p168, -1;
	mov.u32 	%r1360, %r1359;
	@%p164 bra 	$L__BB12_213;
	add.s32 	%r1359, %r1359, 1;
	setp.ne.s32 	%p166, %r1359, %r572;
	mov.u32 	%r1360, %r572;
	mov.pred 	%p168, %p161;
	@%p166 bra 	$L__BB12_211;
$L__BB12_213:
	add.s32 	%r1059, %r572, -1;
	selp.b32 	%r1060, %r1360, %r1059, %p168;
	mul.wide.s32 	%rd411, %r1060, 4;
	add.s64 	%rd412, %rd13, %rd411;
	ld.global.u32 	%r1061, [%rd412];
	mov.u32 	%r1062, %ctaid.x;
	mov.u32 	%r1063, %ntid.x;
	mov.u32 	%r1064, %tid.x;
	mad.lo.s32 	%r1065, %r1062, %r1063, %r1064;
	mul.wide.s32 	%rd413, %r1065, 4;
	add.s64 	%rd414, %rd262, %rd413;
	st.global.u32 	[%rd414], %r1061;
$L__BB12_214:
	ret;
$L__BB12_215:
	ld.global.f32 	%f5, [%rd465];
	ld.global.f32 	%f6, [%rd467];
	setp.gt.f32 	%p116, %f5, %f6;
	@%p116 bra 	$L__BB12_217;
	st.f32 	[%rd475], %f6;
	ld.global.u32 	%r985, [%rd463];
	st.u32 	[%rd474], %r985;
	add.s64 	%rd466, %rd466, 4;
	add.s64 	%rd467, %rd467, 4;
	add.s64 	%rd463, %rd463, 4;
	bra.uni 	$L__BB12_218;
$L__BB12_217:
	st.f32 	[%rd475], %f5;
	ld.global.u32 	%r984, [%rd462];
	st.u32 	[%rd474], %r984;
	add.s64 	%rd464, %rd464, 4;
	add.s64 	%rd465, %rd465, 4;
	add.s64 	%rd462, %rd462, 4;
$L__BB12_218:
	add.s64 	%rd475, %rd475, 4;
	add.s64 	%rd474, %rd474, 4;
	setp.eq.s64 	%p117, %rd466, %rd340;
	setp.eq.s64 	%p118, %rd464, %rd345;
	or.pred  	%p119, %p117, %p118;
	@%p119 bra 	$L__BB12_175;
	bra.uni 	$L__BB12_215;
$L__BB12_219:
	ld.global.f32 	%f92, [%rd467];
	st.f32 	[%rd475], %f92;
	ld.global.u32 	%r986, [%rd463];
	st.u32 	[%rd474], %r986;
	add.s64 	%rd466, %rd466, 4;
	add.s64 	%rd467, %rd467, 4;
	add.s64 	%rd463, %rd463, 4;
	add.s64 	%rd475, %rd475, 4;
	add.s64 	%rd474, %rd474, 4;
	setp.eq.s64 	%p121, %rd466, %rd340;
	@%p121 bra 	$L__BB12_176;
	bra.uni 	$L__BB12_219;
$L__BB12_220:
	setp.lt.s64 	%p125, %rd425, 1;
	@%p125 bra 	$L__BB12_179;
	shl.b64 	%rd170, %rd453, 1;
	shl.b64 	%rd362, %rd170, 2;
	mov.u64 	%rd494, %rd424;
	mov.u64 	%rd486, %rd426;
	mov.u64 	%rd487, %rd11;
	mov.u64 	%rd488, %rd13;
$L__BB12_222:
	shl.b64 	%rd352, %rd453, 2;
	add.s64 	%rd177, %rd494, %rd352;
	sub.s64 	%rd353, %rd177, %rd351;
	setp.lt.s64 	%p126, %rd353, 0;
	selp.b64 	%rd354, %rd177, %rd351, %p126;
	add.s64 	%rd355, %rd354, %rd352;
	sub.s64 	%rd356, %rd355, %rd351;
	setp.lt.s64 	%p127, %rd356, 0;
	selp.b64 	%rd357, %rd355, %rd351, %p127;
	sub.s64 	%rd358, %rd354, %rd494;
	add.s64 	%rd491, %rd486, %rd358;
	setp.eq.s64 	%p128, %rd494, %rd354;
	setp.eq.s64 	%p129, %rd354, %rd357;
	or.pred  	%p130, %p128, %p129;
	mov.u64 	%rd499, %rd488;
	mov.u64 	%rd500, %rd487;
	mov.u64 	%rd492, %rd486;
	mov.u64 	%rd493, %rd354;
	@%p130 bra 	$L__BB12_223;
	bra.uni 	$L__BB12_227;
$L__BB12_223:
	setp.eq.s64 	%p135, %rd494, %rd354;
	@%p135 bra 	$L__BB12_224;
	bra.uni 	$L__BB12_231;
$L__BB12_224:
	setp.eq.s64 	%p137, %rd493, %rd357;
	@%p137 bra 	$L__BB12_226;
$L__BB12_225:
	ld.f32 	%f95, [%rd493];
	st.global.f32 	[%rd500], %f95;
	ld.u32 	%r991, [%rd491];
	st.global.u32 	[%rd499], %r991;
	add.s64 	%rd493, %rd493, 4;
	add.s64 	%rd491, %rd491, 4;
	add.s64 	%rd500, %rd500, 4;
	add.s64 	%rd499, %rd499, 4;
	setp.ne.s64 	%p138, %rd493, %rd357;
	@%p138 bra 	$L__BB12_225;
$L__BB12_226:
	shl.b64 	%rd359, %rd425, 2;
	add.s64 	%rd360, %rd424, %rd359;
	shl.b64 	%rd361, %rd453, 2;
	add.s64 	%rd494, %rd177, %rd361;
	add.s64 	%rd486, %rd486, %rd362;
	add.s64 	%rd487, %rd487, %rd362;
	add.s64 	%rd488, %rd488, %rd362;
	sub.s64 	%rd363, %rd494, %rd360;
	setp.lt.s64 	%p139, %rd363, 0;
	@%p139 bra 	$L__BB12_222;
	bra.uni 	$L__BB12_179;
$L__BB12_227:
	ld.f32 	%f7, [%rd493];
	ld.f32 	%f8, [%rd494];
	setp.gt.f32 	%p131, %f7, %f8;
	@%p131 bra 	$L__BB12_229;
	st.global.f32 	[%rd500], %f8;
	ld.u32 	%r989, [%rd492];
	st.global.u32 	[%rd499], %r989;
	add.s64 	%rd494, %rd494, 4;
	add.s64 	%rd492, %rd492, 4;
	bra.uni 	$L__BB12_230;
$L__BB12_229:
	st.global.f32 	[%rd500], %f7;
	ld.u32 	%r988, [%rd491];
	st.global.u32 	[%rd499], %r988;
	add.s64 	%rd493, %rd493, 4;
	add.s64 	%rd491, %rd491, 4;
$L__BB12_230:
	add.s64 	%rd500, %rd500, 4;
	add.s64 	%rd499, %rd499, 4;
	setp.eq.s64 	%p132, %rd494, %rd354;
	setp.eq.s64 	%p133, %rd493, %rd357;
	or.pred  	%p134, %p132, %p133;
	@%p134 bra 	$L__BB12_223;
	bra.uni 	$L__BB12_227;
$L__BB12_231:
	ld.f32 	%f94, [%rd494];
	st.global.f32 	[%rd500], %f94;
	ld.u32 	%r990, [%rd492];
	st.global.u32 	[%rd499], %r990;
	add.s64 	%rd494, %rd494, 4;
	add.s64 	%rd492, %rd492, 4;
	add.s64 	%rd500, %rd500, 4;
	add.s64 	%rd499, %rd499, 4;
	setp.eq.s64 	%p136, %rd494, %rd354;
	@%p136 bra 	$L__BB12_224;
	bra.uni 	$L__BB12_231;

}
	// .globl	_ZN7cuda_nn24embedding_forward_kernelEPKiiiiPKfPf
.visible .entry _ZN7cuda_nn24embedding_forward_kernelEPKiiiiPKfPf(
	.param .u64 .ptr .align 1 _ZN7cuda_nn24embedding_forward_kernelEPKiiiiPKfPf_param_0,
	.param .u32 _ZN7cuda_nn24embedding_forward_kernelEPKiiiiPKfPf_param_1,
	.param .u32 _ZN7cuda_nn24embedding_forward_kernelEPKiiiiPKfPf_param_2,
	.param .u32 _ZN7cuda_nn24embedding_forward_kernelEPKiiiiPKfPf_param_3,
	.param .u64 .ptr .align 1 _ZN7cuda_nn24embedding_forward_kernelEPKiiiiPKfPf_param_4,
	.param .u64 .ptr .align 1 _ZN7cuda_nn24embedding_forward_kernelEPKiiiiPKfPf_param_5
)
{
	.reg .pred 	%p<13>;
	.reg .b32 	%r<55>;
	.reg .b32 	%f<30>;
	.reg .b64 	%rd<27>;

	ld.param.u64 	%rd6, [_ZN7cuda_nn24embedding_forward_kernelEPKiiiiPKfPf_param_0];
	ld.param.u32 	%r33, [_ZN7cuda_nn24embedding_forward_kernelEPKiiiiPKfPf_param_1];
	ld.param.u32 	%r31, [_ZN7cuda_nn24embedding_forward_kernelEPKiiiiPKfPf_param_2];
	ld.param.u32 	%r32, [_ZN7cuda_nn24embedding_forward_kernelEPKiiiiPKfPf_param_3];
	ld.param.u64 	%rd7, [_ZN7cuda_nn24embedding_forward_kernelEPKiiiiPKfPf_param_4];
	ld.param.u64 	%rd8, [_ZN7cuda_nn24embedding_forward_kernelEPKiiiiPKfPf_param_5];
	cvta.to.global.u64 	%rd1, %rd8;
	cvta.to.global.u64 	%rd2, %rd7;
	mov.u32 	%r34, %ctaid.y;
	mov.u32 	%r35, %ntid.y;
	mov.u32 	%r36, %tid.y;
	mad.lo.s32 	%r1, %r34, %r35, %r36;
	mov.u32 	%r37, %ctaid.x;
	mov.u32 	%r38, %ntid.x;
	mov.u32 	%r39, %tid.x;
	mad.lo.s32 	%r2, %r37, %r38, %r39;
	setp.ge.s32 	%p1, %r1, %r33;
	setp.ge.s32 	%p2, %r2, %r31;
	or.pred  	%p3, %p1, %p2;
	@%p3 bra 	$L__BB13_14;
	cvta.to.global.u64 	%rd3, %rd6;
	mad.lo.s32 	%r3, %r31, %r1, %r2;
	setp.lt.s32 	%p4, %r32, 1;
	@%p4 bra 	$L__BB13_14;
	mul.wide.s32 	%rd9, %r3, 4;
	add.s64 	%rd10, %rd3, %rd9;
	ld.global.u32 	%r41, [%rd10];
	mul.lo.s32 	%r4, %r41, %r32;
	mul.lo.s32 	%r5, %r3, %r32;
	and.b32  	%r6, %r32, 15;
	setp.lt.u32 	%p5, %r32, 16;
	mov.b32 	%r50, 0;
	@%p5 bra 	$L__BB13_5;
	and.b32  	%r50, %r32, 2147483632;
	neg.s32 	%r48, %r50;
	add.s64 	%rd4, %rd2, 32;
	add.s64 	%rd5, %rd1, 32;
	mov.u32 	%r46, %r5;
	mov.u32 	%r47, %r4;
$L__BB13_4:
	.pragma "nounroll";
	mul.wide.s32 	%rd11, %r47, 4;
	add.s64 	%rd12, %rd4, %rd11;
	mul.wide.s32 	%rd13, %r46, 4;
	add.s64 	%rd14, %rd5, %rd13;
	ld.global.f32 	%f1, [%rd12+-32];
	st.global.f32 	[%rd14+-32], %f1;
	ld.global.f32 	%f2, [%rd12+-28];
	st.global.f32 	[%rd14+-28], %f2;
	ld.global.f32 	%f3, [%rd12+-24];
	st.global.f32 	[%rd14+-24], %f3;
	ld.global.f32 	%f4, [%rd12+-20];
	st.global.f32 	[%rd14+-20], %f4;
	ld.global.f32 	%f5, [%rd12+-16];
	st.global.f32 	[%rd14+-16], %f5;
	ld.global.f32 	%f6, [%rd12+-12];
	st.global.f32 	[%rd14+-12], %f6;
	ld.global.f32 	%f7, [%rd12+-8];
	st.global.f32 	[%rd14+-8], %f7;
	ld.global.f32 	%f8, [%rd12+-4];
	st.global.f32 	[%rd14+-4], %f8;
	ld.global.f32 	%f9, [%rd12];
	st.global.f32 	[%rd14], %f9;
	ld.global.f32 	%f10, [%rd12+4];
	st.global.f32 	[%rd14+4], %f10;
	ld.global.f32 	%f11, [%rd12+8];
	st.global.f32 	[%rd14+8], %f11;
	ld.global.f32 	%f12, [%rd12+12];
	st.global.f32 	[%rd14+12], %f12;
	ld.global.f32 	%f13, [%rd12+16];
	st.global.f32 	[%rd14+16], %f13;
	ld.global.f32 	%f14, [%rd12+20];
	st.global.f32 	[%rd14+20], %f14;
	ld.global.f32 	%f15, [%rd12+24];
	st.global.f32 	[%rd14+24], %f15;
	ld.global.f32 	%f16, [%rd12+28];
	st.global.f32 	[%rd14+28], %f16;
	add.s32 	%r48, %r48, 16;
	add.s32 	%r47, %r47, 16;
	add.s32 	%r46, %r46, 16;
	setp.ne.s32 	%p6, %r48, 0;
	@%p6 bra 	$L__BB13_4;
$L__BB13_5:
	setp.eq.s32 	%p7, %r6, 0;
	@%p7 bra 	$L__BB13_14;
	and.b32  	%r16, %r32, 7;
	setp.lt.u32 	%p8, %r6, 8;
	@%p8 bra 	$L__BB13_8;
	add.s32 	%r42, %r50, %r4;
	mul.wide.s32 	%rd15, %r42, 4;
	add.s64 	%rd16, %rd2, %rd15;
	ld.global.f32 	%f17, [%rd16];
	add.s32 	%r43, %r50, %r5;
	mul.wide.s32 	%rd17, %r43, 4;
	add.s64 	%rd18, %rd1, %rd17;
	st.global.f32 	[%rd18], %f17;
	ld.global.f32 	%f18, [%rd16+4];
	st.global.f32 	[%rd18+4], %f18;
	ld.global.f32 	%f19, [%rd16+8];
	st.global.f32 	[%rd18+8], %f19;
	ld.global.f32 	%f20, [%rd16+12];
	st.global.f32 	[%rd18+12], %f20;
	ld.global.f32 	%f21, [%rd16+16];
	st.global.f32 	[%rd18+16], %f21;
	ld.global.f32 	%f22, [%rd16+20];
	st.global.f32 	[%rd18+20], %f22;
	ld.global.f32 	%f23, [%rd16+24];
	st.global.f32 	[%rd18+24], %f23;
	ld.global.f32 	%f24, [%rd16+28];
	st.global.f32 	[%rd18+28], %f24;
	add.s32 	%r50, %r50, 8;
$L__BB13_8:
	setp.eq.s32 	%p9, %r16, 0;
	@%p9 bra 	$L__BB13_14;
	and.b32  	%r19, %r32, 3;
	setp.lt.u32 	%p10, %r16, 4;
	@%p10 bra 	$L__BB13_11;
	add.s32 	%r44, %r50, %r4;
	mul.wide.s32 	%rd19, %r44, 4;
	add.s64 	%rd20, %rd2, %rd19;
	ld.global.f32 	%f25, [%rd20];
	add.s32 	%r45, %r50, %r5;
	mul.wide.s32 	%rd21, %r45, 4;
	add.s64 	%rd22, %rd1, %rd21;
	st.global.f32 	[%rd22], %f25;
	ld.global.f32 	%f26, [%rd20+4];
	st.global.f32 	[%rd22+4], %f26;
	ld.global.f32 	%f27, [%rd20+8];
	st.global.f32 	[%rd22+8], %f27;
	ld.global.f32 	%f28, [%rd20+12];
	st.global.f32 	[%rd22+12], %f28;
	add.s32 	%r50, %r50, 4;
$L__BB13_11:
	setp.eq.s32 	%p11, %r19, 0;
	@%p11 bra 	$L__BB13_14;
	add.s32 	%r54, %r50, %r5;
	add.s32 	%r53, %r50, %r4;
	neg.s32 	%r52, %r19;
$L__BB13_13:
	.pragma "nounroll";
	mul.wide.s32 	%rd23, %r54, 4;
	add.s64 	%rd24, %rd1, %rd23;
	mul.wide.s32 	%rd25, %r53, 4;
	add.s64 	%rd26, %rd2, %rd25;
	ld.global.f32 	%f29, [%rd26];
	st.global.f32 	[%rd24], %f29;
	add.s32 	%r54, %r54, 1;
	add.s32 	%r53, %r53, 1;
	add.s32 	%r52, %r52, 1;
	setp.ne.s32 	%p12, %r52, 0;
	@%p12 bra 	$L__BB13_13;
$L__BB13_14:
	ret;

}
	// .globl	_ZN7cuda_nn8add_biasEPfPKfii
.visible .entry _ZN7cuda_nn8add_biasEPfPKfii(
	.param .u64 .ptr .align 1 _ZN7cuda_nn8add_biasEPfPKfii_param_0,
	.param .u64 .ptr .align 1 _ZN7cuda_nn8add_biasEPfPKfii_param_1,
	.param .u32 _ZN7cuda_nn8add_biasEPfPKfii_param_2,
	.param .u32 _ZN7cuda_nn8add_biasEPfPKfii_param_3
)
{
	.reg .pred 	%p<2>;
	.reg .b32 	%r<8>;
	.reg .b32 	%f<4>;
	.reg .b64 	%rd<9>;

	ld.param.u64 	%rd1, [_ZN7cuda_nn8add_biasEPfPKfii_param_0];
	ld.param.u64 	%rd2, [_ZN7cuda_nn8add_biasEPfPKfii_param_1];
	ld.param.u32 	%r2, [_ZN7cuda_nn8add_biasEPfPKfii_param_2];
	ld.param.u32 	%r3, [_ZN7cuda_nn8add_biasEPfPKfii_param_3];
	mov.u32 	%r4, %ctaid.x;
	mov.u32 	%r5, %ntid.x;
	mov.u32 	%r6, %tid.x;
	mad.lo.s32 	%r1, %r4, %r5, %r6;
	setp.ge.s32 	%p1, %r1, %r3;
	@%p1 bra 	$L__BB14_2;
	cvta.to.global.u64 	%rd3, %rd2;
	cvta.to.global.u64 	%rd4, %rd1;
	rem.s32 	%r7, %r1, %r2;
	mul.wide.s32 	%rd5, %r7, 4;
	add.s64 	%rd6, %rd3, %rd5;
	ld.global.f32 	%f1, [%rd6];
	mul.wide.s32 	%rd7, %r1, 4;
	add.s64 	%rd8, %rd4, %rd7;
	ld.global.f32 	%f2, [%rd8];
	add.f32 	%f3, %f1, %f2;
	st.global.f32 	[%rd8], %f3;
$L__BB14_2:
	ret;

}
	// .globl	_ZN7cuda_nn24attention_forward_kernelEPKfS1_S1_PKbiiiiiPf
.visible .entry _ZN7cuda_nn24attention_forward_kernelEPKfS1_S1_PKbiiiiiPf(
	.param .u64 .ptr .align 1 _ZN7cuda_nn24attention_forward_kernelEPKfS1_S1_PKbiiiiiPf_param_0,
	.param .u64 .ptr .align 1 _ZN7cuda_nn24attention_forward_kernelEPKfS1_S1_PKbiiiiiPf_param_1,
	.param .u64 .ptr .align 1 _ZN7cuda_nn24attention_forward_kernelEPKfS1_S1_PKbiiiiiPf_param_2,
	.param .u64 .ptr .align 1 _ZN7cuda_nn24attention_forward_kernelEPKfS1_S1_PKbiiiiiPf_param_3,
	.param .u32 _ZN7cuda_nn24attention_forward_kernelEPKfS1_S1_PKbiiiiiPf_param_4,
	.param .u32 _ZN7cuda_nn24attention_forward_kernelEPKfS1_S1_PKbiiiiiPf_param_5,
	.param .u32 _ZN7cuda_nn24attention_forward_kernelEPKfS1_S1_PKbiiiiiPf_param_6,
	.param .u32 _ZN7cuda_nn24attention_forward_kernelEPKfS1_S1_PKbiiiiiPf_param_7,
	.param .u32 _ZN7cuda_nn24attention_forward_kernelEPKfS1_S1_PKbiiiiiPf_param_8,
	.param .u64 .ptr .align 1 _ZN7cuda_nn24attention_forward_kernelEPKfS1_S1_PKbiiiiiPf_param_9
)
{
	.local .align 16 .b8 	__local_depot15[8192];
	.reg .b64 	%SP;
	.reg .b64 	%SPL;
	.reg .pred 	%p<86>;
	.reg .b16 	%rs<7>;
	.reg .b32 	%r<239>;
	.reg .b32 	%f<540>;
	.reg .b64 	%rd<103>;

	mov.u64 	%SPL, __local_depot15;
	ld.param.u64 	%rd20, [_ZN7cuda_nn24attention_forward_kernelEPKfS1_S1_PKbiiiiiPf_param_0];
	ld.param.u64 	%rd21, [_ZN7cuda_nn24attention_forward_kernelEPKfS1_S1_PKbiiiiiPf_param_1];
	ld.param.u64 	%rd22, [_ZN7cuda_nn24attention_forward_kernelEPKfS1_S1_PKbiiiiiPf_param_2];
	ld.param.u64 	%rd23, [_ZN7cuda_nn24attention_forward_kernelEPKfS1_S1_PKbiiiiiPf_param_3];
	ld.param.u32 	%r103, [_ZN7cuda_nn24attention_forward_kernelEPKfS1_S1_PKbiiiiiPf_param_4];
	ld.param.u32 	%r99, [_ZN7cuda_nn24attention_forward_kernelEPKfS1_S1_PKbiiiiiPf_param_5];
	ld.param.u32 	%r100, [_ZN7cuda_nn24attention_forward_kernelEPKfS1_S1_PKbiiiiiPf_param_6];
	ld.param.u32 	%r101, [_ZN7cuda_nn24attention_forward_kernelEPKfS1_S1_PKbiiiiiPf_param_7];
	ld.param.u32 	%r102, [_ZN7cuda_nn24attention_forward_kernelEPKfS1_S1_PKbiiiiiPf_param_8];
	ld.param.u64 	%rd24, [_ZN7cuda_nn24attention_forward_kernelEPKfS1_S1_PKbiiiiiPf_param_9];
	cvta.to.global.u64 	%rd1, %rd21;
	cvta.to.global.u64 	%rd2, %rd20;
	cvta.to.global.u64 	%rd3, %rd23;
	cvta.to.global.u64 	%rd4, %rd22;
	cvta.to.global.u64 	%rd5, %rd24;
	add.u64 	%rd6, %SPL, 0;
	mov.u32 	%r1, %ctaid.z;
	mov.u32 	%r2, %ctaid.y;
	mov.u32 	%r104, %ctaid.x;
	mov.u32 	%r105, %ntid.x;
	mov.u32 	%r106, %tid.x;
	mad.lo.s32 	%r3, %r104, %r105, %r106;
	setp.ge.s32 	%p1, %r1, %r103;
	setp.ge.s32 	%p2, %r2, %r101;
	or.pred  	%p3, %p1, %p2;
	setp.ge.s32 	%p4, %r3, %r99;
	or.pred  	%p5, %p4, %p3;
	@%p5 bra 	$L__BB15_138;
	cvt.rn.f32.s32 	%f141, %r102;
	sqrt.rn.f32 	%f142, %f141;
	rcp.rn.f32 	%f1, %f142;
	mad.lo.s32 	%r4, %r101, %r1, %r2;
	mad.lo.s32 	%r107, %r4, %r99, %r3;
	mul.lo.s32 	%r5, %r107, %r102;
	setp.lt.s32 	%p6, %r100, 1;
	mov.f32 	%f486, 0fFF800000;
	@%p6 bra 	$L__BB15_31;
	mad.lo.s32 	%r108, %r99, %r1, %r3;
	mul.lo.s32 	%r6, %r108, %r100;
	setp.lt.s32 	%p7, %r102, 1;
	@%p7 bra 	$L__BB15_21;
	add.s32 	%r7, %r102, -1;
	and.b32  	%r8, %r102, 15;
	add.s32 	%r9, %r8, -1;
	and.b32  	%r10, %r102, 7;
	add.s32 	%r11, %r10, -1;
	and.b32  	%r12, %r102, 2147483632;
	and.b32  	%r13, %r102, 3;
	mul.lo.s32 	%r14, %r4, %r100;
	mov.f32 	%f486, 0fFF800000;
	mov.b32 	%r209, 0;
$L__BB15_4:
	add.s32 	%r120, %r209, %r6;
	cvt.s64.s32 	%rd34, %r120;
	add.s64 	%rd35, %rd3, %rd34;
	ld.global.u8 	%rs6, [%rd35];
	setp.eq.s16 	%p17, %rs6, 0;
	@%p17 bra 	$L__BB15_5;
	bra.uni 	$L__BB15_7;
$L__BB15_5:
	mul.wide.u32 	%rd52, %r209, 4;
	add.s64 	%rd53, %rd6, %rd52;
	mov.b32 	%r132, -8388608;
	st.local.u32 	[%rd53], %r132;
$L__BB15_6:
	add.s32 	%r209, %r209, 1;
	setp.eq.s32 	%p27, %r209, %r100;
	@%p27 bra 	$L__BB15_31;
	bra.uni 	$L__BB15_4;
$L__BB15_7:
	setp.lt.u32 	%p18, %r7, 15;
	add.s32 	%r122, %r209, %r14;
	mul.lo.s32 	%r19, %r122, %r102;
	mov.f32 	%f485, 0f00000000;
	mov.b32 	%r212, 0;
	@%p18 bra 	$L__BB15_10;
	mov.f32 	%f485, 0f00000000;
	mov.b32 	%r210, 0;
$L__BB15_9:
	.pragma "nounroll";
	add.s32 	%r124, %r210, %r5;
	mul.wide.s32 	%rd36, %r124, 4;
	add.s64 	%rd37, %rd2, %rd36;
	ld.global.f32 	%f150, [%rd37];
	add.s32 	%r125, %r19, %r210;
	mul.wide.s32 	%rd38, %r125, 4;
	add.s64 	%rd39, %rd1, %rd38;
	ld.global.f32 	%f151, [%rd39];
	fma.rn.f32 	%f152, %f150, %f151, %f485;
	ld.global.f32 	%f153, [%rd37+4];
	ld.global.f32 	%f154, [%rd39+4];
	fma.rn.f32 	%f155, %f153, %f154, %f152;
	ld.global.f32 	%f156, [%rd37+8];
	ld.global.f32 	%f157, [%rd39+8];
	fma.rn.f32 	%f158, %f156, %f157, %f155;
	ld.global.f32 	%f159, [%rd37+12];
	ld.global.f32 	%f160, [%rd39+12];
	fma.rn.f32 	%f161, %f159, %f160, %f158;
	ld.global.f32 	%f162, [%rd37+16];
	ld.global.f32 	%f163, [%rd39+16];
	fma.rn.f32 	%f164, %f162, %f163, %f161;
	ld.global.f32 	%f165, [%rd37+20];
	ld.global.f32 	%f166, [%rd39+20];
	fma.rn.f32 	%f167, %f165, %f166, %f164;
	ld.global.f32 	%f168, [%rd37+24];
	ld.global.f32 	%f169, [%rd39+24];
	fma.rn.f32 	%f170, %f168, %f169, %f167;
	ld.global.f32 	%f171, [%rd37+28];
	ld.global.f32 	%f172, [%rd39+28];
	fma.rn.f32 	%f173, %f171, %f172, %f170;
	ld.global.f32 	%f174, [%rd37+32];
	ld.global.f32 	%f175, [%rd39+32];
	fma.rn.f32 	%f176, %f174, %f175, %f173;
	ld.global.f32 	%f177, [%rd37+36];
	ld.global.f32 	%f178, [%rd39+36];
	fma.rn.f32 	%f179, %f177, %f178, %f176;
	ld.global.f32 	%f180, [%rd37+40];
	ld.global.f32 	%f181, [%rd39+40];
	fma.rn.f32 	%f182, %f180, %f181, %f179;
	ld.global.f32 	%f183, [%rd37+44];
	ld.global.f32 	%f184, [%rd39+44];
	fma.rn.f32 	%f185, %f183, %f184, %f182;
	ld.global.f32 	%f186, [%rd37+48];
	ld.global.f32 	%f187, [%rd39+48];
	fma.rn.f32 	%f188, %f186, %f187, %f185;
	ld.global.f32 	%f189, [%rd37+52];
	ld.global.f32 	%f190, [%rd39+52];
	fma.rn.f32 	%f191, %f189, %f190, %f188;
	ld.global.f32 	%f192, [%rd37+56];
	ld.global.f32 	%f193, [%rd39+56];
	fma.rn.f32 	%f194, %f192, %f193, %f191;
	ld.global.f32 	%f195, [%rd37+60];
	ld.global.f32 	%f196, [%rd39+60];
	fma.rn.f32 	%f485, %f195, %f196, %f194;
	add.s32 	%r210, %r210, 16;
	setp.eq.s32 	%p19, %r210, %r12;
	mov.u32 	%r212, %r12;
	@%p19 bra 	$L__BB15_10;
	bra.uni 	$L__BB15_9;
$L__BB15_10:
	setp.eq.s32 	%p20, %r8, 0;
	@%p20 bra 	$L__BB15_20;
	setp.lt.u32 	%p21, %r9, 7;
	@%p21 bra 	$L__BB15_13;
	add.s32 	%r126, %r212, %r5;
	mul.wide.s32 	%rd40, %r126, 4;
	add.s64 	%rd41, %rd2, %rd40;
	ld.global.f32 	%f198, [%rd41];
	add.s32 	%r127, %r19, %r212;
	mul.wide.s32 	%rd42, %r127, 4;
	add.s64 	%rd43, %rd1, %rd42;
	ld.global.f32 	%f199, [%rd43];
	fma.rn.f32 	%f200, %f198, %f199, %f485;
	ld.global.f32 	%f201, [%rd41+4];
	ld.global.f32 	%f202, [%rd43+4];
	fma.rn.f32 	%f203, %f201, %f202, %f200;
	ld.global.f32 	%f204, [%rd41+8];
	ld.global.f32 	%f205, [%rd43+8];
	fma.rn.f32 	%f206, %f204, %f205, %f203;
	ld.global.f32 	%f207, [%rd41+12];
	ld.global.f32 	%f208, [%rd43+12];
	fma.rn.f32 	%f209, %f207, %f208, %f206;
	ld.global.f32 	%f210, [%rd41+16];
	ld.global.f32 	%f211, [%rd43+16];
	fma.rn.f32 	%f212, %f210, %f211, %f209;
	ld.global.f32 	%f213, [%rd41+20];
	ld.global.f32 	%f214, [%rd43+20];
	fma.rn.f32 	%f215, %f213, %f214, %f212;
	ld.global.f32 	%f216, [%rd41+24];
	ld.global.f32 	%f217, [%rd43+24];
	fma.rn.f32 	%f218, %f216, %f217, %f215;
	ld.global.f32 	%f219, [%rd41+28];
	ld.global.f32 	%f220, [%rd43+28];
	fma.rn.f32 	%f485, %f219, %f220, %f218;
	add.s32 	%r212, %r212, 8;
$L__BB15_13:
	setp.eq.s32 	%p22, %r10, 0;
	@%p22 bra 	$L__BB15_20;
	setp.lt.u32 	%p23, %r11, 3;
	@%p23 bra 	$L__BB15_16;
	add.s32 	%r128, %r212, %r5;
	mul.wide.s32 	%rd44, %r128, 4;
	add.s64 	%rd45, %rd2, %rd44;
	ld.global.f32 	%f222, [%rd45];
	add.s32 	%r129, %r19, %r212;
	mul.wide.s32 	%rd46, %r129, 4;
	add.s64 	%rd47, %rd1, %rd46;
	ld.global.f32 	%f223, [%rd47];
	fma.rn.f32 	%f224, %f222, %f223, %f485;
	ld.global.f32 	%f225, [%rd45+4];
	ld.global.f32 	%f226, [%rd47+4];
	fma.rn.f32 	%f227, %f225, %f226, %f224;
	ld.global.f32 	%f228, [%rd45+8];
	ld.global.f32 	%f229, [%rd47+8];
	fma.rn.f32 	%f230, %f228, %f229, %f227;
	ld.global.f32 	%f231, [%rd45+12];
	ld.global.f32 	%f232, [%rd47+12];
	fma.rn.f32 	%f485, %f231, %f232, %f230;
	add.s32 	%r212, %r212, 4;
$L__BB15_16:
	setp.eq.s32 	%p24, %r13, 0;
	@%p24 bra 	$L__BB15_20;
	setp.eq.s32 	%p25, %r13, 1;
	add.s32 	%r130, %r212, %r5;
	mul.wide.s32 	%rd48, %r130, 4;
	add.s64 	%rd7, %rd2, %rd48;
	ld.global.f32 	%f233, [%rd7];
	add.s32 	%r131, %r19, %r212;
	mul.wide.s32 	%rd49, %r131, 4;
	add.s64 	%rd8, %rd1, %rd49;
	ld.global.f32 	%f234, [%rd8];
	fma.rn.f32 	%f485, %f233, %f234, %f485;
	@%p25 bra 	$L__BB15_20;
	setp.eq.s32 	%p26, %r13, 2;
	ld.global.f32 	%f235, [%rd7+4];
	ld.global.f32 	%f236, [%rd8+4];
	fma.rn.f32 	%f485, %f235, %f236, %f485;
	@%p26 bra 	$L__BB15_20;
	ld.global.f32 	%f237, [%rd7+8];
	ld.global.f32 	%f238, [%rd8+8];
	fma.rn.f32 	%f485, %f237, %f238, %f485;
$L__BB15_20:
	mul.f32 	%f239, %f1, %f485;
	mul.wide.u32 	%rd50, %r209, 4;
	add.s64 	%rd51, %rd6, %rd50;
	st.local.f32 	[%rd51], %f239;
	max.f32 	%f486, %f486, %f239;
	bra.uni 	$L__BB15_6;
$L__BB15_21:
	and.b32  	%r25, %r100, 3;
	setp.lt.u32 	%p8, %r100, 4;
	mov.f32 	%f486, 0fFF800000;
	mov.b32 	%r214, 0;
	@%p8 bra 	$L__BB15_25;
	and.b32  	%r214, %r100, 2147483644;
	mul.f32 	%f19, %f1, 0f00000000;
	mov.f32 	%f486, 0fFF800000;
	mov.b32 	%r217, 0;
$L__BB15_23:
	add.s32 	%r111, %r217, %r6;
	cvt.s64.s32 	%rd26, %r111;
	add.s64 	%rd9, %rd3, %rd26;
	ld.global.u8 	%rs1, [%rd9];
	setp.eq.s16 	%p9, %rs1, 0;
	mul.wide.u32 	%rd27, %r217, 4;
	add.s64 	%rd10, %rd6, %rd27;
	@%p9 bra 	$L__BB15_116;
	st.local.f32 	[%rd10], %f19;
	max.f32 	%f486, %f486, %f19;
	bra.uni 	$L__BB15_117;
$L__BB15_25:
	setp.eq.s32 	%p14, %r25, 0;
	@%p14 bra 	$L__BB15_31;
	mul.f32 	%f22, %f1, 0f00000000;
	mov.b32 	%r216, 0;
$L__BB15_27:
	.pragma "nounroll";
	add.s32 	%r117, %r214, %r6;
	cvt.s64.s32 	%rd28, %r117;
	add.s64 	%rd29, %rd3, %rd28;
	ld.global.u8 	%rs5, [%rd29];
	setp.eq.s16 	%p15, %rs5, 0;
	@%p15 bra 	$L__BB15_29;
	mul.wide.u32 	%rd30, %r214, 4;
	add.s64 	%rd31, %rd6, %rd30;
	st.local.f32 	[%rd31], %f22;
	max.f32 	%f486, %f486, %f22;
	bra.uni 	$L__BB15_30;
$L__BB15_29:
	mul.wide.u32 	%rd32, %r214, 4;
	add.s64 	%rd33, %rd6, %rd32;
	mov.b32 	%r118, -8388608;
	st.local.u32 	[%rd33], %r118;
$L__BB15_30:
	add.s32 	%r214, %r214, 1;
	add.s32 	%r216, %r216, 1;
	setp.ne.s32 	%p16, %r216, %r25;
	@%p16 bra 	$L__BB15_27;
$L__BB15_31:
	setp.lt.s32 	%p28, %r100, 1;
	mov.f32 	%f532, 0f00000000;
	@%p28 bra 	$L__BB15_72;
	and.b32  	%r32, %r100, 7;
	setp.lt.u32 	%p29, %r100, 8;
	mov.f32 	%f532, 0f00000000;
	mov.b32 	%r218, 0;
	@%p29 bra 	$L__BB15_51;
	and.b32  	%r218, %r100, 2147483640;
	mov.f32 	%f532, 0f00000000;
	mov.b32 	%r234, 0;
$L__BB15_34:
	.pragma "nounroll";
	mul.wide.u32 	%rd54, %r234, 4;
	add.s64 	%rd19, %rd6, %rd54;
	ld.local.f32 	%f116, [%rd19];
	setp.eq.f32 	%p30, %f116, 0fFF800000;
	@%p30 bra 	$L__BB15_36;
	sub.f32 	%f244, %f116, %f486;
	fma.rn.f32 	%f245, %f244, 0f3BBB989D, 0f3F000000;
	cvt.sat.f32.f32 	%f246, %f245;
	mov.f32 	%f247, 0f4B400001;
	mov.f32 	%f248, 0f437C0000;
	fma.rm.f32 	%f249, %f246, %f248, %f247;
	add.f32 	%f250, %f249, 0fCB40007F;
	neg.f32 	%f251, %f250;
	fma.rn.f32 	%f252, %f244, 0f3FB8AA3B, %f251;
	fma.rn.f32 	%f253, %f244, 0f32A57060, %f252;
	mov.b32 	%r135, %f249;
	shl.b32 	%r136, %r135, 23;
	mov.b32 	%f254, %r136;
	ex2.approx.ftz.f32 	%f255, %f253;
	mul.f32 	%f256, %f255, %f254;
	st.local.f32 	[%rd19], %f256;
	add.f32 	%f532, %f532, %f256;
$L__BB15_36:
	ld.local.f32 	%f119, [%rd19+4];
	setp.eq.f32 	%p31, %f119, 0fFF800000;
	@%p31 bra 	$L__BB15_38;
	sub.f32 	%f257, %f119, %f486;
	fma.rn.f32 	%f258, %f257, 0f3BBB989D, 0f3F000000;
	cvt.sat.f32.f32 	%f259, %f258;
	mov.f32 	%f260, 0f4B400001;
	mov.f32 	%f261, 0f437C0000;
	fma.rm.f32 	%f262, %f259, %f261, %f260;
	add.f32 	%f263, %f262, 0fCB40007F;
	neg.f32 	%f264, %f263;
	fma.rn.f32 	%f265, %f257, 0f3FB8AA3B, %f264;
	fma.rn.f32 	%f266, %f257, 0f32A57060, %f265;
	mov.b32 	%r137, %f262;
	shl.b32 	%r138, %r137, 23;
	mov.b32 	%f267, %r138;
	ex2.approx.ftz.f32 	%f268, %f266;
	mul.f32 	%f269, %f268, %f267;
	st.local.f32 	[%rd19+4], %f269;
	add.f32 	%f532, %f532, %f269;
$L__BB15_38:
	ld.local.f32 	%f122, [%rd19+8];
	setp.eq.f32 	%p32, %f122, 0fFF800000;
	@%p32 bra 	$L__BB15_40;
	sub.f32 	%f270, %f122, %f486;
	fma.rn.f32 	%f271, %f270, 0f3BBB989D, 0f3F000000;
	cvt.sat.f32.f32 	%f272, %f271;
	mov.f32 	%f273, 0f4B400001;
	mov.f32 	%f274, 0f437C0000;
	fma.rm.f32 	%f275, %f272, %f274, %f273;
	add.f32 	%f276, %f275, 0fCB40007F;
	neg.f32 	%f277, %f276;
	fma.rn.f32 	%f278, %f270, 0f3FB8AA3B, %f277;
	fma.rn.f32 	%f279, %f270, 0f32A57060, %f278;
	mov.b32 	%r139, %f275;
	shl.b32 	%r140, %r139, 23;
	mov.b32 	%f280, %r140;
	ex2.approx.ftz.f32 	%f281, %f279;
	mul.f32 	%f282, %f281, %f280;
	st.local.f32 	[%rd19+8], %f282;
	add.f32 	%f532, %f532, %f282;
$L__BB15_40:
	ld.local.f32 	%f125, [%rd19+12];
	setp.eq.f32 	%p33, %f125, 0fFF800000;
	@%p33 bra 	$L__BB15_42;
	sub.f32 	%f283, %f125, %f486;
	fma.rn.f32 	%f284, %f283, 0f3BBB989D, 0f3F000000;
	cvt.sat.f32.f32 	%f285, %f284;
	mov.f32 	%f286, 0f4B400001;
	mov.f32 	%f287, 0f437C0000;
	fma.rm.f32 	%f288, %f285, %f287, %f286;
	add.f32 	%f289, %f288, 0fCB40007F;
	neg.f32 	%f290, %f289;
	fma.rn.f32 	%f291, %f283, 0f3FB8AA3B, %f290;
	fma.rn.f32 	%f292, %f283, 0f32A57060, %f291;
	mov.b32 	%r141, %f288;
	shl.b32 	%r142, %r141, 23;
	mov.b32 	%f293, %r142;
	ex2.approx.ftz.f32 	%f294, %f292;
	mul.f32 	%f295, %f294, %f293;
	st.local.f32 	[%rd19+12], %f295;
	add.f32 	%f532, %f532, %f295;
$L__BB15_42:
	ld.local.f32 	%f128, [%rd19+16];
	setp.eq.f32 	%p34, %f128, 0fFF800000;
	@%p34 bra 	$L__BB15_44;
	sub.f32 	%f296, %f128, %f486;
	fma.rn.f32 	%f297, %f296, 0f3BBB989D, 0f3F000000;
	cvt.sat.f32.f32 	%f298, %f297;
	mov.f32 	%f299, 0f4B400001;
	mov.f32 	%f300, 0f437C0000;
	fma.rm.f32 	%f301, %f298, %f300, %f299;
	add.f32 	%f302, %f301, 0fCB40007F;
	neg.f32 	%f303, %f302;
	fma.rn.f32 	%f304, %f296, 0f3FB8AA3B, %f303;
	fma.rn.f32 	%f305, %f296, 0f32A57060, %f304;
	mov.b32 	%r143, %f301;
	shl.b32 	%r144, %r143, 23;
	mov.b32 	%f306, %r144;
	ex2.approx.ftz.f32 	%f307, %f305;
	mul.f32 	%f308, %f307, %f306;
	st.local.f32 	[%rd19+16], %f308;
	add.f32 	%f532, %f532, %f308;
$L__BB15_44:
	ld.local.f32 	%f131, [%rd19+20];
	setp.eq.f32 	%p35, %f131, 0fFF800000;
	@%p35 bra 	$L__BB15_46;
	sub.f32 	%f309, %f131, %f486;
	fma.rn.f32 	%f310, %f309, 0f3BBB989D, 0f3F000000;
	cvt.sat.f32.f32 	%f311, %f310;
	mov.f32 	%f312, 0f4B400001;
	mov.f32 	%f313, 0f437C0000;
	fma.rm.f32 	%f314, %f311, %f313, %f312;
	add.f32 	%f315, %f314, 0fCB40007F;
	neg.f32 	%f316, %f315;
	fma.rn.f32 	%f317, %f309, 0f3FB8AA3B, %f316;
	fma.rn.f32 	%f318, %f309, 0f32A57060, %f317;
	mov.b32 	%r145, %f314;
	shl.b32 	%r146, %r145, 23;
	mov.b32 	%f319, %r146;
	ex2.approx.ftz.f32 	%f320, %f318;
	mul.f32 	%f321, %f320, %f319;
	st.local.f32 	[%rd19+20], %f321;
	add.f32 	%f532, %f532, %f321;
$L__BB15_46:
	ld.local.f32 	%f134, [%rd19+24];
	setp.eq.f32 	%p36, %f134, 0fFF800000;
	@%p36 bra 	$L__BB15_48;
	sub.f32 	%f322, %f134, %f486;
	fma.rn.f32 	%f323, %f322, 0f3BBB989D, 0f3F000000;
	cvt.sat.f32.f32 	%f324, %f323;
	mov.f32 	%f325, 0f4B400001;
	mov.f32 	%f326, 0f437C0000;
	fma.rm.f32 	%f327, %f324, %f326, %f325;
	add.f32 	%f328, %f327, 0fCB40007F;
	neg.f32 	%f329, %f328;
	fma.rn.f32 	%f330, %f322, 0f3FB8AA3B, %f329;
	fma.rn.f32 	%f331, %f322, 0f32A57060, %f330;
	mov.b32 	%r147, %f327;
	shl.b32 	%r148, %r147, 23;
	mov.b32 	%f332, %r148;
	ex2.approx.ftz.f32 	%f333, %f331;
	mul.f32 	%f334, %f333, %f332;
	st.local.f32 	[%rd19+24], %f334;
	add.f32 	%f532, %f532, %f334;
$L__BB15_48:
	ld.local.f32 	%f137, [%rd19+28];
	setp.eq.f32 	%p37, %f137, 0fFF800000;
	@%p37 bra 	$L__BB15_50;
	sub.f32 	%f335, %f137, %f486;
	fma.rn.f32 	%f336, %f335, 0f3BBB989D, 0f3F000000;
	cvt.sat.f32.f32 	%f337, %f336;
	mov.f32 	%f338, 0f4B400001;
	mov.f32 	%f339, 0f437C0000;
	fma.rm.f32 	%f340, %f337, %f339, %f338;
	add.f32 	%f341, %f340, 0fCB40007F;
	neg.f32 	%f342, %f341;
	fma.rn.f32 	%f343, %f335, 0f3FB8AA3B, %f342;
	fma.rn.f32 	%f344, %f335, 0f32A57060, %f343;
	mov.b32 	%r149, %f340;
	shl.b32 	%r150, %r149, 23;
	mov.b32 	%f345, %r150;
	ex2.approx.ftz.f32 	%f346, %f344;
	mul.f32 	%f347, %f346, %f345;
	st.local.f32 	[%rd19+28], %f347;
	add.f32 	%f532, %f532, %f347;
$L__BB15_50:
	add.s32 	%r234, %r234, 8;
	setp.eq.s32 	%p38, %r234, %r218;
	@%p38 bra 	$L__BB15_51;
	bra.uni 	$L__BB15_34;
$L__BB15_51:
	setp.eq.s32 	%p39, %r32, 0;
	@%p39 bra 	$L__BB15_72;
	and.b32  	%r37, %r100, 3;
	setp.lt.u32 	%p40, %r32, 4;
	@%p40 bra 	$L__BB15_62;
	mul.wide.u32 	%rd55, %r218, 4;
	add.s64 	%rd11, %rd6, %rd55;
	ld.local.f32 	%f38, [%rd11];
	setp.eq.f32 	%p41, %f38, 0fFF800000;
	@%p41 bra 	$L__BB15_55;
	sub.f32 	%f349, %f38, %f486;
	fma.rn.f32 	%f350, %f349, 0f3BBB989D, 0f3F000000;
	cvt.sat.f32.f32 	%f351, %f350;
	mov.f32 	%f352, 0f4B400001;
	mov.f32 	%f353, 0f437C0000;
	fma.rm.f32 	%f354, %f351, %f353, %f352;
	add.f32 	%f355, %f354, 0fCB40007F;
	neg.f32 	%f356, %f355;
	fma.rn.f32 	%f357, %f349, 0f3FB8AA3B, %f356;
	fma.rn.f32 	%f358, %f349, 0f32A57060, %f357;
	mov.b32 	%r151, %f354;
	shl.b32 	%r152, %r151, 23;
	mov.b32 	%f359, %r152;
	ex2.approx.ftz.f32 	%f360, %f358;
	mul.f32 	%f361, %f360, %f359;
	st.local.f32 	[%rd11], %f361;
	add.f32 	%f532, %f532, %f361;
$L__BB15_55:
	ld.local.f32 	%f41, [%rd11+4];
	setp.eq.f32 	%p42, %f41, 0fFF800000;
	@%p42 bra 	$L__BB15_57;
	sub.f32 	%f362, %f41, %f486;
	fma.rn.f32 	%f363, %f362, 0f3BBB989D, 0f3F000000;
	cvt.sat.f32.f32 	%f364, %f363;
	mov.f32 	%f365, 0f4B400001;
	mov.f32 	%f366, 0f437C0000;
	fma.rm.f32 	%f367, %f364, %f366, %f365;
	add.f32 	%f368, %f367, 0fCB40007F;
	neg.f32 	%f369, %f368;
	fma.rn.f32 	%f370, %f362, 0f3FB8AA3B, %f369;
	fma.rn.f32 	%f371, %f362, 0f32A57060, %f370;
	mov.b32 	%r153, %f367;
	shl.b32 	%r154, %r153, 23;
	mov.b32 	%f372, %r154;
	ex2.approx.ftz.f32 	%f373, %f371;
	mul.f32 	%f374, %f373, %f372;
	st.local.f32 	[%rd11+4], %f374;
	add.f32 	%f532, %f532, %f374;
$L__BB15_57:
	ld.local.f32 	%f44, [%rd11+8];
	setp.eq.f32 	%p43, %f44, 0fFF800000;
	@%p43 bra 	$L__BB15_59;
	sub.f32 	%f375, %f44, %f486;
	fma.rn.f32 	%f376, %f375, 0f3BBB989D, 0f3F000000;
	cvt.sat.f32.f32 	%f377, %f376;
	mov.f32 	%f378, 0f4B400001;
	mov.f32 	%f379, 0f437C0000;
	fma.rm.f32 	%f380, %f377, %f379, %f378;
	add.f32 	%f381, %f380, 0fCB40007F;
	neg.f32 	%f382, %f381;
	fma.rn.f32 	%f383, %f375, 0f3FB8AA3B, %f382;
	fma.rn.f32 	%f384, %f375, 0f32A57060, %f383;
	mov.b32 	%r155, %f380;
	shl.b32 	%r156, %r155, 23;
	mov.b32 	%f385, %r156;
	ex2.approx.ftz.f32 	%f386, %f384;
	mul.f32 	%f387, %f386, %f385;
	st.local.f32 	[%rd11+8], %f387;
	add.f32 	%f532, %f532, %f387;
$L__BB15_59:
	ld.local.f32 	%f47, [%rd11+12];
	setp.eq.f32 	%p44, %f47, 0fFF800000;
	@%p44 bra 	$L__BB15_61;
	sub.f32 	%f388, %f47, %f486;
	fma.rn.f32 	%f389, %f388, 0f3BBB989D, 0f3F000000;
	cvt.sat.f32.f32 	%f390, %f389;
	mov.f32 	%f391, 0f4B400001;
	mov.f32 	%f392, 0f437C0000;
	fma.rm.f32 	%f393, %f390, %f392, %f391;
	add.f32 	%f394, %f393, 0fCB40007F;
	neg.f32 	%f395, %f394;
	fma.rn.f32 	%f396, %f388, 0f3FB8AA3B, %f395;
	fma.rn.f32 	%f397, %f388, 0f32A57060, %f396;
	mov.b32 	%r157, %f393;
	shl.b32 	%r158, %r157, 23;
	mov.b32 	%f398, %r158;
	ex2.approx.ftz.f32 	%f399, %f397;
	mul.f32 	%f400, %f399, %f398;
	st.local.f32 	[%rd11+12], %f400;
	add.f32 	%f532, %f532, %f400;
$L__BB15_61:
	add.s32 	%r218, %r218, 4;
$L__BB15_62:
	setp.eq.s32 	%p45, %r37, 0;
	@%p45 bra 	$L__BB15_72;
	setp.eq.s32 	%p46, %r37, 1;
	@%p46 bra 	$L__BB15_69;
	mul.wide.u32 	%rd56, %r218, 4;
	add.s64 	%rd12, %rd6, %rd56;
	ld.local.f32 	%f52, [%rd12];
	setp.eq.f32 	%p47, %f52, 0fFF800000;
	@%p47 bra 	$L__BB15_66;
	sub.f32 	%f402, %f52, %f486;
	fma.rn.f32 	%f403, %f402, 0f3BBB989D, 0f3F000000;
	cvt.sat.f32.f32 	%f404, %f403;
	mov.f32 	%f405, 0f4B400001;
	mov.f32 	%f406, 0f437C0000;
	fma.rm.f32 	%f407, %f404, %f406, %f405;
	add.f32 	%f408, %f407, 0fCB40007F;
	neg.f32 	%f409, %f408;
	fma.rn.f32 	%f410, %f402, 0f3FB8AA3B, %f409;
	fma.rn.f32 	%f411, %f402, 0f32A57060, %f410;
	mov.b32 	%r159, %f407;
	shl.b32 	%r160, %r159, 23;
	mov.b32 	%f412, %r160;
	ex2.approx.ftz.f32 	%f413, %f411;
	mul.f32 	%f414, %f413, %f412;
	st.local.f32 	[%rd12], %f414;
	add.f32 	%f532, %f532, %f414;
$L__BB15_66:
	ld.local.f32 	%f55, [%rd12+4];
	setp.eq.f32 	%p48, %f55, 0fFF800000;
	@%p48 bra 	$L__BB15_68;
	sub.f32 	%f415, %f55, %f486;
	fma.rn.f32 	%f416, %f415, 0f3BBB989D, 0f3F000000;
	cvt.sat.f32.f32 	%f417, %f416;
	mov.f32 	%f418, 0f4B400001;
	mov.f32 	%f419, 0f437C0000;
	fma.rm.f32 	%f420, %f417, %f419, %f418;
	add.f32 	%f421, %f420, 0fCB40007F;
	neg.f32 	%f422, %f421;
	fma.rn.f32 	%f423, %f415, 0f3FB8AA3B, %f422;
	fma.rn.f32 	%f424, %f415, 0f32A57060, %f423;
	mov.b32 	%r161, %f420;
	shl.b32 	%r162, %r161, 23;
	mov.b32 	%f425, %r162;
	ex2.approx.ftz.f32 	%f426, %f424;
	mul.f32 	%f427, %f426, %f425;
	st.local.f32 	[%rd12+4], %f427;
	add.f32 	%f532, %f532, %f427;
$L__BB15_68:
	add.s32 	%r218, %r218, 2;
$L__BB15_69:
	and.b32  	%r163, %r100, 1;
	setp.eq.b32 	%p49, %r163, 1;
	not.pred 	%p50, %p49;
	@%p50 bra 	$L__BB15_72;
	mul.wide.u32 	%rd57, %r218, 4;
	add.s64 	%rd13, %rd6, %rd57;
	ld.local.f32 	%f60, [%rd13];
	setp.eq.f32 	%p51, %f60, 0fFF800000;
	@%p51 bra 	$L__BB15_72;
	sub.f32 	%f428, %f60, %f486;
	fma.rn.f32 	%f429, %f428, 0f3BBB989D, 0f3F000000;
	cvt.sat.f32.f32 	%f430, %f429;
	mov.f32 	%f431, 0f4B400001;
	mov.f32 	%f432, 0f437C0000;
	fma.rm.f32 	%f433, %f430, %f432, %f431;
	add.f32 	%f434, %f433, 0fCB40007F;
	neg.f32 	%f435, %f434;
	fma.rn.f32 	%f436, %f428, 0f3FB8AA3B, %f435;
	fma.rn.f32 	%f437, %f428, 0f32A57060, %f436;
	mov.b32 	%r164, %f433;
	shl.b32 	%r165, %r164, 23;
	mov.b32 	%f438, %r165;
	ex2.approx.ftz.f32 	%f439, %f437;
	mul.f32 	%f440, %f439, %f438;
	st.local.f32 	[%rd13], %f440;
	add.f32 	%f532, %f532, %f440;
$L__BB15_72:
	setp.lt.s32 	%p52, %r102, 1;
	@%p52 bra 	$L__BB15_138;
	setp.lt.s32 	%p53, %r100, 1;
	mul.lo.s32 	%r42, %r4, %r100;
	@%p53 bra 	$L__BB15_127;
	and.b32  	%r43, %r100, 7;
	and.b32  	%r44, %r100, 2147483640;
	neg.s32 	%r45, %r44;
	shl.b32 	%r46, %r102, 3;
	add.s32 	%r179, %r42, 6;
	mul.lo.s32 	%r47, %r102, %r179;
	add.s32 	%r180, %r42, 5;
	mul.lo.s32 	%r48, %r102, %r180;
	add.s32 	%r181, %r42, 4;
	mul.lo.s32 	%r49, %r102, %r181;
	add.s32 	%r182, %r42, 3;
	mul.lo.s32 	%r50, %r102, %r182;
	add.s32 	%r183, %r42, 2;
	mul.lo.s32 	%r51, %r102, %r183;
	mad.lo.s32 	%r52, %r102, %r42, %r102;
	mul.lo.s32 	%r184, %r102, %r100;
	mul.lo.s32 	%r53, %r184, %r4;
	mov.b32 	%r221, 0;
	add.s64 	%rd14, %rd6, 16;
$L__BB15_75:
	setp.lt.u32 	%p62, %r100, 8;
	mov.f32 	%f510, 0f00000000;
	mov.b32 	%r232, 0;
	@%p62 bra 	$L__BB15_94;
	add.s32 	%r186, %r42, 7;
	mad.lo.s32 	%r229, %r102, %r186, %r221;
	add.s32 	%r228, %r47, %r221;
	add.s32 	%r227, %r48, %r221;
	add.s32 	%r226, %r49, %r221;
	add.s32 	%r225, %r50, %r221;
	add.s32 	%r224, %r51, %r221;
	add.s32 	%r223, %r52, %r221;
	add.s32 	%r222, %r53, %r221;
	mov.f32 	%f510, 0f00000000;
	mov.u64 	%rd102, %rd14;
	mov.u32 	%r230, %r45;
$L__BB15_77:
	.pragma "nounroll";
	ld.local.f32 	%f64, [%rd102+-16];
	setp.eq.f32 	%p63, %f64, 0fFF800000;
	@%p63 bra 	$L__BB15_79;
	div.rn.f32 	%f444, %f64, %f532;
	mul.wide.s32 	%rd66, %r222, 4;
	add.s64 	%rd67, %rd4, %rd66;
	ld.global.f32 	%f445, [%rd67];
	fma.rn.f32 	%f510, %f444, %f445, %f510;
$L__BB15_79:
	ld.local.f32 	%f67, [%rd102+-12];
	setp.eq.f32 	%p64, %f67, 0fFF800000;
	@%p64 bra 	$L__BB15_81;
	div.rn.f32 	%f446, %f67, %f532;
	mul.wide.s32 	%rd68, %r223, 4;
	add.s64 	%rd69, %rd4, %rd68;
	ld.global.f32 	%f447, [%rd69];
	fma.rn.f32 	%f510, %f446, %f447, %f510;
$L__BB15_81:
	ld.local.f32 	%f70, [%rd102+-8];
	setp.eq.f32 	%p65, %f70, 0fFF800000;
	@%p65 bra 	$L__BB15_83;
	div.rn.f32 	%f448, %f70, %f532;
	mul.wide.s32 	%rd70, %r224, 4;
	add.s64 	%rd71, %rd4, %rd70;
	ld.global.f32 	%f449, [%rd71];
	fma.rn.f32 	%f510, %f448, %f449, %f510;
$L__BB15_83:
	ld.local.f32 	%f73, [%rd102+-4];
	setp.eq.f32 	%p66, %f73, 0fFF800000;
	@%p66 bra 	$L__BB15_85;
	div.rn.f32 	%f450, %f73, %f532;
	mul.wide.s32 	%rd72, %r225, 4;
	add.s64 	%rd73, %rd4, %rd72;
	ld.global.f32 	%f451, [%rd73];
	fma.rn.f32 	%f510, %f450, %f451, %f510;
$L__BB15_85:
	ld.local.f32 	%f76, [%rd102];
	setp.eq.f32 	%p67, %f76, 0fFF800000;
	@%p67 bra 	$L__BB15_87;
	div.rn.f32 	%f452, %f76, %f532;
	mul.wide.s32 	%rd74, %r226, 4;
	add.s64 	%rd75, %rd4, %rd74;
	ld.global.f32 	%f453, [%rd75];
	fma.rn.f32 	%f510, %f452, %f453, %f510;
$L__BB15_87:
	ld.local.f32 	%f79, [%rd102+4];
	setp.eq.f32 	%p68, %f79, 0fFF800000;
	@%p68 bra 	$L__BB15_89;
	div.rn.f32 	%f454, %f79, %f532;
	mul.wide.s32 	%rd76, %r227, 4;
	add.s64 	%rd77, %rd4, %rd76;
	ld.global.f32 	%f455, [%rd77];
	fma.rn.f32 	%f510, %f454, %f455, %f510;
$L__BB15_89:
	ld.local.f32 	%f82, [%rd102+8];
	setp.eq.f32 	%p69, %f82, 0fFF800000;
	@%p69 bra 	$L__BB15_91;
	div.rn.f32 	%f456, %f82, %f532;
	mul.wide.s32 	%rd78, %r228, 4;
	add.s64 	%rd79, %rd4, %rd78;
	ld.global.f32 	%f457, [%rd79];
	fma.rn.f32 	%f510, %f456, %f457, %f510;
$L__BB15_91:
	ld.local.f32 	%f85, [%rd102+12];
	setp.eq.f32 	%p70, %f85, 0fFF800000;
	@%p70 bra 	$L__BB15_93;
	div.rn.f32 	%f458, %f85, %f532;
	mul.wide.s32 	%rd80, %r229, 4;
	add.s64 	%rd81, %rd4, %rd80;
	ld.global.f32 	%f459, [%rd81];
	fma.rn.f32 	%f510, %f458, %f459, %f510;
$L__BB15_93:
	add.s32 	%r230, %r230, 8;
	add.s32 	%r229, %r229, %r46;
	add.s32 	%r228, %r228, %r46;
	add.s32 	%r227, %r227, %r46;
	add.s32 	%r226, %r226, %r46;
	add.s32 	%r225, %r225, %r46;
	add.s32 	%r224, %r224, %r46;
	add.s32 	%r223, %r223, %r46;
	add.s32 	%r222, %r222, %r46;
	add.s64 	%rd102, %rd102, 32;
	setp.ne.s32 	%p71, %r230, 0;
	mov.u32 	%r232, %r44;
	@%p71 bra 	$L__BB15_77;
$L__BB15_94:
	setp.eq.s32 	%p72, %r43, 0;
	@%p72 bra 	$L__BB15_115;
	add.s32 	%r187, %r43, -1;
	setp.lt.u32 	%p73, %r187, 3;
	@%p73 bra 	$L__BB15_105;
	mul.wide.u32 	%rd82, %r232, 4;
	add.s64 	%rd17, %rd6, %rd82;
	ld.local.f32 	%f90, [%rd17];
	setp.eq.f32 	%p74, %f90, 0fFF800000;
	@%p74 bra 	$L__BB15_98;
	add.s32 	%r188, %r232, %r42;
	mad.lo.s32 	%r189, %r188, %r102, %r221;
	div.rn.f32 	%f461, %f90, %f532;
	mul.wide.s32 	%rd83, %r189, 4;
	add.s64 	%rd84, %rd4, %rd83;
	ld.global.f32 	%f462, [%rd84];
	fma.rn.f32 	%f510, %f461, %f462, %f510;
$L__BB15_98:
	ld.local.f32 	%f93, [%rd17+4];
	setp.eq.f32 	%p75, %f93, 0fFF800000;
	@%p75 bra 	$L__BB15_100;
	add.s32 	%r190, %r232, %r42;
	mad.lo.s32 	%r191, %r102, %r190, %r102;
	add.s32 	%r192, %r191, %r221;
	div.rn.f32 	%f463, %f93, %f532;
	mul.wide.s32 	%rd85, %r192, 4;
	add.s64 	%rd86, %rd4, %rd85;
	ld.global.f32 	%f464, [%rd86];
	fma.rn.f32 	%f510, %f463, %f464, %f510;
$L__BB15_100:
	ld.local.f32 	%f96, [%rd17+8];
	setp.eq.f32 	%p76, %f96, 0fFF800000;
	@%p76 bra 	$L__BB15_102;
	add.s32 	%r193, %r232, %r42;
	add.s32 	%r194, %r193, 2;
	mad.lo.s32 	%r195, %r194, %r102, %r221;
	div.rn.f32 	%f465, %f96, %f532;
	mul.wide.s32 	%rd87, %r195, 4;
	add.s64 	%rd88, %rd4, %rd87;
	ld.global.f32 	%f466, [%rd88];
	fma.rn.f32 	%f510, %f465, %f466, %f510;
$L__BB15_102:
	ld.local.f32 	%f99, [%rd17+12];
	setp.eq.f32 	%p77, %f99, 0fFF800000;
	@%p77 bra 	$L__BB15_104;
	add.s32 	%r196, %r232, %r42;
	add.s32 	%r197, %r196, 3;
	mad.lo.s32 	%r198, %r197, %r102, %r221;
	div.rn.f32 	%f467, %f99, %f532;
	mul.wide.s32 	%rd89, %r198, 4;
	add.s64 	%rd90, %rd4, %rd89;
	ld.global.f32 	%f468, [%rd90];
	fma.rn.f32 	%f510, %f467, %f468, %f510;
$L__BB15_104:
	add.s32 	%r232, %r232, 4;
$L__BB15_105:
	and.b32  	%r199, %r100, 3;
	setp.eq.s32 	%p78, %r199, 0;
	@%p78 bra 	$L__BB15_115;
	setp.eq.s32 	%p79, %r199, 1;
	@%p79 bra 	$L__BB15_112;
	mul.wide.u32 	%rd91, %r232, 4;
	add.s64 	%rd18, %rd6, %rd91;
	ld.local.f32 	%f104, [%rd18];
	setp.eq.f32 	%p80, %f104, 0fFF800000;
	@%p80 bra 	$L__BB15_109;
	add.s32 	%r200, %r232, %r42;
	mad.lo.s32 	%r201, %r200, %r102, %r221;
	div.rn.f32 	%f470, %f104, %f532;
	mul.wide.s32 	%rd92, %r201, 4;
	add.s64 	%rd93, %rd4, %rd92;
	ld.global.f32 	%f471, [%rd93];
	fma.rn.f32 	%f510, %f470, %f471, %f510;
$L__BB15_109:
	ld.local.f32 	%f107, [%rd18+4];
	setp.eq.f32 	%p81, %f107, 0fFF800000;
	@%p81 bra 	$L__BB15_111;
	add.s32 	%r202, %r232, %r42;
	mad.lo.s32 	%r203, %r102, %r202, %r102;
	add.s32 	%r204, %r203, %r221;
	div.rn.f32 	%f472, %f107, %f532;
	mul.wide.s32 	%rd94, %r204, 4;
	add.s64 	%rd95, %rd4, %rd94;
	ld.global.f32 	%f473, [%rd95];
	fma.rn.f32 	%f510, %f472, %f473, %f510;
$L__BB15_111:
	add.s32 	%r232, %r232, 2;
$L__BB15_112:
	and.b32  	%r205, %r100, 1;
	setp.eq.b32 	%p82, %r205, 1;
	not.pred 	%p83, %p82;
	@%p83 bra 	$L__BB15_115;
	mul.wide.u32 	%rd96, %r232, 4;
	add.s64 	%rd97, %rd6, %rd96;
	ld.local.f32 	%f112, [%rd97];
	setp.eq.f32 	%p84, %f112, 0fFF800000;
	@%p84 bra 	$L__BB15_115;
	add.s32 	%r206, %r232, %r42;
	mad.lo.s32 	%r207, %r206, %r102, %r221;
	div.rn.f32 	%f474, %f112, %f532;
	mul.wide.s32 	%rd98, %r207, 4;
	add.s64 	%rd99, %rd4, %rd98;
	ld.global.f32 	%f475, [%rd99];
	fma.rn.f32 	%f510, %f474, %f475, %f510;
$L__BB15_115:
	add.s32 	%r208, %r221, %r5;
	mul.wide.s32 	%rd100, %r208, 4;
	add.s64 	%rd101, %rd5, %rd100;
	st.global.f32 	[%rd101], %f510;
	add.s32 	%r221, %r221, 1;
	setp.eq.s32 	%p85, %r221, %r102;
	@%p85 bra 	$L__BB15_138;
	bra.uni 	$L__BB15_75;
$L__BB15_116:
	mov.b32 	%r112, -8388608;
	st.local.u32 	[%rd10], %r112;
$L__BB15_117:
	ld.global.u8 	%rs2, [%rd9+1];
	setp.eq.s16 	%p10, %rs2, 0;
	@%p10 bra 	$L__BB15_119;
	st.local.f32 	[%rd10+4], %f19;
	max.f32 	%f486, %f486, %f19;
	bra.uni 	$L__BB15_120;
$L__BB15_119:
	mov.b32 	%r113, -8388608;
	st.local.u32 	[%rd10+4], %r113;
$L__BB15_120:
	ld.global.u8 	%rs3, [%rd9+2];
	setp.eq.s16 	%p11, %rs3, 0;
	@%p11 bra 	$L__BB15_122;
	st.local.f32 	[%rd10+8], %f19;
	max.f32 	%f486, %f486, %f19;
	bra.uni 	$L__BB15_123;
$L__BB15_122:
	mov.b32 	%r114, -8388608;
	st.local.u32 	[%rd10+8], %r114;
$L__BB15_123:
	ld.global.u8 	%rs4, [%rd9+3];
	setp.eq.s16 	%p12, %rs4, 0;
	@%p12 bra 	$L__BB15_125;
	st.local.f32 	[%rd10+12], %f19;
	max.f32 	%f486, %f486, %f19;
	bra.uni 	$L__BB15_126;
$L__BB15_125:
	mov.b32 	%r115, -8388608;
	st.local.u32 	[%rd10+12], %r115;
$L__BB15_126:
	add.s32 	%r217, %r217, 4;
	setp.eq.s32 	%p13, %r217, %r214;
	@%p13 bra 	$L__BB15_25;
	bra.uni 	$L__BB15_23;
$L__BB15_127:
	add.s32 	%r167, %r102, -1;
	and.b32  	%r87, %r102, 7;
	setp.lt.u32 	%p54, %r167, 7;
	mov.b32 	%r236, 0;
	@%p54 bra 	$L__BB15_130;
	and.b32  	%r236, %r102, 2147483640;
	mov.b32 	%r235, 0;
$L__BB15_129:
	.pragma "nounroll";
	add.s32 	%r169, %r235, %r5;
	mul.wide.s32 	%rd58, %r169, 4;
	add.s64 	%rd59, %rd5, %rd58;
	mov.b32 	%r170, 0;
	st.global.u32 	[%rd59], %r170;
	st.global.u32 	[%rd59+4], %r170;
	st.global.u32 	[%rd59+8], %r170;
	st.global.u32 	[%rd59+12], %r170;
	st.global.u32 	[%rd59+16], %r170;
	st.global.u32 	[%rd59+20], %r170;
	st.global.u32 	[%rd59+24], %r170;
	st.global.u32 	[%rd59+28], %r170;
	add.s32 	%r235, %r235, 8;
	setp.ne.s32 	%p55, %r235, %r236;
	@%p55 bra 	$L__BB15_129;
$L__BB15_130:
	setp.eq.s32 	%p56, %r87, 0;
	@%p56 bra 	$L__BB15_138;
	and.b32  	%r94, %r102, 3;
	setp.lt.u32 	%p57, %r87, 4;
	@%p57 bra 	$L__BB15_133;
	add.s32 	%r171, %r236, %r5;
	mul.wide.s32 	%rd60, %r171, 4;
	add.s64 	%rd61, %rd5, %rd60;
	mov.b32 	%r172, 0;
	st.global.u32 	[%rd61], %r172;
	st.global.u32 	[%rd61+4], %r172;
	st.global.u32 	[%rd61+8], %r172;
	st.global.u32 	[%rd61+12], %r172;
	add.s32 	%r236, %r236, 4;
$L__BB15_133:
	setp.eq.s32 	%p58, %r94, 0;
	@%p58 bra 	$L__BB15_138;
	setp.eq.s32 	%p59, %r94, 1;
	@%p59 bra 	$L__BB15_136;
	add.s32 	%r173, %r236, %r5;
	mul.wide.s32 	%rd62, %r173, 4;
	add.s64 	%rd63, %rd5, %rd62;
	mov.b32 	%r174, 0;
	st.global.u32 	[%rd63], %r174;
	st.global.u32 	[%rd63+4], %r174;
	add.s32 	%r236, %r236, 2;
$L__BB15_136:
	and.b32  	%r175, %r102, 1;
	setp.eq.b32 	%p60, %r175, 1;
	not.pred 	%p61, %p60;
	@%p61 bra 	$L__BB15_138;
	add.s32 	%r176, %r236, %r5;
	mul.wide.s32 	%rd64, %r176, 4;
	add.s64 	%rd65, %rd5, %rd64;
	mov.b32 	%r177, 0;
	st.global.u32 	[%rd65], %r177;
$L__BB15_138:
	ret;

}


// ===== COMPILED SASS (sm_100) =====

	.target	sm_100

	.elftype	@"ET_EXEC"


//--------------------- .note.nv.tkinfo           --------------------------
	.section	.note.nv.tkinfo,"",@"SHT_NOTE"
	.sectionflags	@"SHF_NOTE_NV_TKINFO"
	.tkinfo
        /*0018*/ 	.word	0x00000002
        /*0030*/ 	.string	""
        /*0030*/ 	.string	"ptxas"
        /*0030*/ 	.string	"Cuda compilation tools, release 13.0, V13.0.88"
        /*0030*/ 	.string	"Build cuda_13.0.r13.0/compiler.36424714_0"
        /*0030*/ 	.string	"-arch sm_100 -m 64 "



//--------------------- .note.nv.cuinfo           --------------------------
	.section	.note.nv.cuinfo,"",@"SHT_NOTE"
	.sectionflags	@"SHF_NOTE_NV_CUINFO"
        /*0018*/ 	.short	0x0002
        /*001a*/ 	.short	0x0064
        /*001c*/ 	.short	0x0082
	.zero		2


//--------------------- .nv.info                  --------------------------
	.section	.nv.info,"",@"SHT_CUDA_INFO"
	.align	4


	//----- nvinfo : EIATTR_REGCOUNT
	.align		4
        /*0000*/ 	.byte	0x04, 0x2f
        /*0002*/ 	.short	(.L_57 - .L_56)
	.align		4
.L_56:
        /*0004*/ 	.word	index@(_ZN3cub18CUB_300001_SM_10006detail11EmptyKernelIvEEvv)
        /*0008*/ 	.word	0x00000004


	//----- nvinfo : EIATTR_FRAME_SIZE
	.align		4
.L_57:
        /*000c*/ 	.byte	0x04, 0x11
        /*000e*/ 	.short	(.L_59 - .L_58)
	.align		4
.L_58:
        /*0010*/ 	.word	index@(_ZN3cub18CUB_300001_SM_10006detail11EmptyKernelIvEEvv)
        /*0014*/ 	.word	0x00000000


	//----- nvinfo : EIATTR_REGCOUNT
	.align		4
.L_59:
        /*0018*/ 	.byte	0x04, 0x2f
        /*001a*/ 	.short	(.L_61 - .L_60)
	.align		4
.L_60:
        /*001c*/ 	.word	index@(_ZN3cub18CUB_300001_SM_10006detail8for_each13static_kernelINS2_12policy_hub_t12policy_500_tElN6thrust24THRUST_300001_SM_1000_NS8cuda_cub10__tabulate7functorINS7_10device_ptrIiEENS7_6system6detail7generic6detail22compute_sequence_valueIivEElEEEEvT0_T1_)
        /*0020*/ 	.word	0x0000000a


	//----- nvinfo : EIATTR_FRAME_SIZE
	.align		4
.L_61:
        /*0024*/ 	.byte	0x04, 0x11
        /*0026*/ 	.short	(.L_63 - .L_62)
	.align		4
.L_62:
        /*0028*/ 	.word	index@(_ZN3cub18CUB_300001_SM_10006detail8for_each13static_kernelINS2_12policy_hub_t12policy_500_tElN6thrust24THRUST_300001_SM_1000_NS8cuda_cub10__tabulate7functorINS7_10device_ptrIiEENS7_6system6detail7generic6detail22compute_sequence_valueIivEElEEEEvT0_T1_)
        /*002c*/ 	.word	0x00000000


	//----- nvinfo : EIATTR_REGCOUNT
	.align		4
.L_63:
        /*0030*/ 	.byte	0x04, 0x2f
        /*0032*/ 	.short	(.L_65 - .L_64)
	.align		4
.L_64:
        /*0034*/ 	.word	index@(_ZN3cub18CUB_300001_SM_10006detail10radix_sort31DeviceRadixSortSingleTileKernelINS1_5radix10policy_hubIfiyE10Policy1000ELNS0_9SortOrderE1EfiyNS1_21identity_decomposer_tEEEvPKT1_PSA_PKT2_PSE_T3_iiT4_)
        /*0038*/ 	.word	0x00000097


	//----- nvinfo : EIATTR_FRAME_SIZE
	.align		4
.L_65:
        /*003c*/ 	.byte	0x04, 0x11
        /*003e*/ 	.short	(.L_67 - .L_66)
	.align		4
.L_66:
        /*0040*/ 	.word	index@(_ZN3cub18CUB_300001_SM_10006detail10radix_sort31DeviceRadixSortSingleTileKernelINS1_5radix10policy_hubIfiyE10Policy1000ELNS0_9SortOrderE1EfiyNS1_21identity_decomposer_tEEEvPKT1_PSA_PKT2_PSE_T3_iiT4_)
        /*0044*/ 	.word	0x00000000


	//----- nvinfo : EIATTR_REGCOUNT
	.align		4
.L_67:
        /*0048*/ 	.byte	0x04, 0x2f
        /*004a*/ 	.short	(.L_69 - .L_68)
	.align		4
.L_68:
        /*004c*/ 	.word	index@(_ZN3cub18CUB_300001_SM_10006detail10radix_sort30DeviceRadixSortHistogramKernelINS1_5radix10policy_hubIfiyE10Policy1000ELNS0_9SortOrderE1EfyNS1_21identity_decomposer_tEEEvPT2_PKT1_SA_iiT3_)
        /*0050*/ 	.word	0x00000020


	//----- nvinfo : EIATTR_FRAME_SIZE
	.align		4
.L_69:
        /*0054*/ 	.byte	0x04, 0x11
        /*0056*/ 	.short	(.L_71 - .L_70)
	.align		4
.L_70:
        /*0058*/ 	.word	index@(_ZN3cub18CUB_300001_SM_10006detail10radix_sort30DeviceRadixSortHistogramKernelINS1_5radix10policy_hubIfiyE10Policy1000ELNS0_9SortOrderE1EfyNS1_21identity_decomposer_tEEEvPT2_PKT1_SA_iiT3_)
        /*005c*/ 	.word	0x00000000


	//----- nvinfo : EIATTR_REGCOUNT
	.align		4
.L_71:
        /*0060*/ 	.byte	0x04, 0x2f
        /*0062*/ 	.short	(.L_73 - .L_72)
	.align		4
.L_72:
        /*0064*/ 	.word	index@(_ZN3cub18CUB_300001_SM_10006detail10radix_sort33DeviceRadixSortExclusiveSumKernelINS1_5radix10policy_hubIfiyE10Policy1000EyEEvPT0_)
        /*0068*/ 	.word	0x00000020


	//----- nvinfo : EIATTR_FRAME_SIZE
	.align		4
.L_73:
        /*006c*/ 	.byte	0x04, 0x11
        /*006e*/ 	.short	(.L_75 - .L_74)
	.align		4
.L_74:
        /*0070*/ 	.word	index@(_ZN3cub18CUB_300001_SM_10006detail10radix_sort33DeviceRadixSortExclusiveSumKernelINS1_5radix10policy_hubIfiyE10Policy1000EyEEvPT0_)
        /*0074*/ 	.word	0x00000000


	//----- nvinfo : EIATTR_REGCOUNT
	.align		4
.L_75:
        /*0078*/ 	.byte	0x04, 0x2f
        /*007a*/ 	.short	(.L_77 - .L_76)
	.align		4
.L_76:
        /*007c*/ 	.word	index@(_ZN3cub18CUB_300001_SM_10006detail10radix_sort29DeviceRadixSortOnesweepKernelINS1_5radix10policy_hubIfiyE10Policy1000ELNS0_9SortOrderE1EfiyiiNS1_21identity_decomposer_tEEEvPT5_SB_PT3_PKSC_PT1_PKSG_PT2_PKSK_T4_iiT6_)
        /*0080*/ 	.word	0x00000048


	//----- nvinfo : EIATTR_FRAME_SIZE
	.align		4
.L_77:
        /*0084*/ 	.byte	0x04, 0x11
        /*0086*/ 	.short	(.L_79 - .L_78)
	.align		4
.L_78:
        /*0088*/ 	.word	index@(_ZN3cub18CUB_300001_SM_10006detail10radix_sort29DeviceRadixSortOnesweepKernelINS1_5radix10policy_hubIfiyE10Policy1000ELNS0_9SortOrderE1EfiyiiNS1_21identity_decomposer_tEEEvPT5_SB_PT3_PKSC_PT1_PKSG_PT2_PKSK_T4_iiT6_)
        /*008c*/ 	.word	0x00000000


	//----- nvinfo : EIATTR_REGCOUNT
	.align		4
.L_79:
        /*0090*/ 	.byte	0x04, 0x2f
        /*0092*/ 	.short	(.L_81 - .L_80)
	.align		4
.L_80:
        /*0094*/ 	.word	index@(_ZN3cub18CUB_300001_SM_10006detail10radix_sort31DeviceRadixSortSingleTileKernelINS1_5radix10policy_hubIffyE10Policy1000ELNS0_9SortOrderE1EffyNS1_21identity_decomposer_tEEEvPKT1_PSA_PKT2_PSE_T3_iiT4_)
        /*0098*/ 	.word	0x00000097


	//----- nvinfo : EIATTR_FRAME_SIZE
	.align		4
.L_81:
        /*009c*/ 	.byte	0x04, 0x11
        /*009e*/ 	.short	(.L_83 - .L_82)
	.align		4
.L_82:
        /*00a0*/ 	.word	index@(_ZN3cub18CUB_300001_SM_10006detail10radix_sort31DeviceRadixSortSingleTileKernelINS1_5radix10policy_hubIffyE10Policy1000ELNS0_9SortOrderE1EffyNS1_21identity_decomposer_tEEEvPKT1_PSA_PKT2_PSE_T3_iiT4_)
        /*00a4*/ 	.word	0x00000000


	//----- nvinfo : EIATTR_REGCOUNT
	.align		4
.L_83:
        /*00a8*/ 	.byte	0x04, 0x2f
        /*00aa*/ 	.short	(.L_85 - .L_84)
	.align		4
.L_84:
        /*00ac*/ 	.word	index@(_ZN3cub18CUB_300001_SM_10006detail10radix_sort30DeviceRadixSortHistogramKernelINS1_5radix10policy_hubIffyE10Policy1000ELNS0_9SortOrderE1EfyNS1_21identity_decomposer_tEEEvPT2_PKT1_SA_iiT3_)
        /*00b0*/ 	.word	0x00000020


	//----- nvinfo : EIATTR_FRAME_SIZE
	.align		4
.L_85:
        /*00b4*/ 	.byte	0x04, 0x11
        /*00b6*/ 	.short	(.L_87 - .L_86)
	.align		4
.L_86:
        /*00b8*/ 	.word	index@(_ZN3cub18CUB_300001_SM_10006detail10radix_sort30DeviceRadixSortHistogramKernelINS1_5radix10policy_hubIffyE10Policy1000ELNS0_9SortOrderE1EfyNS1_21identity_decomposer_tEEEvPT2_PKT1_SA_iiT3_)
        /*00bc*/ 	.word	0x00000000


	//----- nvinfo : EIATTR_REGCOUNT
	.align		4
.L_87:
        /*00c0*/ 	.byte	0x04, 0x2f
        /*00c2*/ 	.short	(.L_89 - .L_88)
	.align		4
.L_88:
        /*00c4*/ 	.word	index@(_ZN3cub18CUB_300001_SM_10006detail10radix_sort33DeviceRadixSortExclusiveSumKernelINS1_5radix10policy_hubIffyE10Policy1000EyEEvPT0_)
        /*00c8*/ 	.word	0x00000020


	//----- nvinfo : EIATTR_FRAME_SIZE
	.align		4
.L_89:
        /*00cc*/ 	.byte	0x04, 0x11
        /*00ce*/ 	.short	(.L_91 - .L_90)
	.align		4
.L_90:
        /*00d0*/ 	.word	index@(_ZN3cub18CUB_300001_SM_10006detail10radix_sort33DeviceRadixSortExclusiveSumKernelINS1_5radix10policy_hubIffyE10Policy1000EyEEvPT0_)
        /*00d4*/ 	.word	0x00000000


	//----- nvinfo : EIATTR_REGCOUNT
	.align		4
.L_91:
        /*00d8*/ 	.byte	0x04, 0x2f
        /*00da*/ 	.short	(.L_93 - .L_92)
	.align		4
.L_92:
        /*00dc*/ 	.word	index@(_ZN3cub18CUB_300001_SM_10006detail10radix_sort29DeviceRadixSortOnesweepKernelINS1_5radix10policy_hubIffyE10Policy1000ELNS0_9SortOrderE1EffyiiNS1_21identity_decomposer_tEEEvPT5_SB_PT3_PKSC_PT1_PKSG_PT2_PKSK_T4_iiT6_)
        /*00e0*/ 	.word	0x00000048


	//----- nvinfo : EIATTR_FRAME_SIZE
	.align		4
.L_93:
        /*00e4*/ 	.byte	0x04, 0x11
        /*00e6*/ 	.short	(.L_95 - .L_94)
	.align		4
.L_94:
        /*00e8*/ 	.word	index@(_ZN3cub18CUB_300001_SM_10006detail10radix_sort29DeviceRadixSortOnesweepKernelINS1_5radix10policy_hubIffyE10Policy1000ELNS0_9SortOrderE1EffyiiNS1_21identity_decomposer_tEEEvPT5_SB_PT3_PKSC_PT1_PKSG_PT2_PKSK_T4_iiT6_)
        /*00ec*/ 	.word	0x00000000


	//----- nvinfo : EIATTR_REGCOUNT
	.align		4
.L_95:
        /*00f0*/ 	.byte	0x04, 0x2f
        /*00f2*/ 	.short	(.L_97 - .L_96)
	.align		4
.L_96:
        /*00f4*/ 	.word	index@(_ZN10cuda_utils25create_causal_mask_kernelEiPb)
        /*00f8*/ 	.word	0x00000008


	//----- nvinfo : EIATTR_FRAME_SIZE
	.align		4
.L_97:
        /*00fc*/ 	.byte	0x04, 0x11
        /*00fe*/ 	.short	(.L_99 - .L_98)
	.align		4
.L_98:
        /*0100*/ 	.word	index@(_ZN10cuda_utils25create_causal_mask_kernelEiPb)
        /*0104*/ 	.word	0x00000000


	//----- nvinfo : EIATTR_REGCOUNT
	.align		4
.L_99:
        /*0108*/ 	.byte	0x04, 0x2f
        /*010a*/ 	.short	(.L_101 - .L_100)
	.align		4
.L_100:
        /*010c*/ 	.word	index@(_ZN10cuda_utils24index_causal_mask_kernelEPKiiiPb)
        /*0110*/ 	.word	0x0000000a


	//----- nvinfo : EIATTR_FRAME_SIZE
	.align		4
.L_101:
        /*0114*/ 	.byte	0x04, 0x11
        /*0116*/ 	.short	(.L_103 - .L_102)
	.align		4
.L_102:
        /*0118*/ 	.word	index@(_ZN10cuda_utils24index_causal_mask_kernelEPKiiiPb)
        /*011c*/ 	.word	0x00000000


	//----- nvinfo : EIATTR_REGCOUNT
	.align		4
.L_103:
        /*0120*/ 	.byte	0x04, 0x2f
        /*0122*/ 	.short	(.L_105 - .L_104)
	.align		4
.L_104:
        /*0124*/ 	.word	index@(_ZN10cuda_utils18sample_topk_kernelEPfifiiPiy)
        /*0128*/ 	.word	0x00000038


	//----- nvinfo : EIATTR_FRAME_SIZE
	.align		4
.L_105:
        /*012c*/ 	.byte	0x04, 0x11
        /*012e*/ 	.short	(.L_107 - .L_106)
	.align		4
.L_106:
        /*0130*/ 	.word	index@($__internal_3_$__cuda_sm3x_div_rn_noftz_f32_slowpath)
        /*0134*/ 	.word	0x00000038


	//----- nvinfo : EIATTR_FRAME_SIZE
	.align		4
.L_107:
        /*0138*/ 	.byte	0x04, 0x11
        /*013a*/ 	.short	(.L_109 - .L_108)
	.align		4
.L_108:
        /*013c*/ 	.word	index@(_ZN10cuda_utils18sample_topk_kernelEPfifiiPiy)
        /*0140*/ 	.word	0x00000038


	//----- nvinfo : EIATTR_REGCOUNT
	.align		4
.L_109:
        /*0144*/ 	.byte	0x04, 0x2f
        /*0146*/ 	.short	(.L_111 - .L_110)
	.align		4
.L_110:
        /*0148*/ 	.word	index@(_ZN7cuda_nn24embedding_forward_kernelEPKiiiiPKfPf)
        /*014c*/ 	.word	0x0000001a


	//----- nvinfo : EIATTR_FRAME_SIZE
	.align		4
.L_111:
        /*0150*/ 	.byte	0x04, 0x11
        /*0152*/ 	.short	(.L_113 - .L_112)
	.align		4
.L_112:
        /*0154*/ 	.word	index@(_ZN7cuda_nn24embedding_forward_kernelEPKiiiiPKfPf)
        /*0158*/ 	.word	0x00000000


	//----- nvinfo : EIATTR_REGCOUNT
	.align		4
.L_113:
        /*015c*/ 	.byte	0x04, 0x2f
        /*015e*/ 	.short	(.L_115 - .L_114)
	.align		4
.L_114:
        /*0160*/ 	.word	index@(_ZN7cuda_nn8add_biasEPfPKfii)
        /*0164*/ 	.word	0x0000000c


	//----- nvinfo : EIATTR_FRAME_SIZE
	.align		4
.L_115:
        /*0168*/ 	.byte	0x04, 0x11
        /*016a*/ 	.short	(.L_117 - .L_116)
	.align		4
.L_116:
        /*016c*/ 	.word	index@(_ZN7cuda_nn8add_biasEPfPKfii)
        /*0170*/ 	.word	0x00000000


	//----- nvinfo : EIATTR_REGCOUNT
	.align		4
.L_117:
        /*0174*/ 	.byte	0x04, 0x2f
        /*0176*/ 	.short	(.L_119 - .L_118)
	.align		4
.L_118:
        /*0178*/ 	.word	index@(_ZN7cuda_nn24attention_forward_kernelEPKfS1_S1_PKbiiiiiPf)
        /*017c*/ 	.word	0x00000020


	//----- nvinfo : EIATTR_FRAME_SIZE
	.align		4
.L_119:
        /*0180*/ 	.byte	0x04, 0x11
        /*0182*/ 	.short	(.L_121 - .L_120)
	.align		4
.L_120:
        /*0184*/ 	.word	index@($__internal_2_$__cuda_sm3x_div_rn_noftz_f32_slowpath)
        /*0188*/ 	.word	0x00002000


	//----- nvinfo : EIATTR_FRAME_SIZE
	.align		4
.L_121:
        /*018c*/ 	.byte	0x04, 0x11
        /*018e*/ 	.short	(.L_123 - .L_122)
	.align		4
.L_122:
        /*0190*/ 	.word	index@($__internal_1_$__cuda_sm20_sqrt_rn_f32_slowpath)
        /*0194*/ 	.word	0x00002000


	//----- nvinfo : EIATTR_FRAME_SIZE
	.align		4
.L_123:
        /*0198*/ 	.byte	0x04, 0x11
        /*019a*/ 	.short	(.L_125 - .L_124)
	.align		4
.L_124:
        /*019c*/ 	.word	index@($__internal_0_$__cuda_sm20_rcp_rn_f32_slowpath)
        /*01a0*/ 	.word	0x00002000


	//----- nvinfo : EIATTR_FRAME_SIZE
	.align		4
.L_125:
        /*01a4*/ 	.byte	0x04, 0x11
        /*01a6*/ 	.short	(.L_127 - .L_126)
	.align		4
.L_126:
        /*01a8*/ 	.word	index@(_ZN7cuda_nn24attention_forward_kernelEPKfS1_S1_PKbiiiiiPf)
        /*01ac*/ 	.word	0x00002000


	//----- nvinfo : EIATTR_MIN_STACK_SIZE
	.align		4
.L_127:
        /*01b0*/ 	.byte	0x04, 0x12
        /*01b2*/ 	.short	(.L_129 - .L_128)
	.align		4
.L_128:
        /*01b4*/ 	.word	index@(_ZN7cuda_nn24attention_forward_kernelEPKfS1_S1_PKbiiiiiPf)
        /*01b8*/ 	.word	0x00002000


	//----- nvinfo : EIATTR_MIN_STACK_SIZE
	.align		4
.L_129:
        /*01bc*/ 	.byte	0x04, 0x12
        /*01be*/ 	.short	(.L_131 - .L_130)
	.align		4
.L_130:
        /*01c0*/ 	.word	index@(_ZN7cuda_nn8add_biasEPfPKfii)
        /*01c4*/ 	.word	0x00000000


	//----- nvinfo : EIATTR_MIN_STACK_SIZE
	.align		4
.L_131:
        /*01c8*/ 	.byte	0x04, 0x12
        /*01ca*/ 	.short	(.L_133 - .L_132)
	.align		4
.L_132:
        /*01cc*/ 	.word	index@(_ZN7cuda_nn24embedding_forward_kernelEPKiiiiPKfPf)
        /*01d0*/ 	.word	0x00000000


	//----- nvinfo : EIATTR_MIN_STACK_SIZE
	.align		4
.L_133:
        /*01d4*/ 	.byte	0x04, 0x12
        /*01d6*/ 	.short	(.L_135 - .L_134)
	.align		4
.L_134:
        /*01d8*/ 	.word	index@(_ZN10cuda_utils18sample_topk_kernelEPfifiiPiy)
        /*01dc*/ 	.word	0x00000038


	//----- nvinfo : EIATTR_MIN_STACK_SIZE
	.align		4
.L_135:
        /*01e0*/ 	.byte	0x04, 0x12
        /*01e2*/ 	.short	(.L_137 - .L_136)
	.align		4
.L_136:
        /*01e4*/ 	.word	index@(_ZN10cuda_utils24index_causal_mask_kernelEPKiiiPb)
        /*01e8*/ 	.word	0x00000000


	//----- nvinfo : EIATTR_MIN_STACK_SIZE
	.align		4
.L_137:
        /*01ec*/ 	.byte	0x04, 0x12
        /*01ee*/ 	.short	(.L_139 - .L_138)
	.align		4
.L_138:
        /*01f0*/ 	.word	index@(_ZN10cuda_utils25create_causal_mask_kernelEiPb)
        /*01f4*/ 	.word	0x00000000


	//----- nvinfo : EIATTR_MIN_STACK_SIZE
	.align		4
.L_139:
        /*01f8*/ 	.byte	0x04, 0x12
        /*01fa*/ 	.short	(.L_141 - .L_140)
	.align		4
.L_140:
        /*01fc*/ 	.word	index@(_ZN3cub18CUB_300001_SM_10006detail10radix_sort29DeviceRadixSortOnesweepKernelINS1_5radix10policy_hubIffyE10Policy1000ELNS0_9SortOrderE1EffyiiNS1_21identity_decomposer_tEEEvPT5_SB_PT3_PKSC_PT1_PKSG_PT2_PKSK_T4_iiT6_)
        /*0200*/ 	.word	0x00000000


	//----- nvinfo : EIATTR_MIN_STACK_SIZE
	.align		4
.L_141:
        /*0204*/ 	.byte	0x04, 0x12
        /*0206*/ 	.short	(.L_143 - .L_142)
	.align		4
.L_142:
        /*0208*/ 	.word	index@(_ZN3cub18CUB_300001_SM_10006detail10radix_sort33DeviceRadixSortExclusiveSumKernelINS1_5radix10policy_hubIffyE10Policy1000EyEEvPT0_)
        /*020c*/ 	.word	0x00000000


	//----- nvinfo : EIATTR_MIN_STACK_SIZE
	.align		4
.L_143:
        /*0210*/ 	.byte	0x04, 0x12
        /*0212*/ 	.short	(.L_145 - .L_144)
	.align		4
.L_144:
        /*0214*/ 	.word	index@(_ZN3cub18CUB_300001_SM_10006detail10radix_sort30DeviceRadixSortHistogramKernelINS1_5radix10policy_hubIffyE10Policy1000ELNS0_9SortOrderE1EfyNS1_21identity_decomposer_tEEEvPT2_PKT1_SA_iiT3_)
        /*0218*/ 	.word	0x00000000


	//----- nvinfo : EIATTR_MIN_STACK_SIZE
	.align		4
.L_145:
        /*021c*/ 	.byte	0x04, 0x12
        /*021e*/ 	.short	(.L_147 - .L_146)
	.align		4
.L_146:
        /*0220*/ 	.word	index@(_ZN3cub18CUB_300001_SM_10006detail10radix_sort31DeviceRadixSortSingleTileKernelINS1_5radix10policy_hubIffyE10Policy1000ELNS0_9SortOrderE1EffyNS1_21identity_decomposer_tEEEvPKT1_PSA_PKT2_PSE_T3_iiT4_)
        /*0224*/ 	.word	0x00000000


	//----- nvinfo : EIATTR_MIN_STACK_SIZE
	.align		4
.L_147:
        /*0228*/ 	.byte	0x04, 0x12
        /*022a*/ 	.short	(.L_149 - .L_148)
	.align		4
.L_148:
        /*022c*/ 	.word	index@(_ZN3cub18CUB_300001_SM_10006detail10radix_sort29DeviceRadixSortOnesweepKernelINS1_5radix10policy_hubIfiyE10Policy1000ELNS0_9SortOrderE1EfiyiiNS1_21identity_decomposer_tEEEvPT5_SB_PT3_PKSC_PT1_PKSG_PT2_PKSK_T4_iiT6_)
        /*0230*/ 	.word	0x00000000


	//----- nvinfo : EIATTR_MIN_STACK_SIZE
	.align		4
.L_149:
        /*0234*/ 	.byte	0x04, 0x12
        /*0236*/ 	.short	(.L_151 - .L_150)
	.align		4
.L_150:
        /*0238*/ 	.word	index@(_ZN3cub18CUB_300001_SM_10006detail10radix_sort33DeviceRadixSortExclusiveSumKernelINS1_5radix10policy_hubIfiyE10Policy1000EyEEvPT0_)
        /*023c*/ 	.word	0x00000000


	//----- nvinfo : EIATTR_MIN_STACK_SIZE
	.align		4
.L_151:
        /*0240*/ 	.byte	0x04, 0x12
        /*0242*/ 	.short	(.L_153 - .L_152)
	.align		4
.L_152:
        /*0244*/ 	.word	index@(_ZN3cub18CUB_300001_SM_10006detail10radix_sort30DeviceRadixSortHistogramKernelINS1_5radix10policy_hubIfiyE10Policy1000ELNS0_9SortOrderE1EfyNS1_21identity_decomposer_tEEEvPT2_PKT1_SA_iiT3_)
        /*0248*/ 	.word	0x00000000


	//----- nvinfo : EIATTR_MIN_STACK_SIZE
	.align		4
.L_153:
        /*024c*/ 	.byte	0x04, 0x12
        /*024e*/ 	.short	(.L_155 - .L_154)
	.align		4
.L_154:
        /*0250*/ 	.word	index@(_ZN3cub18CUB_300001_SM_10006detail10radix_sort31DeviceRadixSortSingleTileKernelINS1_5radix10policy_hubIfiyE10Policy1000ELNS0_9SortOrderE1EfiyNS1_21identity_decomposer_tEEEvPKT1_PSA_PKT2_PSE_T3_iiT4_)
        /*0254*/ 	.word	0x00000000


	//----- nvinfo : EIATTR_MIN_STACK_SIZE
	.align		4
.L_155:
        /*0258*/ 	.byte	0x04, 0x12
        /*025a*/ 	.short	(.L_157 - .L_156)
	.align		4
.L_156:
        /*025c*/ 	.word	index@(_ZN3cub18CUB_300001_SM_10006detail8for_each13static_kernelINS2_12policy_hub_t12policy_500_tElN6thrust24THRUST_300001_SM_1000_NS8cuda_cub10__tabulate7functorINS7_10device_ptrIiEENS7_6system6detail7generic6detail22compute_sequence_valueIivEElEEEEvT0_T1_)
        /*0260*/ 	.word	0x00000000


	//----- nvinfo : EIATTR_MIN_STACK_SIZE
	.align		4
.L_157:
        /*0264*/ 	.byte	0x04, 0x12
        /*0266*/ 	.short	(.L_159 - .L_158)
	.align		4
.L_158:
        /*0268*/ 	.word	index@(_ZN3cub18CUB_300001_SM_10006detail11EmptyKernelIvEEvv)
        /*026c*/ 	.word	0x00000000
.L_159:


//--------------------- .nv.compat                --------------------------
	.section	.nv.compat,"",@"SHT_CUDA_COMPAT_INFO"
	.align	4
        /*0000*/ 	.byte	0x02, 0x09, 0x00, 0x00, 0x02, 0x02, 0x01, 0x00, 0x02, 0x05, 0x05, 0x00, 0x03, 0x07, 0x01, 0x01
        /*0010*/ 	.byte	0x02, 0x03, 0x00, 0x00, 0x02, 0x06, 0x01, 0x00, 0x04, 0x0b, 0x08, 0x00, 0x01, 0x00, 0x00, 0x00
        /*0020*/ 	.byte	0x00, 0x00, 0x00, 0x00


//--------------------- .nv.info._ZN7cuda_nn24attention_forward_kernelEPKfS1_S1_PKbiiiiiPf --------------------------
	.section	.nv.info._ZN7cuda_nn24attention_forward_kernelEPKfS1_S1_PKbiiiiiPf,"",@"SHT_CUDA_INFO"
	.sectionflags	@""
	.align	4


	//----- nvinfo : EIATTR_CUDA_API_VERSION
	.align		4
        /*0000*/ 	.byte	0x04, 0x37
        /*0002*/ 	.short	(.L_161 - .L_160)
.L_160:
        /*0004*/ 	.word	0x00000082


	//----- nvinfo : EIATTR_KPARAM_INFO
	.align		4
.L_161:
        /*0008*/ 	.byte	0x04, 0x17
        /*000a*/ 	.short	(.L_163 - .L_162)
.L_162:
        /*000c*/ 	.word	0x00000000
        /*0010*/ 	.short	0x0009
        /*0012*/ 	.short	0x0038
        /*0014*/ 	.byte	0x00, 0xf5, 0x21, 0x00


	//----- nvinfo : EIATTR_KPARAM_INFO
	.align		4
.L_163:
        /*0018*/ 	.byte	0x04, 0x17
        /*001a*/ 	.short	(.L_165 - .L_164)
.L_164:
        /*001c*/ 	.word	0x00000000
        /*0020*/ 	.short	0x0008
        /*0022*/ 	.short	0x0030
        /*0024*/ 	.byte	0x00, 0xf0, 0x11, 0x00


	//----- nvinfo : EIATTR_KPARAM_INFO
	.align		4
.L_165:
        /*0028*/ 	.byte	0x04, 0x17
        /*002a*/ 	.short	(.L_167 - .L_166)
.L_166:
        /*002c*/ 	.word	0x00000000
        /*0030*/ 	.short	0x0007
        /*0032*/ 	.short	0x002c
        /*0034*/ 	.byte	0x00, 0xf0, 0x11, 0x00


	//----- nvinfo : EIATTR_KPARAM_INFO
	.align		4
.L_167:
        /*0038*/ 	.byte	0x04, 0x17
        /*003a*/ 	.short	(.L_169 - .L_168)
.L_168:
        /*003c*/ 	.word	0x00000000
        /*0040*/ 	.short	0x0006
        /*0042*/ 	.short	0x0028
        /*0044*/ 	.byte	0x00, 0xf0, 0x11, 0x00


	//----- nvinfo : EIATTR_KPARAM_INFO
	.align		4
.L_169:
        /*0048*/ 	.byte	0x04, 0x17
        /*004a*/ 	.short	(.L_171 - .L_170)
.L_170:
        /*004c*/ 	.word	0x00000000
        /*0050*/ 	.short	0x0005
        /*0052*/ 	.short	0x0024
        /*0054*/ 	.byte	0x00, 0xf0, 0x11, 0x00


	//----- nvinfo : EIATTR_KPARAM_INFO
	.align		4
.L_171:
        /*0058*/ 	.byte	0x04, 0x17
        /*005a*/ 	.short	(.L_173 - .L_172)
.L_172:
        /*005c*/ 	.word	0x00000000
        /*0060*/ 	.short	0x0004
        /*0062*/ 	.short	0x0020
        /*0064*/ 	.byte	0x00, 0xf0, 0x11, 0x00


	//----- nvinfo : EIATTR_KPARAM_INFO
	.align		4
.L_173:
        /*0068*/ 	.byte	0x04, 0x17
        /*006a*/ 	.short	(.L_175 - .L_174)
.L_174:
        /*006c*/ 	.word	0x00000000
        /*0070*/ 	.short	0x0003
        /*0072*/ 	.short	0x0018
        /*0074*/ 	.byte	0x00, 0xf5, 0x21, 0x00


	//----- nvinfo : EIATTR_KPARAM_INFO
	.align		4
.L_175:
        /*0078*/ 	.byte	0x04, 0x17
        /*007a*/ 	.short	(.L_177 - .L_176)
.L_176:
        /*007c*/ 	.word	0x00000000
        /*0080*/ 	.short	0x0002
        /*0082*/ 	.short	0x0010
        /*0084*/ 	.byte	0x00, 0xf5, 0x21, 0x00


	//----- nvinfo : EIATTR_KPARAM_INFO
	.align		4
.L_177:
        /*0088*/ 	.byte	0x04, 0x17
        /*008a*/ 	.short	(.L_179 - .L_178)
.L_178:
        /*008c*/ 	.word	0x00000000
        /*0090*/ 	.short	0x0001
        /*0092*/ 	.short	0x0008
        /*0094*/ 	.byte	0x00, 0xf5, 0x21, 0x00


	//----- nvinfo : EIATTR_KPARAM_INFO
	.align		4
.L_179:
        /*0098*/ 	.byte	0x04, 0x17
        /*009a*/ 	.short	(.L_181 - .L_180)
.L_180:
        /*009c*/ 	.word	0x00000000
        /*00a0*/ 	.short	0x0000
        /*00a2*/ 	.short	0x0000
        /*00a4*/ 	.byte	0x00, 0xf5, 0x21, 0x00


	//----- nvinfo : EIATTR_SPARSE_MMA_MASK
	.align		4
.L_181:
        /*00a8*/ 	.byte	0x03, 0x50
        /*00aa*/ 	.short	0x0000


	//----- nvinfo : EIATTR_MAXREG_COUNT
	.align		4
        /*00ac*/ 	.byte	0x03, 0x1b
        /*00ae*/ 	.short	0x00ff


	//----- nvinfo : EIATTR_MERCURY_ISA_VERSION
	.align		4
        /*00b0*/ 	.byte	0x03, 0x5f
        /*00b2*/ 	.short	0x0101


	//----- nvinfo : EIATTR_VRC_CTA_INIT_COUNT
	.align		4
        /*00b4*/ 	.byte	0x02, 0x4a
	.zero		1
	.zero		1


	//----- nvinfo : EIATTR_EXIT_INSTR_OFFSETS
	.align		4
        /*00b8*/ 	.byte	0x04, 0x1c
        /*00ba*/ 	.short	(.L_183 - .L_182)


	//   ....[0]....
.L_182:
        /*00bc*/ 	.word	0x000000e0


	//   ....[1]....
        /*00c0*/ 	.word	0x00002350


	//   ....[2]....
        /*00c4*/ 	.word	0x00003ec0


	//   ....[3]....
        /*00c8*/ 	.word	0x00004050


	//   ....[4]....
        /*00cc*/ 	.word	0x00004120


	//   ....[5]....
        /*00d0*/ 	.word	0x000041b0


	//   ....[6]....
        /*00d4*/ 	.word	0x00004210


	//----- nvinfo : EIATTR_CRS_STACK_SIZE
	.align		4
.L_183:
        /*00d8*/ 	.byte	0x04, 0x1e
        /*00da*/ 	.short	(.L_185 - .L_184)
.L_184:
        /*00dc*/ 	.word	0x00000000


	//----- nvinfo : EIATTR_CBANK_PARAM_SIZE
	.align		4
.L_185:
        /*00e0*/ 	.byte	0x03, 0x19
        /*00e2*/ 	.short	0x0040


	//----- nvinfo : EIATTR_PARAM_CBANK
	.align		4
        /*00e4*/ 	.byte	0x04, 0x0a
        /*00e6*/ 	.short	(.L_187 - .L_186)
	.align		4
.L_186:
        /*00e8*/ 	.word	index@(.nv.constant0._ZN7cuda_nn24attention_forward_kernelEPKfS1_S1_PKbiiiiiPf)
        /*00ec*/ 	.short	0x0380
        /*00ee*/ 	.short	0x0040


	//----- nvinfo : EIATTR_SW_WAR
	.align		4
.L_187:
        /*00f0*/ 	.byte	0x04, 0x36
        /*00f2*/ 	.short	(.L_189 - .L_188)
.L_188:
        /*00f4*/ 	.word	0x00000008
.L_189:


//--------------------- .nv.info._ZN7cuda_nn8add_biasEPfPKfii --------------------------
	.section	.nv.info._ZN7cuda_nn8add_biasEPfPKfii,"",@"SHT_CUDA_INFO"
	.sectionflags	@""
	.align	4


	//----- nvinfo : EIATTR_CUDA_API_VERSION
	.align		4
        /*0000*/ 	.byte	0x04, 0x37
        /*0002*/ 	.short	(.L_191 - .L_190)
.L_190:
        /*0004*/ 	.word	0x00000082


	//----- nvinfo : EIATTR_KPARAM_INFO
	.align		4
.L_191:
        /*0008*/ 	.byte	0x04, 0x17
        /*000a*/ 	.short	(.L_193 - .L_192)
.L_192:
        /*000c*/ 	.word	0x00000000
        /*0010*/ 	.short	0x0003
        /*0012*/ 	.short	0x0014
        /*0014*/ 	.byte	0x00, 0xf0, 0x11, 0x00


	//----- nvinfo : EIATTR_KPARAM_INFO
	.align		4
.L_193:
        /*0018*/ 	.byte	0x04, 0x17
        /*001a*/ 	.short	(.L_195 - .L_194)
.L_194:
        /*001c*/ 	.word	0x00000000
        /*0020*/ 	.short	0x0002
        /*0022*/ 	.short	0x0010
        /*0024*/ 	.byte	0x00, 0xf0, 0x11, 0x00


	//----- nvinfo : EIATTR_KPARAM_INFO
	.align		4
.L_195:
        /*0028*/ 	.byte	0x04, 0x17
        /*002a*/ 	.short	(.L_197 - .L_196)
.L_196:
        /*002c*/ 	.word	0x00000000
        /*0030*/ 	.short	0x0001
        /*0032*/ 	.short	0x0008
        /*0034*/ 	.byte	0x00, 0xf5, 0x21, 0x00


	//----- nvinfo : EIATTR_KPARAM_INFO
	.align		4
.L_197:
        /*0038*/ 	.byte	0x04, 0x17
        /*003a*/ 	.short	(.L_199 - .L_198)
.L_198:
        /*003c*/ 	.word	0x00000000
        /*0040*/ 	.short	0x0000
        /*0042*/ 	.short	0x0000
        /*0044*/ 	.byte	0x00, 0xf5, 0x21, 0x00


	//----- nvinfo : EIATTR_SPARSE_MMA_MASK
	.align		4
.L_199:
        /*0048*/ 	.byte	0x03, 0x50
        /*004a*/ 	.short	0x0000


	//----- nvinfo : EIATTR_MAXREG_COUNT
	.align		4
        /*004c*/ 	.byte	0x03, 0x1b
        /*004e*/ 	.short	0x00ff


	//----- nvinfo : EIATTR_MERCURY_ISA_VERSION
	.align		4
        /*0050*/ 	.byte	0x03, 0x5f
        /*0052*/ 	.short	0x0101


	//----- nvinfo : EIATTR_VRC_CTA_INIT_COUNT
	.align		4
        /*0054*/ 	.byte	0x02, 0x4a
	.zero		1
	.zero		1


	//----- nvinfo : EIATTR_EXIT_INSTR_OFFSETS
	.align		4
        /*0058*/ 	.byte	0x04, 0x1c
        /*005a*/ 	.short	(.L_201 - .L_200)


	//   ....[0]....
.L_200:
        /*005c*/ 	.word	0x00000070


	//   ....[1]....
        /*0060*/ 	.word	0x00000270


	//----- nvinfo : EIATTR_CBANK_PARAM_SIZE
	.align		4
.L_201:
        /*0064*/ 	.byte	0x03, 0x19
        /*0066*/ 	.short	0x0018


	//----- nvinfo : EIATTR_PARAM_CBANK
	.align		4
        /*0068*/ 	.byte	0x04, 0x0a
        /*006a*/ 	.short	(.L_203 - .L_202)
	.align		4
.L_202:
        /*006c*/ 	.word	index@(.nv.constant0._ZN7cuda_nn8add_biasEPfPKfii)
        /*0070*/ 	.short	0x0380
        /*0072*/ 	.short	0x0018


	//----- nvinfo : EIATTR_SW_WAR
	.align		4
.L_203:
        /*0074*/ 	.byte	0x04, 0x36
        /*0076*/ 	.short	(.L_205 - .L_204)
.L_204:
        /*0078*/ 	.word	0x00000008
.L_205:


//--------------------- .nv.info._ZN7cuda_nn24embedding_forward_kernelEPKiiiiPKfPf --------------------------
	.section	.nv.info._ZN7cuda_nn24embedding_forward_kernelEPKiiiiPKfPf,"",@"SHT_CUDA_INFO"
	.sectionflags	@""
	.align	4


	//----- nvinfo : EIATTR_CUDA_API_VERSION
	.align		4
        /*0000*/ 	.byte	0x04, 0x37
        /*0002*/ 	.short	(.L_207 - .L_206)
.L_206:
        /*0004*/ 	.word	0x00000082


	//----- nvinfo : EIATTR_KPARAM_INFO
	.align		4
.L_207:
        /*0008*/ 	.byte	0x04, 0x17
        /*000a*/ 	.short	(.L_209 - .L_208)
.L_208:
        /*000c*/ 	.word	0x00000000
        /*0010*/ 	.short	0x0005
        /*0012*/ 	.short	0x0020
        /*0014*/ 	.byte	0x00, 0xf5, 0x21, 0x00


	//----- nvinfo : EIATTR_KPARAM_INFO
	.align		4
.L_209:
        /*0018*/ 	.byte	0x04, 0x17
        /*001a*/ 	.short	(.L_211 - .L_210)
.L_210:
        /*001c*/ 	.word	0x00000000
        /*0020*/ 	.short	0x0004
        /*0022*/ 	.short	0x0018
        /*0024*/ 	.byte	0x00, 0xf5, 0x21, 0x00


	//----- nvinfo : EIATTR_KPARAM_INFO
	.align		4
.L_211:
        /*0028*/ 	.byte	0x04, 0x17
        /*002a*/ 	.short	(.L_213 - .L_212)
.L_212:
        /*002c*/ 	.word	0x00000000
        /*0030*/ 	.short	0x0003
        /*0032*/ 	.short	0x0010
        /*0034*/ 	.byte	0x00, 0xf0, 0x11, 0x00


	//----- nvinfo : EIATTR_KPARAM_INFO
	.align		4
.L_213:
        /*0038*/ 	.byte	0x04, 0x17
        /*003a*/ 	.short	(.L_215 - .L_214)
.L_214:
        /*003c*/ 	.word	0x00000000
        /*0040*/ 	.short	0x0002
        /*0042*/ 	.short	0x000c
        /*0044*/ 	.byte	0x00, 0xf0, 0x11, 0x00


	//----- nvinfo : EIATTR_KPARAM_INFO
	.align		4
.L_215:
        /*0048*/ 	.byte	0x04, 0x17
        /*004a*/ 	.short	(.L_217 - .L_216)
.L_216:
        /*004c*/ 	.word	0x00000000
        /*0050*/ 	.short	0x0001
        /*0052*/ 	.short	0x0008
        /*0054*/ 	.byte	0x00, 0xf0, 0x11, 0x00


	//----- nvinfo : EIATTR_KPARAM_INFO
	.align		4
.L_217:
        /*0058*/ 	.byte	0x04, 0x17
        /*005a*/ 	.short	(.L_219 - .L_218)
.L_218:
        /*005c*/ 	.word	0x00000000
        /*0060*/ 	.short	0x0000
        /*0062*/ 	.short	0x0000
        /*0064*/ 	.byte	0x00, 0xf5, 0x21, 0x00


	//----- nvinfo : EIATTR_SPARSE_MMA_MASK
	.align		4
.L_219:
        /*0068*/ 	.byte	0x03, 0x50
        /*006a*/ 	.short	0x0000


	//----- nvinfo : EIATTR_MAXREG_COUNT
	.align		4
        /*006c*/ 	.byte	0x03, 0x1b
        /*006e*/ 	.short	0x00ff


	//----- nvinfo : EIATTR_MERCURY_ISA_VERSION
	.align		4
        /*0070*/ 	.byte	0x03, 0x5f
        /*0072*/ 	.short	0x0101


	//----- nvinfo : EIATTR_VRC_CTA_INIT_COUNT
	.align		4
        /*0074*/ 	.byte	0x02, 0x4a
	.zero		1
	.zero		1


	//----- nvinfo : EIATTR_EXIT_INSTR_OFFSETS
	.align		4
        /*0078*/ 	.byte	0x04, 0x1c
        /*007a*/ 	.short	(.L_221 - .L_220)


	//   ....[0]....
.L_220:
        /*007c*/ 	.word	0x000000c0


	//   ....[1]....
        /*0080*/ 	.word	0x00000100


	//   ....[2]....
        /*0084*/ 	.word	0x00000510


	//   ....[3]....
        /*0088*/ 	.word	0x000006d0


	//   ....[4]....
        /*008c*/ 	.word	0x00000810


	//   ....[5]....
        /*0090*/ 	.word	0x00000900


	//----- nvinfo : EIATTR_CBANK_PARAM_SIZE
	.align		4
.L_221:
        /*0094*/ 	.byte	0x03, 0x19
        /*0096*/ 	.short	0x0028


	//----- nvinfo : EIATTR_PARAM_CBANK
	.align		4
        /*0098*/ 	.byte	0x04, 0x0a
        /*009a*/ 	.short	(.L_223 - .L_222)
	.align		4
.L_222:
        /*009c*/ 	.word	index@(.nv.constant0._ZN7cuda_nn24embedding_forward_kernelEPKiiiiPKfPf)
        /*00a0*/ 	.short	0x0380
        /*00a2*/ 	.short	0x0028


	//----- nvinfo : EIATTR_SW_WAR
	.align		4
.L_223:
        /*00a4*/ 	.byte	0x04, 0x36
        /*00a6*/ 	.short	(.L_225 - .L_224)
.L_224:
        /*00a8*/ 	.word	0x00000008
.L_225:


//--------------------- .nv.info._ZN10cuda_utils18sample_topk_kernelEPfifiiPiy --------------------------
	.section	.nv.info._ZN10cuda_utils18sample_topk_kernelEPfifiiPiy,"",@"SHT_CUDA_INFO"
	.sectionflags	@""
	.align	4


	//----- nvinfo : EIATTR_CUDA_API_VERSION
	.align		4
        /*0000*/ 	.byte	0x04, 0x37
        /*0002*/ 	.short	(.L_227 - .L_226)
.L_226:
        /*0004*/ 	.word	0x00000082


	//----- nvinfo : EIATTR_KPARAM_INFO
	.align		4
.L_227:
        /*0008*/ 	.byte	0x04, 0x17
        /*000a*/ 	.short	(.L_229 - .L_228)
.L_228:
        /*000c*/ 	.word	0x00000000
        /*0010*/ 	.short	0x0006
        /*0012*/ 	.short	0x0020
        /*0014*/ 	.byte	0x00, 0xf0, 0x21, 0x00


	//----- nvinfo : EIATTR_KPARAM_INFO
	.align		4
.L_229:
        /*0018*/ 	.byte	0x04, 0x17
        /*001a*/ 	.short	(.L_231 - .L_230)
.L_230:
        /*001c*/ 	.word	0x00000000
        /*0020*/ 	.short	0x0005
        /*0022*/ 	.short	0x0018
        /*0024*/ 	.byte	0x00, 0xf5, 0x21, 0x00


	//----- nvinfo : EIATTR_KPARAM_INFO
	.align		4
.L_231:
        /*0028*/ 	.byte	0x04, 0x17
        /*002a*/ 	.short	(.L_233 - .L_232)
.L_232:
        /*002c*/ 	.word	0x00000000
        /*0030*/ 	.short	0x0004
        /*0032*/ 	.short	0x0014
        /*0034*/ 	.byte	0x00, 0xf0, 0x11, 0x00


	//----- nvinfo : EIATTR_KPARAM_INFO
	.align		4
.L_233:
        /*0038*/ 	.byte	0x04, 0x17
        /*003a*/ 	.short	(.L_235 - .L_234)
.L_234:
        /*003c*/ 	.word	0x00000000
        /*0040*/ 	.short	0x0003
        /*0042*/ 	.short	0x0010
        /*0044*/ 	.byte	0x00, 0xf0, 0x11, 0x00


	//----- nvinfo : EIATTR_KPARAM_INFO
	.align		4
.L_235:
        /*0048*/ 	.byte	0x04, 0x17
        /*004a*/ 	.short	(.L_237 - .L_236)
.L_236:
        /*004c*/ 	.word	0x00000000
        /*0050*/ 	.short	0x0002
        /*0052*/ 	.short	0x000c
        /*0054*/ 	.byte	0x00, 0xf0, 0x11, 0x00


	//----- nvinfo : EIATTR_KPARAM_INFO
	.align		4
.L_237:
        /*0058*/ 	.byte	0x04, 0x17
        /*005a*/ 	.short	(.L_239 - .L_238)
.L_238:
        /*005c*/ 	.word	0x00000000
        /*0060*/ 	.short	0x0001
        /*0062*/ 	.short	0x0008
        /*0064*/ 	.byte	0x00, 0xf0, 0x11, 0x00


	//----- nvinfo : EIATTR_KPARAM_INFO
	.align		4
.L_239:
        /*0068*/ 	.byte	0x04, 0x17
        /*006a*/ 	.short	(.L_241 - .L_240)
.L_240:
        /*006c*/ 	.word	0x00000000
        /*0070*/ 	.short	0x0000
        /*0072*/ 	.short	0x0000
        /*0074*/ 	.byte	0x00, 0xf5, 0x21, 0x00


	//----- nvinfo : EIATTR_SPARSE_MMA_MASK
	.align		4
.L_241:
        /*0078*/ 	.byte	0x03, 0x50
        /*007a*/ 	.short	0x0000


	//----- nvinfo : EIATTR_MAXREG_COUNT
	.align		4
        /*007c*/ 	.byte	0x03, 0x1b
        /*007e*/ 	.short	0x00ff


	//----- nvinfo : EIATTR_EXTERNS
	.align		4
        /*0080*/ 	.byte	0x04, 0x0f
        /*0082*/ 	.short	(.L_243 - .L_242)


	//   ....[0]....
	.align		4
.L_242:
        /*0084*/ 	.word	index@(vprintf)


	//   ....[1]....
	.align		4
        /*0088*/ 	.word	index@(malloc)


	//   ....[2]....
	.align		4
        /*008c*/ 	.word	index@(free)


	//----- nvinfo : EIATTR_MERCURY_ISA_VERSION
	.align		4
.L_243:
        /*0090*/ 	.byte	0x03, 0x5f
        /*0092*/ 	.short	0x0101


	//----- nvinfo : EIATTR_VRC_CTA_INIT_COUNT
	.align		4
        /*0094*/ 	.byte	0x02, 0x4a
	.zero		1
	.zero		1


	//----- nvinfo : EIATTR_SYSCALL_OFFSETS
	.align		4
        /*0098*/ 	.byte	0x04, 0x46
        /*009a*/ 	.short	(.L_245 - .L_244)


	//   ....[0]....
.L_244:
        /*009c*/ 	.word	0x00005270


	//   ....[1]....
        /*00a0*/ 	.word	0x00005310


	//   ....[2]....
        /*00a4*/ 	.word	0x000053c0


	//   ....[3]....
        /*00a8*/ 	.word	0x00005430


	//   ....[4]....
        /*00ac*/ 	.word	0x000054f0


	//   ....[5]....
        /*00b0*/ 	.word	0x000055a0


	//   ....[6]....
        /*00b4*/ 	.word	0x00009220


	//   ....[7]....
        /*00b8*/ 	.word	0x00009270


	//----- nvinfo : EIATTR_EXIT_INSTR_OFFSETS
	.align		4
.L_245:
        /*00bc*/ 	.byte	0x04, 0x1c
        /*00be*/ 	.short	(.L_247 - .L_246)


	//   ....[0]....
.L_246:
        /*00c0*/ 	.word	0x000000c0


	//   ....[1]....
        /*00c4*/ 	.word	0x0000a560


	//----- nvinfo : EIATTR_CRS_STACK_SIZE
	.align		4
.L_247:
        /*00c8*/ 	.byte	0x04, 0x1e
        /*00ca*/ 	.short	(.L_249 - .L_248)
.L_248:
        /*00cc*/ 	.word	0x00000000


	//----- nvinfo : EIATTR_CBANK_PARAM_SIZE
	.align		4
.L_249:
        /*00d0*/ 	.byte	0x03, 0x19
        /*00d2*/ 	.short	0x0028


	//----- nvinfo : EIATTR_PARAM_CBANK
	.align		4
        /*00d4*/ 	.byte	0x04, 0x0a
        /*00d6*/ 	.short	(.L_251 - .L_250)
	.align		4
.L_250:
        /*00d8*/ 	.word	index@(.nv.constant0._ZN10cuda_utils18sample_topk_kernelEPfifiiPiy)
        /*00dc*/ 	.short	0x0380
        /*00de*/ 	.short	0x0028


	//----- nvinfo : EIATTR_SW_WAR
	.align		4
.L_251:
        /*00e0*/ 	.byte	0x04, 0x36
        /*00e2*/ 	.short	(.L_253 - .L_252)
.L_252:
        /*00e4*/ 	.word	0x00000008
.L_253:


//--------------------- .nv.info._ZN10cuda_utils24index_causal_mask_kernelEPKiiiPb --------------------------
	.section	.nv.info._ZN10cuda_utils24index_causal_mask_kernelEPKiiiPb,"",@"SHT_CUDA_INFO"
	.sectionflags	@""
	.align	4


	//----- nvinfo : EIATTR_CUDA_API_VERSION
	.align		4
        /*0000*/ 	.byte	0x04, 0x37
        /*0002*/ 	.short	(.L_255 - .L_254)
.L_254:
        /*0004*/ 	.word	0x00000082


	//----- nvinfo : EIATTR_KPARAM_INFO
	.align		4
.L_255:
        /*0008*/ 	.byte	0x04, 0x17
        /*000a*/ 	.short	(.L_257 - .L_256)
.L_256:
        /*000c*/ 	.word	0x00000000
        /*0010*/ 	.short	0x0003
        /*0012*/ 	.short	0x0010
        /*0014*/ 	.byte	0x00, 0xf5, 0x21, 0x00


	//----- nvinfo : EIATTR_KPARAM_INFO
	.align		4
.L_257:
        /*0018*/ 	.byte	0x04, 0x17
        /*001a*/ 	.short	(.L_259 - .L_258)
.L_258:
        /*001c*/ 	.word	0x00000000
        /*0020*/ 	.short	0x0002
        /*0022*/ 	.short	0x000c
        /*0024*/ 	.byte	0x00, 0xf0, 0x11, 0x00


	//----- nvinfo : EIATTR_KPARAM_INFO
	.align		4
.L_259:
        /*0028*/ 	.byte	0x04, 0x17
        /*002a*/ 	.short	(.L_261 - .L_260)
.L_260:
        /*002c*/ 	.word	0x00000000
        /*0030*/ 	.short	0x0001
        /*0032*/ 	.short	0x0008
        /*0034*/ 	.byte	0x00, 0xf0, 0x11, 0x00


	//----- nvinfo : EIATTR_KPARAM_INFO
	.align		4
.L_261:
        /*0038*/ 	.byte	0x04, 0x17
        /*003a*/ 	.short	(.L_263 - .L_262)
.L_262:
        /*003c*/ 	.word	0x00000000
        /*0040*/ 	.short	0x0000
        /*0042*/ 	.short	0x0000
        /*0044*/ 	.byte	0x00, 0xf5, 0x21, 0x00


	//----- nvinfo : EIATTR_SPARSE_MMA_MASK
	.align		4
.L_263:
        /*0048*/ 	.byte	0x03, 0x50
        /*004a*/ 	.short	0x0000


	//----- nvinfo : EIATTR_MAXREG_COUNT
	.align		4
        /*004c*/ 	.byte	0x03, 0x1b
        /*004e*/ 	.short	0x00ff


	//----- nvinfo : EIATTR_MERCURY_ISA_VERSION
	.align		4
        /*0050*/ 	.byte	0x03, 0x5f
        /*0052*/ 	.short	0x0101


	//----- nvinfo : EIATTR_VRC_CTA_INIT_COUNT
	.align		4
        /*0054*/ 	.byte	0x02, 0x4a
	.zero		1
	.zero		1


	//----- nvinfo : EIATTR_EXIT_INSTR_OFFSETS
	.align		4
        /*0058*/ 	.byte	0x04, 0x1c
        /*005a*/ 	.short	(.L_265 - .L_264)


	//   ....[0]....
.L_264:
        /*005c*/ 	.word	0x000000c0


	//   ....[1]....
        /*0060*/ 	.word	0x00000180


	//----- nvinfo : EIATTR_CBANK_PARAM_SIZE
	.align		4
.L_265:
        /*0064*/ 	.byte	0x03, 0x19
        /*0066*/ 	.short	0x0018


	//----- nvinfo : EIATTR_PARAM_CBANK
	.align		4
        /*0068*/ 	.byte	0x04, 0x0a
        /*006a*/ 	.short	(.L_267 - .L_266)
	.align		4
.L_266:
        /*006c*/ 	.word	index@(.nv.constant0._ZN10cuda_utils24index_causal_mask_kernelEPKiiiPb)
        /*0070*/ 	.short	0x0380
        /*0072*/ 	.short	0x0018


	//----- nvinfo : EIATTR_SW_WAR
	.align		4
.L_267:
        /*0074*/ 	.byte	0x04, 0x36
        /*0076*/ 	.short	(.L_269 - .L_268)
.L_268:
        /*0078*/ 	.word	0x00000008
.L_269:


//--------------------- .nv.info._ZN10cuda_utils25create_causal_mask_kernelEiPb --------------------------
	.section	.nv.info._ZN10cuda_utils25create_causal_mask_kernelEiPb,"",@"SHT_CUDA_INFO"
	.sectionflags	@""
	.align	4


	//----- nvinfo : EIATTR_CUDA_API_VERSION
	.align		4
        /*0000*/ 	.byte	0x04, 0x37
        /*0002*/ 	.short	(.L_271 - .L_270)
.L_270:
        /*0004*/ 	.word	0x00000082


	//----- nvinfo : EIATTR_KPARAM_INFO
	.align		4
.L_271:
        /*0008*/ 	.byte	0x04, 0x17
        /*000a*/ 	.short	(.L_273 - .L_272)
.L_272:
        /*000c*/ 	.word	0x00000000
        /*0010*/ 	.short	0x0001
        /*0012*/ 	.short	0x0008
        /*0014*/ 	.byte	0x00, 0xf5, 0x21, 0x00


	//----- nvinfo : EIATTR_KPARAM_INFO
	.align		4
.L_273:
        /*0018*/ 	.byte	0x04, 0x17
        /*001a*/ 	.short	(.L_275 - .L_274)
.L_274:
        /*001c*/ 	.word	0x00000000
        /*0020*/ 	.short	0x0000
        /*0022*/ 	.short	0x0000
        /*0024*/ 	.byte	0x00, 0xf0, 0x11, 0x00


	//----- nvinfo : EIATTR_SPARSE_MMA_MASK
	.align		4
.L_275:
        /*0028*/ 	.byte	0x03, 0x50
        /*002a*/ 	.short	0x0000


	//----- nvinfo : EIATTR_MAXREG_COUNT
	.align		4
        /*002c*/ 	.byte	0x03, 0x1b
        /*002e*/ 	.short	0x00ff


	//----- nvinfo : EIATTR_MERCURY_ISA_VERSION
	.align		4
        /*0030*/ 	.byte	0x03, 0x5f
        /*0032*/ 	.short	0x0101


	//----- nvinfo : EIATTR_VRC_CTA_INIT_COUNT
	.align		4
        /*0034*/ 	.byte	0x02, 0x4a
	.zero		1
	.zero		1


	//----- nvinfo : EIATTR_EXIT_INSTR_OFFSETS
	.align		4
        /*0038*/ 	.byte	0x04, 0x1c
        /*003a*/ 	.short	(.L_277 - .L_276)


	//   ....[0]....
.L_276:
        /*003c*/ 	.word	0x000000c0


	//   ....[1]....
        /*0040*/ 	.word	0x00000150


	//----- nvinfo : EIATTR_CBANK_PARAM_SIZE
	.align		4
.L_277:
        /*0044*/ 	.byte	0x03, 0x19
        /*0046*/ 	.short	0x0010


	//----- nvinfo : EIATTR_PARAM_CBANK
	.align		4
        /*0048*/ 	.byte	0x04, 0x0a
        /*004a*/ 	.short	(.L_279 - .L_278)
	.align		4
.L_278:
        /*004c*/ 	.word	index@(.nv.constant0._ZN10cuda_utils25create_causal_mask_kernelEiPb)
        /*0050*/ 	.short	0x0380
        /*0052*/ 	.short	0x0010


	//----- nvinfo : EIATTR_SW_WAR
	.align		4
.L_279:
        /*0054*/ 	.byte	0x04, 0x36
        /*0056*/ 	.short	(.L_281 - .L_280)
.L_280:
        /*0058*/ 	.word	0x00000008
.L_281:


//--------------------- .nv.info._ZN3cub18CUB_300001_SM_10006detail10radix_sort29DeviceRadixSortOnesweepKernelINS1_5radix10policy_hubIffyE10Policy1000ELNS0_9SortOrderE1EffyiiNS1_21identity_decomposer_tEEEvPT5_SB_PT3_PKSC_PT1_PKSG_PT2_PKSK_T4_iiT6_ --------------------------
	.section	.nv.info._ZN3cub18CUB_300001_SM_10006detail10radix_sort29DeviceRadixSortOnesweepKernelINS1_5radix10policy_hubIffyE10Policy1000ELNS0_9SortOrderE1EffyiiNS1_21identity_decomposer_tEEEvPT5_SB_PT3_PKSC_PT1_PKSG_PT2_PKSK_T4_iiT6_,"",@"SHT_CUDA_INFO"
	.sectionflags	@""
	.align	4


	//----- nvinfo : EIATTR_CUDA_API_VERSION
	.align		4
        /*0000*/ 	.byte	0x04, 0x37
        /*0002*/ 	.short	(.L_283 - .L_282)
.L_282:
        /*0004*/ 	.word	0x00000082


	//----- nvinfo : EIATTR_KPARAM_INFO
	.align		4
.L_283:
        /*0008*/ 	.byte	0x04, 0x17
        /*000a*/ 	.short	(.L_285 - .L_284)
.L_284:
        /*000c*/ 	.word	0x00000000
        /*0010*/ 	.short	0x000b
        /*0012*/ 	.short	0x004c
        /*0014*/ 	.byte	0x00, 0xf0, 0x05, 0x00


	//----- nvinfo : EIATTR_KPARAM_INFO
	.align		4
.L_285:
        /*0018*/ 	.byte	0x04, 0x17
        /*001a*/ 	.short	(.L_287 - .L_286)
.L_286:
        /*001c*/ 	.word	0x00000000
        /*0020*/ 	.short	0x000a
        /*0022*/ 	.short	0x0048
        /*0024*/ 	.byte	0x00, 0xf0, 0x11, 0x00


	//----- nvinfo : EIATTR_KPARAM_INFO
	.align		4
.L_287:
        /*0028*/ 	.byte	0x04, 0x17
        /*002a*/ 	.short	(.L_289 - .L_288)
.L_288:
        /*002c*/ 	.word	0x00000000
        /*0030*/ 	.short	0x0009
        /*0032*/ 	.short	0x0044
        /*0034*/ 	.byte	0x00, 0xf0, 0x11, 0x00


	//----- nvinfo : EIATTR_KPARAM_INFO
	.align		4
.L_289:
        /*0038*/ 	.byte	0x04, 0x17
        /*003a*/ 	.short	(.L_291 - .L_290)
.L_290:
        /*003c*/ 	.word	0x00000000
        /*0040*/ 	.short	0x0008
        /*0042*/ 	.short	0x0040
        /*0044*/ 	.byte	0x00, 0xf0, 0x11, 0x00


	//----- nvinfo : EIATTR_KPARAM_INFO
	.align		4
.L_291:
        /*0048*/ 	.byte	0x04, 0x17
        /*004a*/ 	.short	(.L_293 - .L_292)
.L_292:
        /*004c*/ 	.word	0x00000000
        /*0050*/ 	.short	0x0007
        /*0052*/ 	.short	0x0038
        /*0054*/ 	.byte	0x00, 0xf5, 0x21, 0x00


	//----- nvinfo : EIATTR_KPARAM_INFO
	.align		4
.L_293:
        /*0058*/ 	.byte	0x04, 0x17
        /*005a*/ 	.short	(.L_295 - .L_294)
.L_294:
        /*005c*/ 	.word	0x00000000
        /*0060*/ 	.short	0x0006
        /*0062*/ 	.short	0x0030
        /*0064*/ 	.byte	0x00, 0xf5, 0x21, 0x00


	//----- nvinfo : EIATTR_KPARAM_INFO
	.align		4
.L_295:
        /*0068*/ 	.byte	0x04, 0x17
        /*006a*/ 	.short	(.L_297 - .L_296)
.L_296:
        /*006c*/ 	.word	0x00000000
        /*0070*/ 	.short	0x0005
        /*0072*/ 	.short	0x0028
        /*0074*/ 	.byte	0x00, 0xf5, 0x21, 0x00


	//----- nvinfo : EIATTR_KPARAM_INFO
	.align		4
.L_297:
        /*0078*/ 	.byte	0x04, 0x17
        /*007a*/ 	.short	(.L_299 - .L_298)
.L_298:
        /*007c*/ 	.word	0x00000000
        /*0080*/ 	.short	0x0004
        /*0082*/ 	.short	0x0020
        /*0084*/ 	.byte	0x00, 0xf5, 0x21, 0x00


	//----- nvinfo : EIATTR_KPARAM_INFO
	.align		4
.L_299:
        /*0088*/ 	.byte	0x04, 0x17
        /*008a*/ 	.short	(.L_301 - .L_300)
.L_300:
        /*008c*/ 	.word	0x00000000
        /*0090*/ 	.short	0x0003
        /*0092*/ 	.short	0x0018
        /*0094*/ 	.byte	0x00, 0xf5, 0x21, 0x00


	//----- nvinfo : EIATTR_KPARAM_INFO
	.align		4
.L_301:
        /*0098*/ 	.byte	0x04, 0x17
        /*009a*/ 	.short	(.L_303 - .L_302)
.L_302:
        /*009c*/ 	.word	0x00000000
        /*00a0*/ 	.short	0x0002
        /*00a2*/ 	.short	0x0010
        /*00a4*/ 	.byte	0x00, 0xf5, 0x21, 0x00


	//----- nvinfo : EIATTR_KPARAM_INFO
	.align		4
.L_303:
        /*00a8*/ 	.byte	0x04, 0x17
        /*00aa*/ 	.short	(.L_305 - .L_304)
.L_304:
        /*00ac*/ 	.word	0x00000000
        /*00b0*/ 	.short	0x0001
        /*00b2*/ 	.short	0x0008
        /*00b4*/ 	.byte	0x00, 0xf5, 0x21, 0x00


	//----- nvinfo : EIATTR_KPARAM_INFO
	.align		4
.L_305:
        /*00b8*/ 	.byte	0x04, 0x17
        /*00ba*/ 	.short	(.L_307 - .L_306)
.L_306:
        /*00bc*/ 	.word	0x00000000
        /*00c0*/ 	.short	0x0000
        /*00c2*/ 	.short	0x0000
        /*00c4*/ 	.byte	0x00, 0xf5, 0x21, 0x00


	//----- nvinfo : EIATTR_SPARSE_MMA_MASK
	.align		4
.L_307:
        /*00c8*/ 	.byte	0x03, 0x50
        /*00ca*/ 	.short	0x0000


	//----- nvinfo : EIATTR_MAXREG_COUNT
	.align		4
        /*00cc*/ 	.byte	0x03, 0x1b
        /*00ce*/ 	.short	0x00a8


	//----- nvinfo : EIATTR_NUM_BARRIERS
	.align		4
        /*00d0*/ 	.byte	0x02, 0x4c
        /*00d2*/ 	.byte	0x01
	.zero		1


	//----- nvinfo : EIATTR_MERCURY_ISA_VERSION
	.align		4
        /*00d4*/ 	.byte	0x03, 0x5f
        /*00d6*/ 	.short	0x0101


	//----- nvinfo : EIATTR_COOP_GROUP_MASK_REGIDS
	.align		4
        /*00d8*/ 	.byte	0x04, 0x29
        /*00da*/ 	.short	(.L_309 - .L_308)


	//   ....[0]....
.L_308:
        /*00dc*/ 	.word	0xffffffff


	//   ....[1]....
        /*00e0*/ 	.word	0x05000004


	//   ....[2]....
        /*00e4*/ 	.word	0xffffffff


	//   ....[3]....
        /*00e8*/ 	.word	0xffffffff


	//   ....[4]....
        /*00ec*/ 	.word	0xffffffff


	//   ....[5]....
        /*00f0*/ 	.word	0xffffffff


	//   ....[6]....
        /*00f4*/ 	.word	0xffffffff


	//   ....[7]....
        /*00f8*/ 	.word	0xffffffff


	//   ....[8]....
        /*00fc*/ 	.word	0xffffffff


	//   ....[9]....
        /*0100*/ 	.word	0xffffffff


	//   ....[10]....
        /*0104*/ 	.word	0xffffffff


	//   ....[11]....
        /*0108*/ 	.word	0xffffffff


	//   ....[12]....
        /*010c*/ 	.word	0xffffffff


	//   ....[13]....
        /*0110*/ 	.word	0xffffffff


	//   ....[14]....
        /*0114*/ 	.word	0xffffffff


	//   ....[15]....
        /*0118*/ 	.word	0xffffffff


	//   ....[16]....
        /*011c*/ 	.word	0xffffffff


	//   ....[17]....
        /*0120*/ 	.word	0xffffffff


	//   ....[18]....
        /*0124*/ 	.word	0xffffffff


	//   ....[19]....
        /*0128*/ 	.word	0xffffffff


	//   ....[20]....
        /*012c*/ 	.word	0xffffffff


	//   ....[21]....
        /*0130*/ 	.word	0xffffffff


	//   ....[22]....
        /*0134*/ 	.word	0xffffffff


	//   ....[23]....
        /*0138*/ 	.word	0xffffffff


	//   ....[24]....
        /*013c*/ 	.word	0xffffffff


	//   ....[25]....
        /*0140*/ 	.word	0xffffffff


	//   ....[26]....
        /*0144*/ 	.word	0xffffffff


	//   ....[27]....
        /*0148*/ 	.word	0xffffffff


	//   ....[28]....
        /*014c*/ 	.word	0xffffffff


	//   ....[29]....
        /*0150*/ 	.word	0xffffffff


	//   ....[30]....
        /*0154*/ 	.word	0xffffffff


	//   ....[31]....
        /*0158*/ 	.word	0xffffffff


	//   ....[32]....
        /*015c*/ 	.word	0xffffffff


	//   ....[33]....
        /*0160*/ 	.word	0xffffffff


	//   ....[34]....
        /*0164*/ 	.word	0xffffffff


	//   ....[35]....
        /*0168*/ 	.word	0xffffffff


	//   ....[36]....
        /*016c*/ 	.word	0xffffffff


	//   ....[37]....
        /*0170*/ 	.word	0xffffffff


	//   ....[38]....
        /*0174*/ 	.word	0xffffffff


	//   ....[39]....
        /*0178*/ 	.word	0xffffffff


	//   ....[40]....
        /*017c*/ 	.word	0xffffffff


	//   ....[41]....
        /*0180*/ 	.word	0xffffffff


	//   ....[42]....
        /*0184*/ 	.word	0xffffffff


	//   ....[43]....
        /*0188*/ 	.word	0xffffffff


	//   ....[44]....
        /*018c*/ 	.word	0xffffffff


	//   ....[45]....
        /*0190*/ 	.word	0xffffffff


	//   ....[46]....
        /*0194*/ 	.word	0xffffffff


	//   ....[47]....
        /*0198*/ 	.word	0xffffffff


	//   ....[48]....
        /*019c*/ 	.word	0xffffffff


	//   ....[49]....
        /*01a0*/ 	.word	0xffffffff


	//   ....[50]....
        /*01a4*/ 	.word	0xffffffff


	//   ....[51]....
        /*01a8*/ 	.word	0xffffffff


	//   ....[52]....
        /*01ac*/ 	.word	0xffffffff


	//   ....[53]....
        /*01b0*/ 	.word	0xffffffff


	//   ....[54]....
        /*01b4*/ 	.word	0xffffffff


	//   ....[55]....
        /*01b8*/ 	.word	0xffffffff


	//   ....[56]....
        /*01bc*/ 	.word	0xffffffff


	//   ....[57]....
        /*01c0*/ 	.word	0xffffffff


	//   ....[58]....
        /*01c4*/ 	.word	0xffffffff


	//   ....[59]....
        /*01c8*/ 	.word	0xffffffff


	//   ....[60]....
        /*01cc*/ 	.word	0xffffffff


	//   ....[61]....
        /*01d0*/ 	.word	0xffffffff


	//   ....[62]....
        /*01d4*/ 	.word	0xffffffff


	//   ....[63]....
        /*01d8*/ 	.word	0xffffffff


	//   ....[64]....
        /*01dc*/ 	.word	0xffffffff


	//   ....[65]....
        /*01e0*/ 	.word	0xffffffff


	//   ....[66]....
        /*01e4*/ 	.word	0xffffffff


	//   ....[67]....
        /*01e8*/ 	.word	0xffffffff


	//   ....[68]....
        /*01ec*/ 	.word	0xffffffff


	//   ....[69]....
        /*01f0*/ 	.word	0xffffffff


	//   ....[70]....
        /*01f4*/ 	.word	0xffffffff


	//   ....[71]....
        /*01f8*/ 	.word	0xffffffff


	//   ....[72]....
        /*01fc*/ 	.word	0xffffffff


	//   ....[73]....
        /*0200*/ 	.word	0xffffffff


	//   ....[74]....
        /*0204*/ 	.word	0xffffffff


	//   ....[75]....
        /*0208*/ 	.word	0xffffffff


	//   ....[76]....
        /*020c*/ 	.word	0xffffffff


	//   ....[77]....
        /*0210*/ 	.word	0xffffffff


	//   ....[78]....
        /*0214*/ 	.word	0xffffffff


	//   ....[79]....
        /*0218*/ 	.word	0xffffffff


	//   ....[80]....
        /*021c*/ 	.word	0xffffffff


	//   ....[81]....
        /*0220*/ 	.word	0xffffffff


	//   ....[82]....
        /*0224*/ 	.word	0xffffffff


	//   ....[83]....
        /*0228*/ 	.word	0xffffffff


	//   ....[84]....
        /*022c*/ 	.word	0xffffffff


	//   ....[85]....
        /*0230*/ 	.word	0xffffffff


	//   ....[86]....
        /*0234*/ 	.word	0xffffffff


	//   ....[87]....
        /*0238*/ 	.word	0xffffffff


	//   ....[88]....
        /*023c*/ 	.word	0xffffffff


	//   ....[89]....
        /*0240*/ 	.word	0xffffffff


	//   ....[90]....
        /*0244*/ 	.word	0xffffffff


	//   ....[91]....
        /*0248*/ 	.word	0xffffffff


	//   ....[92]....
        /*024c*/ 	.word	0xffffffff


	//   ....[93]....
        /*0250*/ 	.word	0xffffffff


	//   ....[94]....
        /*0254*/ 	.word	0xffffffff


	//   ....[95]....
        /*0258*/ 	.word	0xffffffff


	//   ....[96]....
        /*025c*/ 	.word	0xffffffff


	//   ....[97]....
        /*0260*/ 	.word	0xffffffff


	//   ....[98]....
        /*0264*/ 	.word	0xffffffff


	//   ....[99]....
        /*0268*/ 	.word	0xffffffff


	//   ....[100]....
        /*026c*/ 	.word	0xffffffff


	//   ....[101]....
        /*0270*/ 	.word	0xffffffff


	//   ....[102]....
        /*0274*/ 	.word	0xffffffff


	//   ....[103]....
        /*0278*/ 	.word	0xffffffff


	//   ....[104]....
        /*027c*/ 	.word	0xffffffff


	//   ....[105]....
        /*0280*/ 	.word	0xffffffff


	//   ....[106]....
        /*0284*/ 	.word	0xffffffff


	//   ....[107]....
        /*0288*/ 	.word	0xffffffff


	//   ....[108]....
        /*028c*/ 	.word	0xffffffff


	//   ....[109]....
        /*0290*/ 	.word	0xffffffff


	//   ....[110]....
        /*0294*/ 	.word	0xffffffff


	//   ....[111]....
        /*0298*/ 	.word	0xffffffff


	//   ....[112]....
        /*029c*/ 	.word	0xffffffff


	//   ....[113]....
        /*02a0*/ 	.word	0xffffffff


	//   ....[114]....
        /*02a4*/ 	.word	0xffffffff


	//   ....[115]....
        /*02a8*/ 	.word	0xffffffff


	//   ....[116]....
        /*02ac*/ 	.word	0xffffffff


	//   ....[117]....
        /*02b0*/ 	.word	0xffffffff


	//   ....[118]....
        /*02b4*/ 	.word	0xffffffff


	//   ....[119]....
        /*02b8*/ 	.word	0xffffffff


	//   ....[120]....
        /*02bc*/ 	.word	0xffffffff


	//   ....[121]....
        /*02c0*/ 	.word	0xffffffff


	//   ....[122]....
        /*02c4*/ 	.word	0xffffffff


	//   ....[123]....
        /*02c8*/ 	.word	0xffffffff


	//   ....[124]....
        /*02cc*/ 	.word	0xffffffff


	//   ....[125]....
        /*02d0*/ 	.word	0xffffffff


	//   ....[126]....
        /*02d4*/ 	.word	0xffffffff


	//   ....[127]....
        /*02d8*/ 	.word	0xffffffff


	//   ....[128]....
        /*02dc*/ 	.word	0xffffffff


	//   ....[129]....
        /*02e0*/ 	.word	0xffffffff


	//   ....[130]....
        /*02e4*/ 	.word	0xffffffff


	//   ....[131]....
        /*02e8*/ 	.word	0xffffffff


	//   ....[132]....
        /*02ec*/ 	.word	0xffffffff


	//   ....[133]....
        /*02f0*/ 	.word	0xffffffff


	//   ....[134]....
        /*02f4*/ 	.word	0xffffffff


	//   ....[135]....
        /*02f8*/ 	.word	0xffffffff


	//   ....[136]....
        /*02fc*/ 	.word	0xffffffff


	//   ....[137]....
        /*0300*/ 	.word	0xffffffff


	//   ....[138]....
        /*0304*/ 	.word	0xffffffff


	//   ....[139]....
        /*0308*/ 	.word	0xffffffff


	//   ....[140]....
        /*030c*/ 	.word	0xffffffff


	//   ....[141]....
        /*0310*/ 	.word	0xffffffff


	//   ....[142]....
        /*0314*/ 	.word	0xffffffff


	//   ....[143]....
        /*0318*/ 	.word	0xffffffff


	//   ....[144]....
        /*031c*/ 	.word	0xffffffff


	//   ....[145]....
        /*0320*/ 	.word	0xffffffff


	//   ....[146]....
        /*0324*/ 	.word	0xffffffff


	//   ....[147]....
        /*0328*/ 	.word	0xffffffff


	//   ....[148]....
        /*032c*/ 	.word	0xffffffff


	//   ....[149]....
        /*0330*/ 	.word	0xffffffff


	//   ....[150]....
        /*0334*/ 	.word	0xffffffff


	//   ....[151]....
        /*0338*/ 	.word	0xffffffff


	//   ....[152]....
        /*033c*/ 	.word	0xffffffff


	//   ....[153]....
        /*0340*/ 	.word	0xffffffff


	//   ....[154]....
        /*0344*/ 	.word	0xffffffff


	//   ....[155]....
        /*0348*/ 	.word	0xffffffff


	//   ....[156]....
        /*034c*/ 	.word	0xffffffff


	//   ....[157]....
        /*0350*/ 	.word	0xffffffff


	//   ....[158]....
        /*0354*/ 	.word	0xffffffff


	//   ....[159]....
        /*0358*/ 	.word	0xffffffff


	//   ....[160]....
        /*035c*/ 	.word	0x05000004


	//   ....[161]....
        /*0360*/ 	.word	0xffffffff


	//   ....[162]....
        /*0364*/ 	.word	0xffffffff


	//   ....[163]....
        /*0368*/ 	.word	0xffffffff


	//   ....[164]....
        /*036c*/ 	.word	0xffffffff


	//   ....[165]....
        /*0370*/ 	.word	0xffffffff


	//   ....[166]....
        /*0374*/ 	.word	0xffffffff


	//   ....[167]....
        /*0378*/ 	.word	0xffffffff


	//   ....[168]....
        /*037c*/ 	.word	0xffffffff


	//   ....[169]....
        /*0380*/ 	.word	0xffffffff


	//   ....[170]....
        /*0384*/ 	.word	0xffffffff


	//   ....[171]....
        /*0388*/ 	.word	0xffffffff


	//   ....[172]....
        /*038c*/ 	.word	0xffffffff


	//   ....[173]....
        /*0390*/ 	.word	0xffffffff


	//   ....[174]....
        /*0394*/ 	.word	0xffffffff


	//   ....[175]....
        /*0398*/ 	.word	0xffffffff


	//   ....[176]....
        /*039c*/ 	.word	0xffffffff


	//   ....[177]....
        /*03a0*/ 	.word	0xffffffff


	//   ....[178]....
        /*03a4*/ 	.word	0xffffffff


	//   ....[179]....
        /*03a8*/ 	.word	0xffffffff


	//   ....[180]....
        /*03ac*/ 	.word	0xffffffff


	//   ....[181]....
        /*03b0*/ 	.word	0xffffffff


	//   ....[182]....
        /*03b4*/ 	.word	0xffffffff


	//   ....[183]....
        /*03b8*/ 	.word	0xffffffff


	//   ....[184]....
        /*03bc*/ 	.word	0xffffffff


	//   ....[185]....
        /*03c0*/ 	.word	0xffffffff


	//   ....[186]....
        /*03c4*/ 	.word	0xffffffff


	//   ....[187]....
        /*03c8*/ 	.word	0xffffffff


	//   ....[188]....
        /*03cc*/ 	.word	0xffffffff


	//   ....[189]....
        /*03d0*/ 	.word	0xffffffff


	//   ....[190]....
        /*03d4*/ 	.word	0xffffffff


	//   ....[191]....
        /*03d8*/ 	.word	0xffffffff


	//   ....[192]....
        /*03dc*/ 	.word	0xffffffff


	//   ....[193]....
        /*03e0*/ 	.word	0xffffffff


	//   ....[194]....
        /*03e4*/ 	.word	0xffffffff


	//   ....[195]....
        /*03e8*/ 	.word	0xffffffff


	//   ....[196]....
        /*03ec*/ 	.word	0xffffffff


	//   ....[197]....
        /*03f0*/ 	.word	0xffffffff


	//   ....[198]....
        /*03f4*/ 	.word	0xffffffff


	//   ....[199]....
        /*03f8*/ 	.word	0xffffffff


	//   ....[200]....
        /*03fc*/ 	.word	0xffffffff


	//   ....[201]....
        /*0400*/ 	.word	0xffffffff


	//   ....[202]....
        /*0404*/ 	.word	0xffffffff


	//   ....[203]....
        /*0408*/ 	.word	0xffffffff


	//   ....[204]....
        /*040c*/ 	.word	0xffffffff


	//   ....[205]....
        /*0410*/ 	.word	0xffffffff


	//   ....[206]....
        /*0414*/ 	.word	0xffffffff


	//   ....[207]....
        /*0418*/ 	.word	0xffffffff


	//   ....[208]....
        /*041c*/ 	.word	0xffffffff


	//   ....[209]....
        /*0420*/ 	.word	0xffffffff


	//   ....[210]....
        /*0424*/ 	.word	0xffffffff


	//   ....[211]....
        /*0428*/ 	.word	0xffffffff


	//   ....[212]....
        /*042c*/ 	.word	0xffffffff


	//   ....[213]....
        /*0430*/ 	.word	0xffffffff


	//   ....[214]....
        /*0434*/ 	.word	0xffffffff


	//   ....[215]....
        /*0438*/ 	.word	0xffffffff


	//   ....[216]....
        /*043c*/ 	.word	0xffffffff


	//   ....[217]....
        /*0440*/ 	.word	0xffffffff


	//   ....[218]....
        /*0444*/ 	.word	0xffffffff


	//   ....[219]....
        /*0448*/ 	.word	0xffffffff


	//   ....[220]....
        /*044c*/ 	.word	0xffffffff


	//   ....[221]....
        /*0450*/ 	.word	0xffffffff


	//   ....[222]....
        /*0454*/ 	.word	0xffffffff


	//   ....[223]....
        /*0458*/ 	.word	0xffffffff


	//   ....[224]....
        /*045c*/ 	.word	0xffffffff


	//   ....[225]....
        /*0460*/ 	.word	0xffffffff


	//   ....[226]....
        /*0464*/ 	.word	0xffffffff


	//   ....[227]....
        /*0468*/ 	.word	0xffffffff


	//   ....[228]....
        /*046c*/ 	.word	0xffffffff


	//   ....[229]....
        /*0470*/ 	.word	0x0500002e


	//   ....[230]....
        /*0474*/ 	.word	0x0500002e


	//   ....[231]....
        /*0478*/ 	.word	0x0500002e


	//   ....[232]....
        /*047c*/ 	.word	0x0500002e


	//   ....[233]....
        /*0480*/ 	.word	0x0500002e


	//----- nvinfo : EIATTR_COOP_GROUP_INSTR_OFFSETS
	.align		4
.L_309:
        /*0484*/ 	.byte	0x04, 0x28
        /*0486*/ 	.short	(.L_311 - .L_310)


	//   ....[0]....
.L_310:
        /*0488*/ 	.word	0x00000e70


	//   ....[1]....
        /*048c*/ 	.word	0x00001cd0


	//   ....[2]....
        /*0490*/ 	.word	0x00002f10


	//   ....[3]....
        /*0494*/ 	.word	0x00002f30


	//   ....[4]....
        /*0498*/ 	.word	0x00002f50


	//   ....[5]....
        /*049c*/ 	.word	0x00002f70


	//   ....[6]....
        /*04a0*/ 	.word	0x00002f90


	//   ....[7]....
        /*04a4*/ 	.word	0x00003470


	//   ....[8]....
        /*04a8*/ 	.word	0x00003480


	//   ....[9]....
        /*04ac*/ 	.word	0x000034a0


	//   ....[10]....
        /*04b0*/ 	.word	0x000034c0


	//   ....[11]....
        /*04b4*/ 	.word	0x00003510


	//   ....[12]....
        /*04b8*/ 	.word	0x00003540


	//   ....[13]....
        /*04bc*/ 	.word	0x00003580


	//   ....[14]....
        /*04c0*/ 	.word	0x000035a0


	//   ....[15]....
        /*04c4*/ 	.word	0x000036c0


	//   ....[16]....
        /*04c8*/ 	.word	0x000036f0


	//   ....[17]....
        /*04cc*/ 	.word	0x00003700


	//   ....[18]....
        /*04d0*/ 	.word	0x00003720


	//   ....[19]....
        /*04d4*/ 	.word	0x00003760


	//   ....[20]....
        /*04d8*/ 	.word	0x00003790


	//   ....[21]....
        /*04dc*/ 	.word	0x000037d0


	//   ....[22]....
        /*04e0*/ 	.word	0x000037f0


	//   ....[23]....
        /*04e4*/ 	.word	0x00003810


	//   ....[24]....
        /*04e8*/ 	.word	0x00003940


	//   ....[25]....
        /*04ec*/ 	.word	0x00003970


	//   ....[26]....
        /*04f0*/ 	.word	0x00003980


	//   ....[27]....
        /*04f4*/ 	.word	0x000039a0


	//   ....[28]....
        /*04f8*/ 	.word	0x000039e0


	//   ....[29]....
        /*04fc*/ 	.word	0x00003a10


	//   ....[30]....
        /*0500*/ 	.word	0x00003a50


	//   ....[31]....
        /*0504*/ 	.word	0x00003a70


	//   ....[32]....
        /*0508*/ 	.word	0x00003a90


	//   ....[33]....
        /*050c*/ 	.word	0x00003bc0


	//   ....[34]....
        /*0510*/ 	.word	0x00003bf0


	//   ....[35]....
        /*0514*/ 	.word	0x00003c00


	//   ....[36]....
        /*0518*/ 	.word	0x00003c20


	//   ....[37]....
        /*051c*/ 	.word	0x00003c60


	//   ....[38]....
        /*0520*/ 	.word	0x00003c90


	//   ....[39]....
        /*0524*/ 	.word	0x00003cd0


	//   ....[40]....
        /*0528*/ 	.word	0x00003cf0


	//   ....[41]....
        /*052c*/ 	.word	0x00003d10


	//   ....[42]....
        /*0530*/ 	.word	0x00003e40


	//   ....[43]....
        /*0534*/ 	.word	0x00003e70


	//   ....[44]....
        /*0538*/ 	.word	0x00003e80


	//   ....[45]....
        /*053c*/ 	.word	0x00003ea0


	//   ....[46]....
        /*0540*/ 	.word	0x00003ee0


	//   ....[47]....
        /*0544*/ 	.word	0x00003f10


	//   ....[48]....
        /*0548*/ 	.word	0x00003f50


	//   ....[49]....
        /*054c*/ 	.word	0x00003f70


	//   ....[50]....
        /*0550*/ 	.word	0x00003f90


	//   ....[51]....
        /*0554*/ 	.word	0x000040c0


	//   ....[52]....
        /*0558*/ 	.word	0x000040f0


	//   ....[53]....
        /*055c*/ 	.word	0x00004100


	//   ....[54]....
        /*0560*/ 	.word	0x00004120


	//   ....[55]....
        /*0564*/ 	.word	0x00004160


	//   ....[56]....
        /*0568*/ 	.word	0x00004190


	//   ....[57]....
        /*056c*/ 	.word	0x000041d0


	//   ....[58]....
        /*0570*/ 	.word	0x000041f0


	//   ....[59]....
        /*0574*/ 	.word	0x00004210


	//   ....[60]....
        /*0578*/ 	.word	0x00004340


	//   ....[61]....
        /*057c*/ 	.word	0x00004370


	//   ....[62]....
        /*0580*/ 	.word	0x00004380


	//   ....[63]....
        /*0584*/ 	.word	0x000043a0


	//   ....[64]....
        /*0588*/ 	.word	0x000043e0


	//   ....[65]....
        /*058c*/ 	.word	0x00004410


	//   ....[66]....
        /*0590*/ 	.word	0x00004450


	//   ....[67]....
        /*0594*/ 	.word	0x00004470


	//   ....[68]....
        /*0598*/ 	.word	0x00004490


	//   ....[69]....
        /*059c*/ 	.word	0x000045c0


	//   ....[70]....
        /*05a0*/ 	.word	0x000045f0


	//   ....[71]....
        /*05a4*/ 	.word	0x00004600


	//   ....[72]....
        /*05a8*/ 	.word	0x00004620


	//   ....[73]....
        /*05ac*/ 	.word	0x00004660


	//   ....[74]....
        /*05b0*/ 	.word	0x00004690


	//   ....[75]....
        /*05b4*/ 	.word	0x000046d0


	//   ....[76]....
        /*05b8*/ 	.word	0x000046f0


	//   ....[77]....
        /*05bc*/ 	.word	0x00004710


	//   ....[78]....
        /*05c0*/ 	.word	0x00004840


	//   ....[79]....
        /*05c4*/ 	.word	0x00004870


	//   ....[80]....
        /*05c8*/ 	.word	0x00004880


	//   ....[81]....
        /*05cc*/ 	.word	0x000048a0


	//   ....[82]....
        /*05d0*/ 	.word	0x000048e0


	//   ....[83]....
        /*05d4*/ 	.word	0x00004910


	//   ....[84]....
        /*05d8*/ 	.word	0x00004950


	//   ....[85]....
        /*05dc*/ 	.word	0x00004970


	//   ....[86]....
        /*05e0*/ 	.word	0x00004990


	//   ....[87]....
        /*05e4*/ 	.word	0x00004ac0


	//   ....[88]....
        /*05e8*/ 	.word	0x00004af0


	//   ....[89]....
        /*05ec*/ 	.word	0x00004b00


	//   ....[90]....
        /*05f0*/ 	.word	0x00004b20


	//   ....[91]....
        /*05f4*/ 	.word	0x00004b60


	//   ....[92]....
        /*05f8*/ 	.word	0x00004b90


	//   ....[93]....
        /*05fc*/ 	.word	0x00004bd0


	//   ....[94]....
        /*0600*/ 	.word	0x00004bf0


	//   ....[95]....
        /*0604*/ 	.word	0x00004c10


	//   ....[96]....
        /*0608*/ 	.word	0x00004d40


	//   ....[97]....
        /*060c*/ 	.word	0x00004d70


	//   ....[98]....
        /*0610*/ 	.word	0x00004d80


	//   ....[99]....
        /*0614*/ 	.word	0x00004da0


	//   ....[100]....
        /*0618*/ 	.word	0x00004de0


	//   ....[101]....
        /*061c*/ 	.word	0x00004e10


	//   ....[102]....
        /*0620*/ 	.word	0x00004e50


	//   ....[103]....
        /*0624*/ 	.word	0x00004e70


	//   ....[104]....
        /*0628*/ 	.word	0x00004e90


	//   ....[105]....
        /*062c*/ 	.word	0x00004fc0


	//   ....[106]....
        /*0630*/ 	.word	0x00004ff0


	//   ....[107]....
        /*0634*/ 	.word	0x00005000


	//   ....[108]....
        /*0638*/ 	.word	0x00005020


	//   ....[109]....
        /*063c*/ 	.word	0x00005060


	//   ....[110]....
        /*0640*/ 	.word	0x00005090


	//   ....[111]....
        /*0644*/ 	.word	0x000050d0


	//   ....[112]....
        /*0648*/ 	.word	0x000050f0


	//   ....[113]....
        /*064c*/ 	.word	0x00005110


	//   ....[114]....
        /*0650*/ 	.word	0x00005240


	//   ....[115]....
        /*0654*/ 	.word	0x00005270


	//   ....[116]....
        /*0658*/ 	.word	0x00005280


	//   ....[117]....
        /*065c*/ 	.word	0x000052a0


	//   ....[118]....
        /*0660*/ 	.word	0x000052e0


	//   ....[119]....
        /*0664*/ 	.word	0x00005310


	//   ....[120]....
        /*0668*/ 	.word	0x00005350


	//   ....[121]....
        /*066c*/ 	.word	0x00005370


	//   ....[122]....
        /*0670*/ 	.word	0x00005390


	//   ....[123]....
        /*0674*/ 	.word	0x000054c0


	//   ....[124]....
        /*0678*/ 	.word	0x000054f0


	//   ....[125]....
        /*067c*/ 	.word	0x00005500


	//   ....[126]....
        /*0680*/ 	.word	0x00005520


	//   ....[127]....
        /*0684*/ 	.word	0x00005560


	//   ....[128]....
        /*0688*/ 	.word	0x00005590


	//   ....[129]....
        /*068c*/ 	.word	0x000055d0


	//   ....[130]....
        /*0690*/ 	.word	0x000055f0


	//   ....[131]....
        /*0694*/ 	.word	0x00005610


	//   ....[132]....
        /*0698*/ 	.word	0x00005740


	//   ....[133]....
        /*069c*/ 	.word	0x00005770


	//   ....[134]....
        /*06a0*/ 	.word	0x00005780


	//   ....[135]....
        /*06a4*/ 	.word	0x000057b0


	//   ....[136]....
        /*06a8*/ 	.word	0x000057e0


	//   ....[137]....
        /*06ac*/ 	.word	0x00005830


	//   ....[138]....
        /*06b0*/ 	.word	0x00005840


	//   ....[139]....
        /*06b4*/ 	.word	0x00005880


	//   ....[140]....
        /*06b8*/ 	.word	0x000058b0


	//   ....[141]....
        /*06bc*/ 	.word	0x000059c0


	//   ....[142]....
        /*06c0*/ 	.word	0x000059f0


	//   ....[143]....
        /*06c4*/ 	.word	0x00005a00


	//   ....[144]....
        /*06c8*/ 	.word	0x00005a50


	//   ....[145]....
        /*06cc*/ 	.word	0x00005a80


	//   ....[146]....
        /*06d0*/ 	.word	0x00005ab0


	//   ....[147]....
        /*06d4*/ 	.word	0x00005ae0


	//   ....[148]....
        /*06d8*/ 	.word	0x00005b10


	//   ....[149]....
        /*06dc*/ 	.word	0x00005b40


	//   ....[150]....
        /*06e0*/ 	.word	0x00005c40


	//   ....[151]....
        /*06e4*/ 	.word	0x00005c60


	//   ....[152]....
        /*06e8*/ 	.word	0x00005c70


	//   ....[153]....
        /*06ec*/ 	.word	0x00005cc0


	//   ....[154]....
        /*06f0*/ 	.word	0x00005cf0


	//   ....[155]....
        /*06f4*/ 	.word	0x00005d20


	//   ....[156]....
        /*06f8*/ 	.word	0x00005d50


	//   ....[157]....
        /*06fc*/ 	.word	0x00005d80


	//   ....[158]....
        /*0700*/ 	.word	0x00005db0


	//   ....[159]....
        /*0704*/ 	.word	0x00005ee0


	//   ....[160]....
        /*0708*/ 	.word	0x000063f0


	//   ....[161]....
        /*070c*/ 	.word	0x00006760


	//   ....[162]....
        /*0710*/ 	.word	0x00006860


	//   ....[163]....
        /*0714*/ 	.word	0x00006960


	//   ....[164]....
        /*0718*/ 	.word	0x00006a60


	//   ....[165]....
        /*071c*/ 	.word	0x00006b60


	//   ....[166]....
        /*0720*/ 	.word	0x00006c60


	//   ....[167]....
        /*0724*/ 	.word	0x00006d60


	//   ....[168]....
        /*0728*/ 	.word	0x00006e60


	//   ....[169]....
        /*072c*/ 	.word	0x00006f60


	//   ....[170]....
        /*0730*/ 	.word	0x00007060


	//   ....[171]....
        /*0734*/ 	.word	0x00007160


	//   ....[172]....
        /*0738*/ 	.word	0x00007260


	//   ....[173]....
        /*073c*/ 	.word	0x00007360


	//   ....[174]....
        /*0740*/ 	.word	0x00007460


	//   ....[175]....
        /*0744*/ 	.word	0x00007560


	//   ....[176]....
        /*0748*/ 	.word	0x00007660


	//   ....[177]....
        /*074c*/ 	.word	0x00007760


	//   ....[178]....
        /*0750*/ 	.word	0x00007970


	//   ....[179]....
        /*0754*/ 	.word	0x00007ae0


	//   ....[180]....
        /*0758*/ 	.word	0x00007c50


	//   ....[181]....
        /*075c*/ 	.word	0x00007dc0


	//   ....[182]....
        /*0760*/ 	.word	0x00007f30


	//   ....[183]....
        /*0764*/ 	.word	0x000080a0


	//   ....[184]....
        /*0768*/ 	.word	0x00008210


	//   ....[185]....
        /*076c*/ 	.word	0x00008380


	//   ....[186]....
        /*0770*/ 	.word	0x000084f0


	//   ....[187]....
        /*0774*/ 	.word	0x00008660


	//   ....[188]....
        /*0778*/ 	.word	0x000087d0


	//   ....[189]....
        /*077c*/ 	.word	0x00008940


	//   ....[190]....
        /*0780*/ 	.word	0x00008aa0


	//   ....[191]....
        /*0784*/ 	.word	0x00008bf0


	//   ....[192]....
        /*0788*/ 	.word	0x00008d40


	//   ....[193]....
        /*078c*/ 	.word	0x00008e90


	//   ....[194]....
        /*0790*/ 	.word	0x00008fe0


	//   ....[195]....
        /*0794*/ 	.word	0x00009ec0


	//   ....[196]....
        /*0798*/ 	.word	0x00009f50


	//   ....[197]....
        /*079c*/ 	.word	0x00009fd0


	//   ....[198]....
        /*07a0*/ 	.word	0x0000a060


	//   ....[199]....
        /*07a4*/ 	.word	0x0000a0e0


	//   ....[200]....
        /*07a8*/ 	.word	0x0000a170


	//   ....[201]....
        /*07ac*/ 	.word	0x0000a1f0


	//   ....[202]....
        /*07b0*/ 	.word	0x0000a280


	//   ....[203]....
        /*07b4*/ 	.word	0x0000a300


	//   ....[204]....
        /*07b8*/ 	.word	0x0000a390


	//   ....[205]....
        /*07bc*/ 	.word	0x0000a410


	//   ....[206]....
        /*07c0*/ 	.word	0x0000a4a0


	//   ....[207]....
        /*07c4*/ 	.word	0x0000a520


	//   ....[208]....
        /*07c8*/ 	.word	0x0000a5a0


	//   ....[209]....
        /*07cc*/ 	.word	0x0000a620


	//   ....[210]....
        /*07d0*/ 	.word	0x0000a6b0


	//   ....[211]....
        /*07d4*/ 	.word	0x0000a730


	//   ....[212]....
        /*07d8*/ 	.word	0x0000a900


	//   ....[213]....
        /*07dc*/ 	.word	0x0000a9b0


	//   ....[214]....
        /*07e0*/ 	.word	0x0000aa60


	//   ....[215]....
        /*07e4*/ 	.word	0x0000ab10


	//   ....[216]....
        /*07e8*/ 	.word	0x0000abc0


	//   ....[217]....
        /*07ec*/ 	.word	0x0000ac70


	//   ....[218]....
        /*07f0*/ 	.word	0x0000ad20


	//   ....[219]....
        /*07f4*/ 	.word	0x0000add0


	//   ....[220]....
        /*07f8*/ 	.word	0x0000ae80


	//   ....[221]....
        /*07fc*/ 	.word	0x0000af30


	//   ....[222]....
        /*0800*/ 	.word	0x0000afe0


	//   ....[223]....
        /*0804*/ 	.word	0x0000b090


	//   ....[224]....
        /*0808*/ 	.word	0x0000b140


	//   ....[225]....
        /*080c*/ 	.word	0x0000b1f0


	//   ....[226]....
        /*0810*/ 	.word	0x0000b2a0


	//   ....[227]....
        /*0814*/ 	.word	0x0000b360


	//   ....[228]....
        /*0818*/ 	.word	0x0000b400


	//   ....[229]....
        /*081c*/ 	.word	0x0000b470


	//   ....[230]....
        /*0820*/ 	.word	0x0000b4e0


	//   ....[231]....
        /*0824*/ 	.word	0x0000b550


	//   ....[232]....
        /*0828*/ 	.word	0x0000b5c0


	//   ....[233]....
        /*082c*/ 	.word	0x0000b630


	//----- nvinfo : EIATTR_VRC_CTA_INIT_COUNT
	.align		4
.L_311:
        /*0830*/ 	.byte	0x02, 0x4a
	.zero		1
	.zero		1


	//----- nvinfo : EIATTR_EXIT_INSTR_OFFSETS
	.align		4
        /*0834*/ 	.byte	0x04, 0x1c
        /*0836*/ 	.short	(.L_313 - .L_312)


	//   ....[0]....
.L_312:
        /*0838*/ 	.word	0x000029b0


	//   ....[1]....
        /*083c*/ 	.word	0x00002d10


	//   ....[2]....
        /*0840*/ 	.word	0x00002d30


	//   ....[3]....
        /*0844*/ 	.word	0x0000a740


	//   ....[4]....
        /*0848*/ 	.word	0x0000b410


	//----- nvinfo : EIATTR_MAX_THREADS
	.align		4
.L_313:
        /*084c*/ 	.byte	0x04, 0x05
        /*084e*/ 	.short	(.L_315 - .L_314)
.L_314:
        /*0850*/ 	.word	0x00000180
        /*0854*/ 	.word	0x00000001
        /*0858*/ 	.word	0x00000001


	//----- nvinfo : EIATTR_CRS_STACK_SIZE
	.align		4
.L_315:
        /*085c*/ 	.byte	0x04, 0x1e
        /*085e*/ 	.short	(.L_317 - .L_316)
.L_316:
        /*0860*/ 	.word	0x00000000


	//----- nvinfo : EIATTR_CBANK_PARAM_SIZE
	.align		4
.L_317:
        /*0864*/ 	.byte	0x03, 0x19
        /*0866*/ 	.short	0x004d


	//----- nvinfo : EIATTR_PARAM_CBANK
	.align		4
        /*0868*/ 	.byte	0x04, 0x0a
        /*086a*/ 	.short	(.L_319 - .L_318)
	.align		4
.L_318:
        /*086c*/ 	.word	index@(.nv.constant0._ZN3cub18CUB_300001_SM_10006detail10radix_sort29DeviceRadixSortOnesweepKernelINS1_5radix10policy_hubIffyE10Policy1000ELNS0_9SortOrderE1EffyiiNS1_21identity_decomposer_tEEEvPT5_SB_PT3_PKSC_PT1_PKSG_PT2_PKSK_T4_iiT6_)
        /*0870*/ 	.short	0x0380
        /*0872*/ 	.short	0x004d


	//----- nvinfo : EIATTR_SW_WAR
	.align		4
.L_319:
        /*0874*/ 	.byte	0x04, 0x36
        /*0876*/ 	.short	(.L_321 - .L_320)
.L_320:
        /*0878*/ 	.word	0x00000008
.L_321:


//--------------------- .nv.info._ZN3cub18CUB_300001_SM_10006detail10radix_sort33DeviceRadixSortExclusiveSumKernelINS1_5radix10policy_hubIffyE10Policy1000EyEEvPT0_ --------------------------
	.section	.nv.info._ZN3cub18CUB_300001_SM_10006detail10radix_sort33DeviceRadixSortExclusiveSumKernelINS1_5radix10policy_hubIffyE10Policy1000EyEEvPT0_,"",@"SHT_CUDA_INFO"
	.sectionflags	@""
	.align	4


	//----- nvinfo : EIATTR_CUDA_API_VERSION
	.align		4
        /*0000*/ 	.byte	0x04, 0x37
        /*0002*/ 	.short	(.L_323 - .L_322)
.L_322:
        /*0004*/ 	.word	0x00000082


	//----- nvinfo : EIATTR_KPARAM_INFO
	.align		4
.L_323:
        /*0008*/ 	.byte	0x04, 0x17
        /*000a*/ 	.short	(.L_325 - .L_324)
.L_324:
        /*000c*/ 	.word	0x00000000
        /*0010*/ 	.short	0x0000
        /*0012*/ 	.short	0x0000
        /*0014*/ 	.byte	0x00, 0xf5, 0x21, 0x00


	//----- nvinfo : EIATTR_SPARSE_MMA_MASK
	.align		4
.L_325:
        /*0018*/ 	.byte	0x03, 0x50
        /*001a*/ 	.short	0x0000


	//----- nvinfo : EIATTR_MAXREG_COUNT
	.align		4
        /*001c*/ 	.byte	0x03, 0x1b
        /*001e*/ 	.short	0x00ff


	//----- nvinfo : EIATTR_NUM_BARRIERS
	.align		4
        /*0020*/ 	.byte	0x02, 0x4c
        /*0022*/ 	.byte	0x01
	.zero		1


	//----- nvinfo : EIATTR_MERCURY_ISA_VERSION
	.align		4
        /*0024*/ 	.byte	0x03, 0x5f
        /*0026*/ 	.short	0x0101


	//----- nvinfo : EIATTR_COOP_GROUP_MASK_REGIDS
	.align		4
        /*0028*/ 	.byte	0x04, 0x29
        /*002a*/ 	.short	(.L_327 - .L_326)


	//   ....[0]....
.L_326:
        /*002c*/ 	.word	0xffffffff


	//   ....[1]....
        /*0030*/ 	.word	0xffffffff


	//   ....[2]....
        /*0034*/ 	.word	0xffffffff


	//   ....[3]....
        /*0038*/ 	.word	0xffffffff


	//   ....[4]....
        /*003c*/ 	.word	0xffffffff


	//   ....[5]....
        /*0040*/ 	.word	0xffffffff


	//   ....[6]....
        /*0044*/ 	.word	0xffffffff


	//   ....[7]....
        /*0048*/ 	.word	0xffffffff


	//   ....[8]....
        /*004c*/ 	.word	0xffffffff


	//   ....[9]....
        /*0050*/ 	.word	0xffffffff


	//   ....[10]....
        /*0054*/ 	.word	0x05000015


	//   ....[11]....
        /*0058*/ 	.word	0x05000015


	//   ....[12]....
        /*005c*/ 	.word	0x05000015


	//   ....[13]....
        /*0060*/ 	.word	0x05000015


	//   ....[14]....
        /*0064*/ 	.word	0x05000015


	//   ....[15]....
        /*0068*/ 	.word	0x05000015


	//   ....[16]....
        /*006c*/ 	.word	0x05000015


	//   ....[17]....
        /*0070*/ 	.word	0x05000015


	//   ....[18]....
        /*0074*/ 	.word	0x05000015


	//   ....[19]....
        /*0078*/ 	.word	0x05000015


	//----- nvinfo : EIATTR_COOP_GROUP_INSTR_OFFSETS
	.align		4
.L_327:
        /*007c*/ 	.byte	0x04, 0x28
        /*007e*/ 	.short	(.L_329 - .L_328)


	//   ....[0]....
.L_328:
        /*0080*/ 	.word	0x00000250


	//   ....[1]....
        /*0084*/ 	.word	0x00000260


	//   ....[2]....
        /*0088*/ 	.word	0x000002a0


	//   ....[3]....
        /*008c*/ 	.word	0x000002c0


	//   ....[4]....
        /*0090*/ 	.word	0x00000310


	//   ....[5]....
        /*0094*/ 	.word	0x00000320


	//   ....[6]....
        /*0098*/ 	.word	0x00000360


	//   ....[7]....
        /*009c*/ 	.word	0x00000380


	//   ....[8]....
        /*00a0*/ 	.word	0x000003d0


	//   ....[9]....
        /*00a4*/ 	.word	0x000003e0


	//   ....[10]....
        /*00a8*/ 	.word	0x00000660


	//   ....[11]....
        /*00ac*/ 	.word	0x000006b0


	//   ....[12]....
        /*00b0*/ 	.word	0x00000740


	//   ....[13]....
        /*00b4*/ 	.word	0x00000790


	//   ....[14]....
        /*00b8*/ 	.word	0x00000820


	//   ....[15]....
        /*00bc*/ 	.word	0x00000870


	//   ....[16]....
        /*00c0*/ 	.word	0x00000900


	//   ....[17]....
        /*00c4*/ 	.word	0x00000950


	//   ....[18]....
        /*00c8*/ 	.word	0x000009e0


	//   ....[19]....
        /*00cc*/ 	.word	0x00000a30


	//----- nvinfo : EIATTR_VRC_CTA_INIT_COUNT
	.align		4
.L_329:
        /*00d0*/ 	.byte	0x02, 0x4a
	.zero		1
	.zero		1


	//----- nvinfo : EIATTR_EXIT_INSTR_OFFSETS
	.align		4
        /*00d4*/ 	.byte	0x04, 0x1c
        /*00d6*/ 	.short	(.L_331 - .L_330)


	//   ....[0]....
.L_330:
        /*00d8*/ 	.word	0x000005d0


	//   ....[1]....
        /*00dc*/ 	.word	0x00000600


	//----- nvinfo : EIATTR_CRS_STACK_SIZE
	.align		4
.L_331:
        /*00e0*/ 	.byte	0x04, 0x1e
        /*00e2*/ 	.short	(.L_333 - .L_332)
.L_332:
        /*00e4*/ 	.word	0x00000000


	//----- nvinfo : EIATTR_CBANK_PARAM_SIZE
	.align		4
.L_333:
        /*00e8*/ 	.byte	0x03, 0x19
        /*00ea*/ 	.short	0x0008


	//----- nvinfo : EIATTR_PARAM_CBANK
	.align		4
        /*00ec*/ 	.byte	0x04, 0x0a
        /*00ee*/ 	.short	(.L_335 - .L_334)
	.align		4
.L_334:
        /*00f0*/ 	.word	index@(.nv.constant0._ZN3cub18CUB_300001_SM_10006detail10radix_sort33DeviceRadixSortExclusiveSumKernelINS1_5radix10policy_hubIffyE10Policy1000EyEEvPT0_)
        /*00f4*/ 	.short	0x0380
        /*00f6*/ 	.short	0x0008


	//----- nvinfo : EIATTR_SW_WAR
	.align		4
.L_335:
        /*00f8*/ 	.byte	0x04, 0x36
        /*00fa*/ 	.short	(.L_337 - .L_336)
.L_336:
        /*00fc*/ 	.word	0x00000008
.L_337:


//--------------------- .nv.info._ZN3cub18CUB_300001_SM_10006detail10radix_sort30DeviceRadixSortHistogramKernelINS1_5radix10policy_hubIffyE10Policy1000ELNS0_9SortOrderE1EfyNS1_21identity_decomposer_tEEEvPT2_PKT1_SA_iiT3_ --------------------------
	.section	.nv.info._ZN3cub18CUB_300001_SM_10006detail10radix_sort30DeviceRadixSortHistogramKernelINS1_5radix10policy_hubIffyE10Policy1000ELNS0_9SortOrderE1EfyNS1_21identity_decomposer_tEEEvPT2_PKT1_SA_iiT3_,"",@"SHT_CUDA_INFO"
	.sectionflags	@""
	.align	4


	//----- nvinfo : EIATTR_CUDA_API_VERSION
	.align		4
        /*0000*/ 	.byte	0x04, 0x37
        /*0002*/ 	.short	(.L_339 - .L_338)
.L_338:
        /*0004*/ 	.word	0x00000082


	//----- nvinfo : EIATTR_KPARAM_INFO
	.align		4
.L_339:
        /*0008*/ 	.byte	0x04, 0x17
        /*000a*/ 	.short	(.L_341 - .L_340)
.L_340:
        /*000c*/ 	.word	0x00000000
        /*0010*/ 	.short	0x0005
        /*0012*/ 	.short	0x0020
        /*0014*/ 	.byte	0x00, 0xf0, 0x05, 0x00


	//----- nvinfo : EIATTR_KPARAM_INFO
	.align		4
.L_341:
        /*0018*/ 	.byte	0x04, 0x17
        /*001a*/ 	.short	(.L_343 - .L_342)
.L_342:
        /*001c*/ 	.word	0x00000000
        /*0020*/ 	.short	0x0004
        /*0022*/ 	.short	0x001c
        /*0024*/ 	.byte	0x00, 0xf0, 0x11, 0x00


	//----- nvinfo : EIATTR_KPARAM_INFO
	.align		4
.L_343:
        /*0028*/ 	.byte	0x04, 0x17
        /*002a*/ 	.short	(.L_345 - .L_344)
.L_344:
        /*002c*/ 	.word	0x00000000
        /*0030*/ 	.short	0x0003
        /*0032*/ 	.short	0x0018
        /*0034*/ 	.byte	0x00, 0xf0, 0x11, 0x00


	//----- nvinfo : EIATTR_KPARAM_INFO
	.align		4
.L_345:
        /*0038*/ 	.byte	0x04, 0x17
        /*003a*/ 	.short	(.L_347 - .L_346)
.L_346:
        /*003c*/ 	.word	0x00000000
        /*0040*/ 	.short	0x0002
        /*0042*/ 	.short	0x0010
        /*0044*/ 	.byte	0x00, 0xf0, 0x21, 0x00


	//----- nvinfo : EIATTR_KPARAM_INFO
	.align		4
.L_347:
        /*0048*/ 	.byte	0x04, 0x17
        /*004a*/ 	.short	(.L_349 - .L_348)
.L_348:
        /*004c*/ 	.word	0x00000000
        /*0050*/ 	.short	0x0001
        /*0052*/ 	.short	0x0008
        /*0054*/ 	.byte	0x00, 0xf5, 0x21, 0x00


	//----- nvinfo : EIATTR_KPARAM_INFO
	.align		4
.L_349:
        /*0058*/ 	.byte	0x04, 0x17
        /*005a*/ 	.short	(.L_351 - .L_350)
.L_350:
        /*005c*/ 	.word	0x00000000
        /*0060*/ 	.short	0x0000
        /*0062*/ 	.short	0x0000
        /*0064*/ 	.byte	0x00, 0xf5, 0x21, 0x00


	//----- nvinfo : EIATTR_SPARSE_MMA_MASK
	.align		4
.L_351:
        /*0068*/ 	.byte	0x03, 0x50
        /*006a*/ 	.short	0x0000


	//----- nvinfo : EIATTR_MAXREG_COUNT
	.align		4
        /*006c*/ 	.byte	0x03, 0x1b
        /*006e*/ 	.short	0x00ff


	//----- nvinfo : EIATTR_NUM_BARRIERS
	.align		4
        /*0070*/ 	.byte	0x02, 0x4c
        /*0072*/ 	.byte	0x01
	.zero		1


	//----- nvinfo : EIATTR_MERCURY_ISA_VERSION
	.align		4
        /*0074*/ 	.byte	0x03, 0x5f
        /*0076*/ 	.short	0x0101


	//----- nvinfo : EIATTR_VRC_CTA_INIT_COUNT
	.align		4
        /*0078*/ 	.byte	0x02, 0x4a
	.zero		1
	.zero		1


	//----- nvinfo : EIATTR_EXIT_INSTR_OFFSETS
	.align		4
        /*007c*/ 	.byte	0x04, 0x1c
        /*007e*/ 	.short	(.L_353 - .L_352)


	//   ....[0]....
.L_352:
        /*0080*/ 	.word	0x00000040


	//   ....[1]....
        /*0084*/ 	.word	0x000032e0


	//----- nvinfo : EIATTR_MAX_THREADS
	.align		4
.L_353:
        /*0088*/ 	.byte	0x04, 0x05
        /*008a*/ 	.short	(.L_355 - .L_354)
.L_354:
        /*008c*/ 	.word	0x00000080
        /*0090*/ 	.word	0x00000001
        /*0094*/ 	.word	0x00000001


	//----- nvinfo : EIATTR_CRS_STACK_SIZE
	.align		4
.L_355:
        /*0098*/ 	.byte	0x04, 0x1e
        /*009a*/ 	.short	(.L_357 - .L_356)
.L_356:
        /*009c*/ 	.word	0x00000000


	//----- nvinfo : EIATTR_CBANK_PARAM_SIZE
	.align		4
.L_357:
        /*00a0*/ 	.byte	0x03, 0x19
        /*00a2*/ 	.short	0x0021


	//----- nvinfo : EIATTR_PARAM_CBANK
	.align		4
        /*00a4*/ 	.byte	0x04, 0x0a
        /*00a6*/ 	.short	(.L_359 - .L_358)
	.align		4
.L_358:
        /*00a8*/ 	.word	index@(.nv.constant0._ZN3cub18CUB_300001_SM_10006detail10radix_sort30DeviceRadixSortHistogramKernelINS1_5radix10policy_hubIffyE10Policy1000ELNS0_9SortOrderE1EfyNS1_21identity_decomposer_tEEEvPT2_PKT1_SA_iiT3_)
        /*00ac*/ 	.short	0x0380
        /*00ae*/ 	.short	0x0021


	//----- nvinfo : EIATTR_SW_WAR
	.align		4
.L_359:
        /*00b0*/ 	.byte	0x04, 0x36
        /*00b2*/ 	.short	(.L_361 - .L_360)
.L_360:
        /*00b4*/ 	.word	0x00000008
.L_361:


//--------------------- .nv.info._ZN3cub18CUB_300001_SM_10006detail10radix_sort31DeviceRadixSortSingleTileKernelINS1_5radix10policy_hubIffyE10Policy1000ELNS0_9SortOrderE1EffyNS1_21identity_decomposer_tEEEvPKT1_PSA_PKT2_PSE_T3_iiT4_ --------------------------
	.section	.nv.info._ZN3cub18CUB_300001_SM_10006detail10radix_sort31DeviceRadixSortSingleTileKernelINS1_5radix10policy_hubIffyE10Policy1000ELNS0_9SortOrderE1EffyNS1_21identity_decomposer_tEEEvPKT1_PSA_PKT2_PSE_T3_iiT4_,"",@"SHT_CUDA_INFO"
	.sectionflags	@""
	.align	4


	//----- nvinfo : EIATTR_CUDA_API_VERSION
	.align		4
        /*0000*/ 	.byte	0x04, 0x37
        /*0002*/ 	.short	(.L_363 - .L_362)
.L_362:
        /*0004*/ 	.word	0x00000082


	//----- nvinfo : EIATTR_KPARAM_INFO
	.align		4
.L_363:
        /*0008*/ 	.byte	0x04, 0x17
        /*000a*/ 	.short	(.L_365 - .L_364)
.L_364:
        /*000c*/ 	.word	0x00000000
        /*0010*/ 	.short	0x0007
        /*0012*/ 	.short	0x0030
        /*0014*/ 	.byte	0x00, 0xf0, 0x05, 0x00


	//----- nvinfo : EIATTR_KPARAM_INFO
	.align		4
.L_365:
        /*0018*/ 	.byte	0x04, 0x17
        /*001a*/ 	.short	(.L_367 - .L_366)
.L_366:
        /*001c*/ 	.word	0x00000000
        /*0020*/ 	.short	0x0006
        /*0022*/ 	.short	0x002c
        /*0024*/ 	.byte	0x00, 0xf0, 0x11, 0x00


	//----- nvinfo : EIATTR_KPARAM_INFO
	.align		4
.L_367:
        /*0028*/ 	.byte	0x04, 0x17
        /*002a*/ 	.short	(.L_369 - .L_368)
.L_368:
        /*002c*/ 	.word	0x00000000
        /*0030*/ 	.short	0x0005
        /*0032*/ 	.short	0x0028
        /*0034*/ 	.byte	0x00, 0xf0, 0x11, 0x00


	//----- nvinfo : EIATTR_KPARAM_INFO
	.align		4
.L_369:
        /*0038*/ 	.byte	0x04, 0x17
        /*003a*/ 	.short	(.L_371 - .L_370)
.L_370:
        /*003c*/ 	.word	0x00000000
        /*0040*/ 	.short	0x0004
        /*0042*/ 	.short	0x0020
        /*0044*/ 	.byte	0x00, 0xf0, 0x21, 0x00


	//----- nvinfo : EIATTR_KPARAM_INFO
	.align		4
.L_371:
        /*0048*/ 	.byte	0x04, 0x17
        /*004a*/ 	.short	(.L_373 - .L_372)
.L_372:
        /*004c*/ 	.word	0x00000000
        /*0050*/ 	.short	0x0003
        /*0052*/ 	.short	0x0018
        /*0054*/ 	.byte	0x00, 0xf5, 0x21, 0x00


	//----- nvinfo : EIATTR_KPARAM_INFO
	.align		4
.L_373:
        /*0058*/ 	.byte	0x04, 0x17
        /*005a*/ 	.short	(.L_375 - .L_374)
.L_374:
        /*005c*/ 	.word	0x00000000
        /*0060*/ 	.short	0x0002
        /*0062*/ 	.short	0x0010
        /*0064*/ 	.byte	0x00, 0xf5, 0x21, 0x00


	//----- nvinfo : EIATTR_KPARAM_INFO
	.align		4
.L_375:
        /*0068*/ 	.byte	0x04, 0x17
        /*006a*/ 	.short	(.L_377 - .L_376)
.L_376:
        /*006c*/ 	.word	0x00000000
        /*0070*/ 	.short	0x0001
        /*0072*/ 	.short	0x0008
        /*0074*/ 	.byte	0x00, 0xf5, 0x21, 0x00


	//----- nvinfo : EIATTR_KPARAM_INFO
	.align		4
.L_377:
        /*0078*/ 	.byte	0x04, 0x17
        /*007a*/ 	.short	(.L_379 - .L_378)
.L_378:
        /*007c*/ 	.word	0x00000000
        /*0080*/ 	.short	0x0000
        /*0082*/ 	.short	0x0000
        /*0084*/ 	.byte	0x00, 0xf5, 0x21, 0x00


	//----- nvinfo : EIATTR_SPARSE_MMA_MASK
	.align		4
.L_379:
        /*0088*/ 	.byte	0x03, 0x50
        /*008a*/ 	.short	0x0000


	//----- nvinfo : EIATTR_MAXREG_COUNT
	.align		4
        /*008c*/ 	.byte	0x03, 0x1b
        /*008e*/ 	.short	0x00ff


	//----- nvinfo : EIATTR_NUM_BARRIERS
	.align		4
        /*0090*/ 	.byte	0x02, 0x4c
        /*0092*/ 	.byte	0x01
	.zero		1


	//----- nvinfo : EIATTR_MERCURY_ISA_VERSION
	.align		4
        /*0094*/ 	.byte	0x03, 0x5f
        /*0096*/ 	.short	0x0101


	//----- nvinfo : EIATTR_COOP_GROUP_MASK_REGIDS
	.align		4
        /*0098*/ 	.byte	0x04, 0x29
        /*009a*/ 	.short	(.L_381 - .L_380)


	//   ....[0]....
.L_380:
        /*009c*/ 	.word	0xffffffff


	//   ....[1]....
        /*00a0*/ 	.word	0xffffffff


	//   ....[2]....
        /*00a4*/ 	.word	0xffffffff


	//   ....[3]....
        /*00a8*/ 	.word	0xffffffff


	//   ....[4]....
        /*00ac*/ 	.word	0xffffffff


	//----- nvinfo : EIATTR_COOP_GROUP_INSTR_OFFSETS
	.align		4
.L_381:
        /*00b0*/ 	.byte	0x04, 0x28
        /*00b2*/ 	.short	(.L_383 - .L_382)


	//   ....[0]....
.L_382:
        /*00b4*/ 	.word	0x00002310


	//   ....[1]....
        /*00b8*/ 	.word	0x00002330


	//   ....[2]....
        /*00bc*/ 	.word	0x00002350


	//   ....[3]....
        /*00c0*/ 	.word	0x00002370


	//   ....[4]....
        /*00c4*/ 	.word	0x00002390


	//----- nvinfo : EIATTR_VRC_CTA_INIT_COUNT
	.align		4
.L_383:
        /*00c8*/ 	.byte	0x02, 0x4a
	.zero		1
	.zero		1


	//----- nvinfo : EIATTR_EXIT_INSTR_OFFSETS
	.align		4
        /*00cc*/ 	.byte	0x04, 0x1c
        /*00ce*/ 	.short	(.L_385 - .L_384)


	//   ....[0]....
.L_384:
        /*00d0*/ 	.word	0x00004460


	//   ....[1]....
        /*00d4*/ 	.word	0x000044e0


	//----- nvinfo : EIATTR_MAX_THREADS
	.align		4
.L_385:
        /*00d8*/ 	.byte	0x04, 0x05
        /*00da*/ 	.short	(.L_387 - .L_386)
.L_386:
        /*00dc*/ 	.word	0x00000100
        /*00e0*/ 	.word	0x00000001
        /*00e4*/ 	.word	0x00000001


	//----- nvinfo : EIATTR_CBANK_PARAM_SIZE
	.align		4
.L_387:
        /*00e8*/ 	.byte	0x03, 0x19
        /*00ea*/ 	.short	0x0031


	//----- nvinfo : EIATTR_PARAM_CBANK
	.align		4
        /*00ec*/ 	.byte	0x04, 0x0a
        /*00ee*/ 	.short	(.L_389 - .L_388)
	.align		4
.L_388:
        /*00f0*/ 	.word	index@(.nv.constant0._ZN3cub18CUB_300001_SM_10006detail10radix_sort31DeviceRadixSortSingleTileKernelINS1_5radix10policy_hubIffyE10Policy1000ELNS0_9SortOrderE1EffyNS1_21identity_decomposer_tEEEvPKT1_PSA_PKT2_PSE_T3_iiT4_)
        /*00f4*/ 	.short	0x0380
        /*00f6*/ 	.short	0x0031


	//----- nvinfo : EIATTR_SW_WAR
	.align		4
.L_389:
        /*00f8*/ 	.byte	0x04, 0x36
        /*00fa*/ 	.short	(.L_391 - .L_390)
.L_390:
        /*00fc*/ 	.word	0x00000008
.L_391:


//--------------------- .nv.info._ZN3cub18CUB_300001_SM_10006detail10radix_sort29DeviceRadixSortOnesweepKernelINS1_5radix10policy_hubIfiyE10Policy1000ELNS0_9SortOrderE1EfiyiiNS1_21identity_decomposer_tEEEvPT5_SB_PT3_PKSC_PT1_PKSG_PT2_PKSK_T4_iiT6_ --------------------------
	.section	.nv.info._ZN3cub18CUB_300001_SM_10006detail10radix_sort29DeviceRadixSortOnesweepKernelINS1_5radix10policy_hubIfiyE10Policy1000ELNS0_9SortOrderE1EfiyiiNS1_21identity_decomposer_tEEEvPT5_SB_PT3_PKSC_PT1_PKSG_PT2_PKSK_T4_iiT6_,"",@"SHT_CUDA_INFO"
	.sectionflags	@""
	.align	4


	//----- nvinfo : EIATTR_CUDA_API_VERSION
	.align		4
        /*0000*/ 	.byte	0x04, 0x37
        /*0002*/ 	.short	(.L_393 - .L_392)
.L_392:
        /*0004*/ 	.word	0x00000082


	//----- nvinfo : EIATTR_KPARAM_INFO
	.align		4
.L_393:
        /*0008*/ 	.byte	0x04, 0x17
        /*000a*/ 	.short	(.L_395 - .L_394)
.L_394:
        /*000c*/ 	.word	0x00000000
        /*0010*/ 	.short	0x000b
        /*0012*/ 	.short	0x004c
        /*0014*/ 	.byte	0x00, 0xf0, 0x05, 0x00


	//----- nvinfo : EIATTR_KPARAM_INFO
	.align		4
.L_395:
        /*0018*/ 	.byte	0x04, 0x17
        /*001a*/ 	.short	(.L_397 - .L_396)
.L_396:
        /*001c*/ 	.word	0x00000000
        /*0020*/ 	.short	0x000a
        /*0022*/ 	.short	0x0048
        /*0024*/ 	.byte	0x00, 0xf0, 0x11, 0x00


	//----- nvinfo : EIATTR_KPARAM_INFO
	.align		4
.L_397:
        /*0028*/ 	.byte	0x04, 0x17
        /*002a*/ 	.short	(.L_399 - .L_398)
.L_398:
        /*002c*/ 	.word	0x00000000
        /*0030*/ 	.short	0x0009
        /*0032*/ 	.short	0x0044
        /*0034*/ 	.byte	0x00, 0xf0, 0x11, 0x00


	//----- nvinfo : EIATTR_KPARAM_INFO
	.align		4
.L_399:
        /*0038*/ 	.byte	0x04, 0x17
        /*003a*/ 	.short	(.L_401 - .L_400)
.L_400:
        /*003c*/ 	.word	0x00000000
        /*0040*/ 	.short	0x0008
        /*0042*/ 	.short	0x0040
        /*0044*/ 	.byte	0x00, 0xf0, 0x11, 0x00


	//----- nvinfo : EIATTR_KPARAM_INFO
	.align		4
.L_401:
        /*0048*/ 	.byte	0x04, 0x17
        /*004a*/ 	.short	(.L_403 - .L_402)
.L_402:
        /*004c*/ 	.word	0x00000000
        /*0050*/ 	.short	0x0007
        /*0052*/ 	.short	0x0038
        /*0054*/ 	.byte	0x00, 0xf5, 0x21, 0x00


	//----- nvinfo : EIATTR_KPARAM_INFO
	.align		4
.L_403:
        /*0058*/ 	.byte	0x04, 0x17
        /*005a*/ 	.short	(.L_405 - .L_404)
.L_404:
        /*005c*/ 	.word	0x00000000
        /*0060*/ 	.short	0x0006
        /*0062*/ 	.short	0x0030
        /*0064*/ 	.byte	0x00, 0xf5, 0x21, 0x00


	//----- nvinfo : EIATTR_KPARAM_INFO
	.align		4
.L_405:
        /*0068*/ 	.byte	0x04, 0x17
        /*006a*/ 	.short	(.L_407 - .L_406)
.L_406:
        /*006c*/ 	.word	0x00000000
        /*0070*/ 	.short	0x0005
        /*0072*/ 	.short	0x0028
        /*0074*/ 	.byte	0x00, 0xf5, 0x21, 0x00


	//----- nvinfo : EIATTR_KPARAM_INFO
	.align		4
.L_407:
        /*0078*/ 	.byte	0x04, 0x17
        /*007a*/ 	.short	(.L_409 - .L_408)
.L_408:
        /*007c*/ 	.word	0x00000000
        /*0080*/ 	.short	0x0004
        /*0082*/ 	.short	0x0020
        /*0084*/ 	.byte	0x00, 0xf5, 0x21, 0x00


	//----- nvinfo : EIATTR_KPARAM_INFO
	.align		4
.L_409:
        /*0088*/ 	.byte	0x04, 0x17
        /*008a*/ 	.short	(.L_411 - .L_410)
.L_410:
        /*008c*/ 	.word	0x00000000
        /*0090*/ 	.short	0x0003
        /*0092*/ 	.short	0x0018
        /*0094*/ 	.byte	0x00, 0xf5, 0x21, 0x00


	//----- nvinfo : EIATTR_KPARAM_INFO
	.align		4
.L_411:
        /*0098*/ 	.byte	0x04, 0x17
        /*009a*/ 	.short	(.L_413 - .L_412)
.L_412:
        /*009c*/ 	.word	0x00000000
        /*00a0*/ 	.short	0x0002
        /*00a2*/ 	.short	0x0010
        /*00a4*/ 	.byte	0x00, 0xf5, 0x21, 0x00


	//----- nvinfo : EIATTR_KPARAM_INFO
	.align		4
.L_413:
        /*00a8*/ 	.byte	0x04, 0x17
        /*00aa*/ 	.short	(.L_415 - .L_414)
.L_414:
        /*00ac*/ 	.word	0x00000000
        /*00b0*/ 	.short	0x0001
        /*00b2*/ 	.short	0x0008
        /*00b4*/ 	.byte	0x00, 0xf5, 0x21, 0x00


	//----- nvinfo : EIATTR_KPARAM_INFO
	.align		4
.L_415:
        /*00b8*/ 	.byte	0x04, 0x17
        /*00ba*/ 	.short	(.L_417 - .L_416)
.L_416:
        /*00bc*/ 	.word	0x00000000
        /*00c0*/ 	.short	0x0000
        /*00c2*/ 	.short	0x0000
        /*00c4*/ 	.byte	0x00, 0xf5, 0x21, 0x00


	//----- nvinfo : EIATTR_SPARSE_MMA_MASK
	.align		4
.L_417:
        /*00c8*/ 	.byte	0x03, 0x50
        /*00ca*/ 	.short	0x0000


	//----- nvinfo : EIATTR_MAXREG_COUNT
	.align		4
        /*00cc*/ 	.byte	0x03, 0x1b
        /*00ce*/ 	.short	0x00a8


	//----- nvinfo : EIATTR_NUM_BARRIERS
	.align		4
        /*00d0*/ 	.byte	0x02, 0x4c
        /*00d2*/ 	.byte	0x01
	.zero		1


	//----- nvinfo : EIATTR_MERCURY_ISA_VERSION
	.align		4
        /*00d4*/ 	.byte	0x03, 0x5f
        /*00d6*/ 	.short	0x0101


	//----- nvinfo : EIATTR_COOP_GROUP_MASK_REGIDS
	.align		4
        /*00d8*/ 	.byte	0x04, 0x29
        /*00da*/ 	.short	(.L_419 - .L_418)


	//   ....[0]....
.L_418:
        /*00dc*/ 	.word	0xffffffff


	//   ....[1]....
        /*00e0*/ 	.word	0x05000004


	//   ....[2]....
        /*00e4*/ 	.word	0xffffffff


	//   ....[3]....
        /*00e8*/ 	.word	0xffffffff


	//   ....[4]....
        /*00ec*/ 	.word	0xffffffff


	//   ....[5]....
        /*00f0*/ 	.word	0xffffffff


	//   ....[6]....
        /*00f4*/ 	.word	0xffffffff


	//   ....[7]....
        /*00f8*/ 	.word	0xffffffff


	//   ....[8]....
        /*00fc*/ 	.word	0xffffffff


	//   ....[9]....
        /*0100*/ 	.word	0xffffffff


	//   ....[10]....
        /*0104*/ 	.word	0xffffffff


	//   ....[11]....
        /*0108*/ 	.word	0xffffffff


	//   ....[12]....
        /*010c*/ 	.word	0xffffffff


	//   ....[13]....
        /*0110*/ 	.word	0xffffffff


	//   ....[14]....
        /*0114*/ 	.word	0xffffffff


	//   ....[15]....
        /*0118*/ 	.word	0xffffffff


	//   ....[16]....
        /*011c*/ 	.word	0xffffffff


	//   ....[17]....
        /*0120*/ 	.word	0xffffffff


	//   ....[18]....
        /*0124*/ 	.word	0xffffffff


	//   ....[19]....
        /*0128*/ 	.word	0xffffffff


	//   ....[20]....
        /*012c*/ 	.word	0xffffffff


	//   ....[21]....
        /*0130*/ 	.word	0xffffffff


	//   ....[22]....
        /*0134*/ 	.word	0xffffffff


	//   ....[23]....
        /*0138*/ 	.word	0xffffffff


	//   ....[24]....
        /*013c*/ 	.word	0xffffffff


	//   ....[25]....
        /*0140*/ 	.word	0xffffffff


	//   ....[26]....
        /*0144*/ 	.word	0xffffffff


	//   ....[27]....
        /*0148*/ 	.word	0xffffffff


	//   ....[28]....
        /*014c*/ 	.word	0xffffffff


	//   ....[29]....
        /*0150*/ 	.word	0xffffffff


	//   ....[30]....
        /*0154*/ 	.word	0xffffffff


	//   ....[31]....
        /*0158*/ 	.word	0xffffffff


	//   ....[32]....
        /*015c*/ 	.word	0xffffffff


	//   ....[33]....
        /*0160*/ 	.word	0xffffffff


	//   ....[34]....
        /*0164*/ 	.word	0xffffffff


	//   ....[35]....
        /*0168*/ 	.word	0xffffffff


	//   ....[36]....
        /*016c*/ 	.word	0xffffffff


	//   ....[37]....
        /*0170*/ 	.word	0xffffffff


	//   ....[38]....
        /*0174*/ 	.word	0xffffffff


	//   ....[39]....
        /*0178*/ 	.word	0xffffffff


	//   ....[40]....
        /*017c*/ 	.word	0xffffffff


	//   ....[41]....
        /*0180*/ 	.word	0xffffffff


	//   ....[42]....
        /*0184*/ 	.word	0xffffffff


	//   ....[43]....
        /*0188*/ 	.word	0xffffffff


	//   ....[44]....
        /*018c*/ 	.word	0xffffffff


	//   ....[45]....
        /*0190*/ 	.word	0xffffffff


	//   ....[46]....
        /*0194*/ 	.word	0xffffffff


	//   ....[47]....
        /*0198*/ 	.word	0xffffffff


	//   ....[48]....
        /*019c*/ 	.word	0xffffffff


	//   ....[49]....
        /*01a0*/ 	.word	0xffffffff


	//   ....[50]....
        /*01a4*/ 	.word	0xffffffff


	//   ....[51]....
        /*01a8*/ 	.word	0xffffffff


	//   ....[52]....
        /*01ac*/ 	.word	0xffffffff


	//   ....[53]....
        /*01b0*/ 	.word	0xffffffff


	//   ....[54]....
        /*01b4*/ 	.word	0xffffffff


	//   ....[55]....
        /*01b8*/ 	.word	0xffffffff


	//   ....[56]....
        /*01bc*/ 	.word	0xffffffff


	//   ....[57]....
        /*01c0*/ 	.word	0xffffffff


	//   ....[58]....
        /*01c4*/ 	.word	0xffffffff


	//   ....[59]....
        /*01c8*/ 	.word	0xffffffff


	//   ....[60]....
        /*01cc*/ 	.word	0xffffffff


	//   ....[61]....
        /*01d0*/ 	.word	0xffffffff


	//   ....[62]....
        /*01d4*/ 	.word	0xffffffff


	//   ....[63]....
        /*01d8*/ 	.word	0xffffffff


	//   ....[64]....
        /*01dc*/ 	.word	0xffffffff


	//   ....[65]....
        /*01e0*/ 	.word	0xffffffff


	//   ....[66]....
        /*01e4*/ 	.word	0xffffffff


	//   ....[67]....
        /*01e8*/ 	.word	0xffffffff


	//   ....[68]....
        /*01ec*/ 	.word	0xffffffff


	//   ....[69]....
        /*01f0*/ 	.word	0xffffffff


	//   ....[70]....
        /*01f4*/ 	.word	0xffffffff


	//   ....[71]....
        /*01f8*/ 	.word	0xffffffff


	//   ....[72]....
        /*01fc*/ 	.word	0xffffffff


	//   ....[73]....
        /*0200*/ 	.word	0xffffffff


	//   ....[74]....
        /*0204*/ 	.word	0xffffffff


	//   ....[75]....
        /*0208*/ 	.word	0xffffffff


	//   ....[76]....
        /*020c*/ 	.word	0xffffffff


	//   ....[77]....
        /*0210*/ 	.word	0xffffffff


	//   ....[78]....
        /*0214*/ 	.word	0xffffffff


	//   ....[79]....
        /*0218*/ 	.word	0xffffffff


	//   ....[80]....
        /*021c*/ 	.word	0xffffffff


	//   ....[81]....
        /*0220*/ 	.word	0xffffffff


	//   ....[82]....
        /*0224*/ 	.word	0xffffffff


	//   ....[83]....
        /*0228*/ 	.word	0xffffffff


	//   ....[84]....
        /*022c*/ 	.word	0xffffffff


	//   ....[85]....
        /*0230*/ 	.word	0xffffffff


	//   ....[86]....
        /*0234*/ 	.word	0xffffffff


	//   ....[87]....
        /*0238*/ 	.word	0xffffffff


	//   ....[88]....
        /*023c*/ 	.word	0xffffffff


	//   ....[89]....
        /*0240*/ 	.word	0xffffffff


	//   ....[90]....
        /*0244*/ 	.word	0xffffffff


	//   ....[91]....
        /*0248*/ 	.word	0xffffffff


	//   ....[92]....
        /*024c*/ 	.word	0xffffffff


	//   ....[93]....
        /*0250*/ 	.word	0xffffffff


	//   ....[94]....
        /*0254*/ 	.word	0xffffffff


	//   ....[95]....
        /*0258*/ 	.word	0xffffffff


	//   ....[96]....
        /*025c*/ 	.word	0xffffffff


	//   ....[97]....
        /*0260*/ 	.word	0xffffffff


	//   ....[98]....
        /*0264*/ 	.word	0xffffffff


	//   ....[99]....
        /*0268*/ 	.word	0xffffffff


	//   ....[100]....
        /*026c*/ 	.word	0xffffffff


	//   ....[101]....
        /*0270*/ 	.word	0xffffffff


	//   ....[102]....
        /*0274*/ 	.word	0xffffffff


	//   ....[103]....
        /*0278*/ 	.word	0xffffffff


	//   ....[104]....
        /*027c*/ 	.word	0xffffffff


	//   ....[105]....
        /*0280*/ 	.word	0xffffffff


	//   ....[106]....
        /*0284*/ 	.word	0xffffffff


	//   ....[107]....
        /*0288*/ 	.word	0xffffffff


	//   ....[108]....
        /*028c*/ 	.word	0xffffffff


	//   ....[109]....
        /*0290*/ 	.word	0xffffffff


	//   ....[110]....
        /*0294*/ 	.word	0xffffffff


	//   ....[111]....
        /*0298*/ 	.word	0xffffffff


	//   ....[112]....
        /*029c*/ 	.word	0xffffffff


	//   ....[113]....
        /*02a0*/ 	.word	0xffffffff


	//   ....[114]....
        /*02a4*/ 	.word	0xffffffff


	//   ....[115]....
        /*02a8*/ 	.word	0xffffffff


	//   ....[116]....
        /*02ac*/ 	.word	0xffffffff


	//   ....[117]....
        /*02b0*/ 	.word	0xffffffff


	//   ....[118]....
        /*02b4*/ 	.word	0xffffffff


	//   ....[119]....
        /*02b8*/ 	.word	0xffffffff


	//   ....[120]....
        /*02bc*/ 	.word	0xffffffff


	//   ....[121]....
        /*02c0*/ 	.word	0xffffffff


	//   ....[122]....
        /*02c4*/ 	.word	0xffffffff


	//   ....[123]....
        /*02c8*/ 	.word	0xffffffff


	//   ....[124]....
        /*02cc*/ 	.word	0xffffffff


	//   ....[125]....
        /*02d0*/ 	.word	0xffffffff


	//   ....[126]....
        /*02d4*/ 	.word	0xffffffff


	//   ....[127]....
        /*02d8*/ 	.word	0xffffffff


	//   ....[128]....
        /*02dc*/ 	.word	0xffffffff


	//   ....[129]....
        /*02e0*/ 	.word	0xffffffff


	//   ....[130]....
        /*02e4*/ 	.word	0xffffffff


	//   ....[131]....
        /*02e8*/ 	.word	0xffffffff


	//   ....[132]....
        /*02ec*/ 	.word	0xffffffff


	//   ....[133]....
        /*02f0*/ 	.word	0xffffffff


	//   ....[134]....
        /*02f4*/ 	.word	0xffffffff


	//   ....[135]....
        /*02f8*/ 	.word	0xffffffff


	//   ....[136]....
        /*02fc*/ 	.word	0xffffffff


	//   ....[137]....
        /*0300*/ 	.word	0xffffffff


	//   ....[138]....
        /*0304*/ 	.word	0xffffffff


	//   ....[139]....
        /*0308*/ 	.word	0xffffffff


	//   ....[140]....
        /*030c*/ 	.word	0xffffffff


	//   ....[141]....
        /*0310*/ 	.word	0xffffffff


	//   ....[142]....
        /*0314*/ 	.word	0xffffffff


	//   ....[143]....
        /*0318*/ 	.word	0xffffffff


	//   ....[144]....
        /*031c*/ 	.word	0xffffffff


	//   ....[145]....
        /*0320*/ 	.word	0xffffffff


	//   ....[146]....
        /*0324*/ 	.word	0xffffffff


	//   ....[147]....
        /*0328*/ 	.word	0xffffffff


	//   ....[148]....
        /*032c*/ 	.word	0xffffffff


	//   ....[149]....
        /*0330*/ 	.word	0xffffffff


	//   ....[150]....
        /*0334*/ 	.word	0xffffffff


	//   ....[151]....
        /*0338*/ 	.word	0xffffffff


	//   ....[152]....
        /*033c*/ 	.word	0xffffffff


	//   ....[153]....
        /*0340*/ 	.word	0xffffffff


	//   ....[154]....
        /*0344*/ 	.word	0xffffffff


	//   ....[155]....
        /*0348*/ 	.word	0xffffffff


	//   ....[156]....
        /*034c*/ 	.word	0xffffffff


	//   ....[157]....
        /*0350*/ 	.word	0xffffffff


	//   ....[158]....
        /*0354*/ 	.word	0xffffffff


	//   ....[159]....
        /*0358*/ 	.word	0xffffffff


	//   ....[160]....
        /*035c*/ 	.word	0x05000004


	//   ....[161]....
        /*0360*/ 	.word	0xffffffff


	//   ....[162]....
        /*0364*/ 	.word	0xffffffff


	//   ....[163]....
        /*0368*/ 	.word	0xffffffff


	//   ....[164]....
        /*036c*/ 	.word	0xffffffff


	//   ....[165]....
        /*0370*/ 	.word	0xffffffff


	//   ....[166]....
        /*0374*/ 	.word	0xffffffff


	//   ....[167]....
        /*0378*/ 	.word	0xffffffff


	//   ....[168]....
        /*037c*/ 	.word	0xffffffff


	//   ....[169]....
        /*0380*/ 	.word	0xffffffff


	//   ....[170]....
        /*0384*/ 	.word	0xffffffff


	//   ....[171]....
        /*0388*/ 	.word	0xffffffff


	//   ....[172]....
        /*038c*/ 	.word	0xffffffff


	//   ....[173]....
        /*0390*/ 	.word	0xffffffff


	//   ....[174]....
        /*0394*/ 	.word	0xffffffff


	//   ....[175]....
        /*0398*/ 	.word	0xffffffff


	//   ....[176]....
        /*039c*/ 	.word	0xffffffff


	//   ....[177]....
        /*03a0*/ 	.word	0xffffffff


	//   ....[178]....
        /*03a4*/ 	.word	0xffffffff


	//   ....[179]....
        /*03a8*/ 	.word	0xffffffff


	//   ....[180]....
        /*03ac*/ 	.word	0xffffffff


	//   ....[181]....
        /*03b0*/ 	.word	0xffffffff


	//   ....[182]....
        /*03b4*/ 	.word	0xffffffff


	//   ....[183]....
        /*03b8*/ 	.word	0xffffffff


	//   ....[184]....
        /*03bc*/ 	.word	0xffffffff


	//   ....[185]....
        /*03c0*/ 	.word	0xffffffff


	//   ....[186]....
        /*03c4*/ 	.word	0xffffffff


	//   ....[187]....
        /*03c8*/ 	.word	0xffffffff


	//   ....[188]....
        /*03cc*/ 	.word	0xffffffff


	//   ....[189]....
        /*03d0*/ 	.word	0xffffffff


	//   ....[190]....
        /*03d4*/ 	.word	0xffffffff


	//   ....[191]....
        /*03d8*/ 	.word	0xffffffff


	//   ....[192]....
        /*03dc*/ 	.word	0xffffffff


	//   ....[193]....
        /*03e0*/ 	.word	0xffffffff


	//   ....[194]....
        /*03e4*/ 	.word	0xffffffff


	//   ....[195]....
        /*03e8*/ 	.word	0xffffffff


	//   ....[196]....
        /*03ec*/ 	.word	0xffffffff


	//   ....[197]....
        /*03f0*/ 	.word	0xffffffff


	//   ....[198]....
        /*03f4*/ 	.word	0xffffffff


	//   ....[199]....
        /*03f8*/ 	.word	0xffffffff


	//   ....[200]....
        /*03fc*/ 	.word	0xffffffff


	//   ....[201]....
        /*0400*/ 	.word	0xffffffff


	//   ....[202]....
        /*0404*/ 	.word	0xffffffff


	//   ....[203]....
        /*0408*/ 	.word	0xffffffff


	//   ....[204]....
        /*040c*/ 	.word	0xffffffff


	//   ....[205]....
        /*0410*/ 	.word	0xffffffff


	//   ....[206]....
        /*0414*/ 	.word	0xffffffff


	//   ....[207]....
        /*0418*/ 	.word	0xffffffff


	//   ....[208]....
        /*041c*/ 	.word	0xffffffff


	//   ....[209]....
        /*0420*/ 	.word	0xffffffff


	//   ....[210]....
        /*0424*/ 	.word	0xffffffff


	//   ....[211]....
        /*0428*/ 	.word	0xffffffff


	//   ....[212]....
        /*042c*/ 	.word	0xffffffff


	//   ....[213]....
        /*0430*/ 	.word	0xffffffff


	//   ....[214]....
        /*0434*/ 	.word	0xffffffff


	//   ....[215]....
        /*0438*/ 	.word	0xffffffff


	//   ....[216]....
        /*043c*/ 	.word	0xffffffff


	//   ....[217]....
        /*0440*/ 	.word	0xffffffff


	//   ....[218]....
        /*0444*/ 	.word	0xffffffff


	//   ....[219]....
        /*0448*/ 	.word	0xffffffff


	//   ....[220]....
        /*044c*/ 	.word	0xffffffff


	//   ....[221]....
        /*0450*/ 	.word	0xffffffff


	//   ....[222]....
        /*0454*/ 	.word	0xffffffff


	//   ....[223]....
        /*0458*/ 	.word	0xffffffff


	//   ....[224]....
        /*045c*/ 	.word	0xffffffff


	//   ....[225]....
        /*0460*/ 	.word	0xffffffff


	//   ....[226]....
        /*0464*/ 	.word	0xffffffff


	//   ....[227]....
        /*0468*/ 	.word	0xffffffff


	//   ....[228]....
        /*046c*/ 	.word	0xffffffff


	//   ....[229]....
        /*0470*/ 	.word	0x0500002e


	//   ....[230]....
        /*0474*/ 	.word	0x0500002e


	//   ....[231]....
        /*0478*/ 	.word	0x0500002e


	//   ....[232]....
        /*047c*/ 	.word	0x0500002e


	//   ....[233]....
        /*0480*/ 	.word	0x0500002e


	//----- nvinfo : EIATTR_COOP_GROUP_INSTR_OFFSETS
	.align		4
.L_419:
        /*0484*/ 	.byte	0x04, 0x28
        /*0486*/ 	.short	(.L_421 - .L_420)


	//   ....[0]....
.L_420:
        /*0488*/ 	.word	0x00000e70


	//   ....[1]....
        /*048c*/ 	.word	0x00001cd0


	//   ....[2]....
        /*0490*/ 	.word	0x00002f10


	//   ....[3]....
        /*0494*/ 	.word	0x00002f30


	//   ....[4]....
        /*0498*/ 	.word	0x00002f50


	//   ....[5]....
        /*049c*/ 	.word	0x00002f70


	//   ....[6]....
        /*04a0*/ 	.word	0x00002f90


	//   ....[7]....
        /*04a4*/ 	.word	0x00003470


	//   ....[8]....
        /*04a8*/ 	.word	0x00003480


	//   ....[9]....
        /*04ac*/ 	.word	0x000034a0


	//   ....[10]....
        /*04b0*/ 	.word	0x000034c0


	//   ....[11]....
        /*04b4*/ 	.word	0x00003510


	//   ....[12]....
        /*04b8*/ 	.word	0x00003540


	//   ....[13]....
        /*04bc*/ 	.word	0x00003580


	//   ....[14]....
        /*04c0*/ 	.word	0x000035a0


	//   ....[15]....
        /*04c4*/ 	.word	0x000036c0


	//   ....[16]....
        /*04c8*/ 	.word	0x000036f0


	//   ....[17]....
        /*04cc*/ 	.word	0x00003700


	//   ....[18]....
        /*04d0*/ 	.word	0x00003720


	//   ....[19]....
        /*04d4*/ 	.word	0x00003760


	//   ....[20]....
        /*04d8*/ 	.word	0x00003790


	//   ....[21]....
        /*04dc*/ 	.word	0x000037d0


	//   ....[22]....
        /*04e0*/ 	.word	0x000037f0


	//   ....[23]....
        /*04e4*/ 	.word	0x00003810


	//   ....[24]....
        /*04e8*/ 	.word	0x00003940


	//   ....[25]....
        /*04ec*/ 	.word	0x00003970


	//   ....[26]....
        /*04f0*/ 	.word	0x00003980


	//   ....[27]....
        /*04f4*/ 	.word	0x000039a0


	//   ....[28]....
        /*04f8*/ 	.word	0x000039e0


	//   ....[29]....
        /*04fc*/ 	.word	0x00003a10


	//   ....[30]....
        /*0500*/ 	.word	0x00003a50


	//   ....[31]....
        /*0504*/ 	.word	0x00003a70


	//   ....[32]....
        /*0508*/ 	.word	0x00003a90


	//   ....[33]....
        /*050c*/ 	.word	0x00003bc0


	//   ....[34]....
        /*0510*/ 	.word	0x00003bf0


	//   ....[35]....
        /*0514*/ 	.word	0x00003c00


	//   ....[36]....
        /*0518*/ 	.word	0x00003c20


	//   ....[37]....
        /*051c*/ 	.word	0x00003c60


	//   ....[38]....
        /*0520*/ 	.word	0x00003c90


	//   ....[39]....
        /*0524*/ 	.word	0x00003cd0


	//   ....[40]....
        /*0528*/ 	.word	0x00003cf0


	//   ....[41]....
        /*052c*/ 	.word	0x00003d10


	//   ....[42]....
        /*0530*/ 	.word	0x00003e40


	//   ....[43]....
        /*0534*/ 	.word	0x00003e70


	//   ....[44]....
        /*0538*/ 	.word	0x00003e80


	//   ....[45]....
        /*053c*/ 	.word	0x00003ea0


	//   ....[46]....
        /*0540*/ 	.word	0x00003ee0


	//   ....[47]....
        /*0544*/ 	.word	0x00003f10


	//   ....[48]....
        /*0548*/ 	.word	0x00003f50


	//   ....[49]....
        /*054c*/ 	.word	0x00003f70


	//   ....[50]....
        /*0550*/ 	.word	0x00003f90


	//   ....[51]....
        /*0554*/ 	.word	0x000040c0


	//   ....[52]....
        /*0558*/ 	.word	0x000040f0


	//   ....[53]....
        /*055c*/ 	.word	0x00004100


	//   ....[54]....
        /*0560*/ 	.word	0x00004120


	//   ....[55]....
        /*0564*/ 	.word	0x00004160


	//   ....[56]....
        /*0568*/ 	.word	0x00004190


	//   ....[57]....
        /*056c*/ 	.word	0x000041d0


	//   ....[58]....
        /*0570*/ 	.word	0x000041f0


	//   ....[59]....
        /*0574*/ 	.word	0x00004210


	//   ....[60]....
        /*0578*/ 	.word	0x00004340


	//   ....[61]....
        /*057c*/ 	.word	0x00004370


	//   ....[62]....
        /*0580*/ 	.word	0x00004380


	//   ....[63]....
        /*0584*/ 	.word	0x000043a0


	//   ....[64]....
        /*0588*/ 	.word	0x000043e0


	//   ....[65]....
        /*058c*/ 	.word	0x00004410


	//   ....[66]....
        /*0590*/ 	.word	0x00004450


	//   ....[67]....
        /*0594*/ 	.word	0x00004470


	//   ....[68]....
        /*0598*/ 	.word	0x00004490


	//   ....[69]....
        /*059c*/ 	.word	0x000045c0


	//   ....[70]....
        /*05a0*/ 	.word	0x000045f0


	//   ....[71]....
        /*05a4*/ 	.word	0x00004600


	//   ....[72]....
        /*05a8*/ 	.word	0x00004620


	//   ....[73]....
        /*05ac*/ 	.word	0x00004660


	//   ....[74]....
        /*05b0*/ 	.word	0x00004690


	//   ....[75]....
        /*05b4*/ 	.word	0x000046d0


	//   ....[76]....
        /*05b8*/ 	.word	0x000046f0


	//   ....[77]....
        /*05bc*/ 	.word	0x00004710


	//   ....[78]....
        /*05c0*/ 	.word	0x00004840


	//   ....[79]....
        /*05c4*/ 	.word	0x00004870


	//   ....[80]....
        /*05c8*/ 	.word	0x00004880


	//   ....[81]....
        /*05cc*/ 	.word	0x000048a0


	//   ....[82]....
        /*05d0*/ 	.word	0x000048e0


	//   ....[83]....
        /*05d4*/ 	.word	0x00004910


	//   ....[84]....
        /*05d8*/ 	.word	0x00004950


	//   ....[85]....
        /*05dc*/ 	.word	0x00004970


	//   ....[86]....
        /*05e0*/ 	.word	0x00004990


	//   ....[87]....
        /*05e4*/ 	.word	0x00004ac0


	//   ....[88]....
        /*05e8*/ 	.word	0x00004af0


	//   ....[89]....
        /*05ec*/ 	.word	0x00004b00


	//   ....[90]....
        /*05f0*/ 	.word	0x00004b20


	//   ....[91]....
        /*05f4*/ 	.word	0x00004b60


	//   ....[92]....
        /*05f8*/ 	.word	0x00004b90


	//   ....[93]....
        /*05fc*/ 	.word	0x00004bd0


	//   ....[94]....
        /*0600*/ 	.word	0x00004bf0


	//   ....[95]....
        /*0604*/ 	.word	0x00004c10


	//   ....[96]....
        /*0608*/ 	.word	0x00004d40


	//   ....[97]....
        /*060c*/ 	.word	0x00004d70


	//   ....[98]....
        /*0610*/ 	.word	0x00004d80


	//   ....[99]....
        /*0614*/ 	.word	0x00004da0


	//   ....[100]....
        /*0618*/ 	.word	0x00004de0


	//   ....[101]....
        /*061c*/ 	.word	0x00004e10


	//   ....[102]....
        /*0620*/ 	.word	0x00004e50


	//   ....[103]....
        /*0624*/ 	.word	0x00004e70


	//   ....[104]....
        /*0628*/ 	.word	0x00004e90


	//   ....[105]....
        /*062c*/ 	.word	0x00004fc0


	//   ....[106]....
        /*0630*/ 	.word	0x00004ff0


	//   ....[107]....
        /*0634*/ 	.word	0x00005000


	//   ....[108]....
        /*0638*/ 	.word	0x00005020


	//   ....[109]....
        /*063c*/ 	.word	0x00005060


	//   ....[110]....
        /*0640*/ 	.word	0x00005090


	//   ....[111]....
        /*0644*/ 	.word	0x000050d0


	//   ....[112]....
        /*0648*/ 	.word	0x000050f0


	//   ....[113]....
        /*064c*/ 	.word	0x00005110


	//   ....[114]....
        /*0650*/ 	.word	0x00005240


	//   ....[115]....
        /*0654*/ 	.word	0x00005270


	//   ....[116]....
        /*0658*/ 	.word	0x00005280


	//   ....[117]....
        /*065c*/ 	.word	0x000052a0


	//   ....[118]....
        /*0660*/ 	.word	0x000052e0


	//   ....[119]....
        /*0664*/ 	.word	0x00005310


	//   ....[120]....
        /*0668*/ 	.word	0x00005350


	//   ....[121]....
        /*066c*/ 	.word	0x00005370


	//   ....[122]....
        /*0670*/ 	.word	0x00005390


	//   ....[123]....
        /*0674*/ 	.word	0x000054c0


	//   ....[124]....
        /*0678*/ 	.word	0x000054f0


	//   ....[125]....
        /*067c*/ 	.word	0x00005500


	//   ....[126]....
        /*0680*/ 	.word	0x00005520


	//   ....[127]....
        /*0684*/ 	.word	0x00005560


	//   ....[128]....
        /*0688*/ 	.word	0x00005590


	//   ....[129]....
        /*068c*/ 	.word	0x000055d0


	//   ....[130]....
        /*0690*/ 	.word	0x000055f0


	//   ....[131]....
        /*0694*/ 	.word	0x00005610


	//   ....[132]....
        /*0698*/ 	.word	0x00005740


	//   ....[133]....
        /*069c*/ 	.word	0x00005770


	//   ....[134]....
        /*06a0*/ 	.word	0x00005780


	//   ....[135]....
        /*06a4*/ 	.word	0x000057b0


	//   ....[136]....
        /*06a8*/ 	.word	0x000057e0


	//   ....[137]....
        /*06ac*/ 	.word	0x00005830


	//   ....[138]....
        /*06b0*/ 	.word	0x00005840


	//   ....[139]....
        /*06b4*/ 	.word	0x00005880


	//   ....[140]....
        /*06b8*/ 	.word	0x000058b0


	//   ....[141]....
        /*06bc*/ 	.word	0x000059c0


	//   ....[142]....
        /*06c0*/ 	.word	0x000059f0


	//   ....[143]....
        /*06c4*/ 	.word	0x00005a00


	//   ....[144]....
        /*06c8*/ 	.word	0x00005a50


	//   ....[145]....
        /*06cc*/ 	.word	0x00005a80


	//   ....[146]....
        /*06d0*/ 	.word	0x00005ab0


	//   ....[147]....
        /*06d4*/ 	.word	0x00005ae0


	//   ....[148]....
        /*06d8*/ 	.word	0x00005b10


	//   ....[149]....
        /*06dc*/ 	.word	0x00005b40


	//   ....[150]....
        /*06e0*/ 	.word	0x00005c40


	//   ....[151]....
        /*06e4*/ 	.word	0x00005c60


	//   ....[152]....
        /*06e8*/ 	.word	0x00005c70


	//   ....[153]....
        /*06ec*/ 	.word	0x00005cc0


	//   ....[154]....
        /*06f0*/ 	.word	0x00005cf0


	//   ....[155]....
        /*06f4*/ 	.word	0x00005d20


	//   ....[156]....
        /*06f8*/ 	.word	0x00005d50


	//   ....[157]....
        /*06fc*/ 	.word	0x00005d80


	//   ....[158]....
        /*0700*/ 	.word	0x00005db0


	//   ....[159]....
        /*0704*/ 	.word	0x00005ee0


	//   ....[160]....
        /*0708*/ 	.word	0x000063f0


	//   ....[161]....
        /*070c*/ 	.word	0x00006760


	//   ....[162]....
        /*0710*/ 	.word	0x00006860


	//   ....[163]....
        /*0714*/ 	.word	0x00006960


	//   ....[164]....
        /*0718*/ 	.word	0x00006a60


	//   ....[165]....
        /*071c*/ 	.word	0x00006b60


	//   ....[166]....
        /*0720*/ 	.word	0x00006c60


	//   ....[167]....
        /*0724*/ 	.word	0x00006d60


	//   ....[168]....
        /*0728*/ 	.word	0x00006e60


	//   ....[169]....
        /*072c*/ 	.word	0x00006f60


	//   ....[170]....
        /*0730*/ 	.word	0x00007060


	//   ....[171]....
        /*0734*/ 	.word	0x00007160


	//   ....[172]....
        /*0738*/ 	.word	0x00007260


	//   ....[173]....
        /*073c*/ 	.word	0x00007360


	//   ....[174]....
        /*0740*/ 	.word	0x00007460


	//   ....[175]....
        /*0744*/ 	.word	0x00007560


	//   ....[176]....
        /*0748*/ 	.word	0x00007660


	//   ....[177]....
        /*074c*/ 	.word	0x00007760


	//   ....[178]....
        /*0750*/ 	.word	0x00007970


	//   ....[179]....
        /*0754*/ 	.word	0x00007ae0


	//   ....[180]....
        /*0758*/ 	.word	0x00007c50


	//   ....[181]....
        /*075c*/ 	.word	0x00007dc0


	//   ....[182]....
        /*0760*/ 	.word	0x00007f30


	//   ....[183]....
        /*0764*/ 	.word	0x000080a0


	//   ....[184]....
        /*0768*/ 	.word	0x00008210


	//   ....[185]....
        /*076c*/ 	.word	0x00008380


	//   ....[186]....
        /*0770*/ 	.word	0x000084f0


	//   ....[187]....
        /*0774*/ 	.word	0x00008660


	//   ....[188]....
        /*0778*/ 	.word	0x000087d0


	//   ....[189]....
        /*077c*/ 	.word	0x00008940


	//   ....[190]....
        /*0780*/ 	.word	0x00008aa0


	//   ....[191]....
        /*0784*/ 	.word	0x00008bf0


	//   ....[192]....
        /*0788*/ 	.word	0x00008d40


	//   ....[193]....
        /*078c*/ 	.word	0x00008e90


	//   ....[194]....
        /*0790*/ 	.word	0x00008fe0


	//   ....[195]....
        /*0794*/ 	.word	0x00009ec0


	//   ....[196]....
        /*0798*/ 	.word	0x00009f50


	//   ....[197]....
        /*079c*/ 	.word	0x00009fd0


	//   ....[198]....
        /*07a0*/ 	.word	0x0000a060


	//   ....[199]....
        /*07a4*/ 	.word	0x0000a0e0


	//   ....[200]....
        /*07a8*/ 	.word	0x0000a170


	//   ....[201]....
        /*07ac*/ 	.word	0x0000a1f0


	//   ....[202]....
        /*07b0*/ 	.word	0x0000a280


	//   ....[203]....
        /*07b4*/ 	.word	0x0000a300


	//   ....[204]....
        /*07b8*/ 	.word	0x0000a390


	//   ....[205]....
        /*07bc*/ 	.word	0x0000a410


	//   ....[206]....
        /*07c0*/ 	.word	0x0000a4a0


	//   ....[207]....
        /*07c4*/ 	.word	0x0000a520


	//   ....[208]....
        /*07c8*/ 	.word	0x0000a5a0


	//   ....[209]....
        /*07cc*/ 	.word	0x0000a620


	//   ....[210]....
        /*07d0*/ 	.word	0x0000a6b0


	//   ....[211]....
        /*07d4*/ 	.word	0x0000a730


	//   ....[212]....
        /*07d8*/ 	.word	0x0000a900


	//   ....[213]....
        /*07dc*/ 	.word	0x0000a9b0


	//   ....[214]....
        /*07e0*/ 	.word	0x0000aa60


	//   ....[215]....
        /*07e4*/ 	.word	0x0000ab10


	//   ....[216]....
        /*07e8*/ 	.word	0x0000abc0


	//   ....[217]....
        /*07ec*/ 	.word	0x0000ac70


	//   ....[218]....
        /*07f0*/ 	.word	0x0000ad20


	//   ....[219]....
        /*07f4*/ 	.word	0x0000add0


	//   ....[220]....
        /*07f8*/ 	.word	0x0000ae80


	//   ....[221]....
        /*07fc*/ 	.word	0x0000af30


	//   ....[222]....
        /*0800*/ 	.word	0x0000afe0


	//   ....[223]....
        /*0804*/ 	.word	0x0000b090


	//   ....[224]....
        /*0808*/ 	.word	0x0000b140


	//   ....[225]....
        /*080c*/ 	.word	0x0000b1f0


	//   ....[226]....
        /*0810*/ 	.word	0x0000b2a0


	//   ....[227]....
        /*0814*/ 	.word	0x0000b360


	//   ....[228]....
        /*0818*/ 	.word	0x0000b400


	//   ....[229]....
        /*081c*/ 	.word	0x0000b470


	//   ....[230]....
        /*0820*/ 	.word	0x0000b4e0


	//   ....[231]....
        /*0824*/ 	.word	0x0000b550


	//   ....[232]....
        /*0828*/ 	.word	0x0000b5c0


	//   ....[233]....
        /*082c*/ 	.word	0x0000b630


	//----- nvinfo : EIATTR_VRC_CTA_INIT_COUNT
	.align		4
.L_421:
        /*0830*/ 	.byte	0x02, 0x4a
	.zero		1
	.zero		1


	//----- nvinfo : EIATTR_EXIT_INSTR_OFFSETS
	.align		4
        /*0834*/ 	.byte	0x04, 0x1c
        /*0836*/ 	.short	(.L_423 - .L_422)


	//   ....[0]....
.L_422:
        /*0838*/ 	.word	0x000029b0


	//   ....[1]....
        /*083c*/ 	.word	0x00002d10


	//   ....[2]....
        /*0840*/ 	.word	0x00002d30


	//   ....[3]....
        /*0844*/ 	.word	0x0000a740


	//   ....[4]....
        /*0848*/ 	.word	0x0000b410


	//----- nvinfo : EIATTR_MAX_THREADS
	.align		4
.L_423:
        /*084c*/ 	.byte	0x04, 0x05
        /*084e*/ 	.short	(.L_425 - .L_424)
.L_424:
        /*0850*/ 	.word	0x00000180
        /*0854*/ 	.word	0x00000001
        /*0858*/ 	.word	0x00000001


	//----- nvinfo : EIATTR_CRS_STACK_SIZE
	.align		4
.L_425:
        /*085c*/ 	.byte	0x04, 0x1e
        /*085e*/ 	.short	(.L_427 - .L_426)
.L_426:
        /*0860*/ 	.word	0x00000000


	//----- nvinfo : EIATTR_CBANK_PARAM_SIZE
	.align		4
.L_427:
        /*0864*/ 	.byte	0x03, 0x19
        /*0866*/ 	.short	0x004d


	//----- nvinfo : EIATTR_PARAM_CBANK
	.align		4
        /*0868*/ 	.byte	0x04, 0x0a
        /*086a*/ 	.short	(.L_429 - .L_428)
	.align		4
.L_428:
        /*086c*/ 	.word	index@(.nv.constant0._ZN3cub18CUB_300001_SM_10006detail10radix_sort29DeviceRadixSortOnesweepKernelINS1_5radix10policy_hubIfiyE10Policy1000ELNS0_9SortOrderE1EfiyiiNS1_21identity_decomposer_tEEEvPT5_SB_PT3_PKSC_PT1_PKSG_PT2_PKSK_T4_iiT6_)
        /*0870*/ 	.short	0x0380
        /*0872*/ 	.short	0x004d


	//----- nvinfo : EIATTR_SW_WAR
	.align		4
.L_429:
        /*0874*/ 	.byte	0x04, 0x36
        /*0876*/ 	.short	(.L_431 - .L_430)
.L_430:
        /*0878*/ 	.word	0x00000008
.L_431:


//--------------------- .nv.info._ZN3cub18CUB_300001_SM_10006detail10radix_sort33DeviceRadixSortExclusiveSumKernelINS1_5radix10policy_hubIfiyE10Policy1000EyEEvPT0_ --------------------------
	.section	.nv.info._ZN3cub18CUB_300001_SM_10006detail10radix_sort33DeviceRadixSortExclusiveSumKernelINS1_5radix10policy_hubIfiyE10Policy1000EyEEvPT0_,"",@"SHT_CUDA_INFO"
	.sectionflags	@""
	.align	4


	//----- nvinfo : EIATTR_CUDA_API_VERSION
	.align		4
        /*0000*/ 	.byte	0x04, 0x37
        /*0002*/ 	.short	(.L_433 - .L_432)
.L_432:
        /*0004*/ 	.word	0x00000082


	//----- nvinfo : EIATTR_KPARAM_INFO
	.align		4
.L_433:
        /*0008*/ 	.byte	0x04, 0x17
        /*000a*/ 	.short	(.L_435 - .L_434)
.L_434:
        /*000c*/ 	.word	0x00000000
        /*0010*/ 	.short	0x0000
        /*0012*/ 	.short	0x0000
        /*0014*/ 	.byte	0x00, 0xf5, 0x21, 0x00


	//----- nvinfo : EIATTR_SPARSE_MMA_MASK
	.align		4
.L_435:
        /*0018*/ 	.byte	0x03, 0x50
        /*001a*/ 	.short	0x0000


	//----- nvinfo : EIATTR_MAXREG_COUNT
	.align		4
        /*001c*/ 	.byte	0x03, 0x1b
        /*001e*/ 	.short	0x00ff


	//----- nvinfo : EIATTR_NUM_BARRIERS
	.align		4
        /*0020*/ 	.byte	0x02, 0x4c
        /*0022*/ 	.byte	0x01
	.zero		1


	//----- nvinfo : EIATTR_MERCURY_ISA_VERSION
	.align		4
        /*0024*/ 	.byte	0x03, 0x5f
        /*0026*/ 	.short	0x0101


	//----- nvinfo : EIATTR_COOP_GROUP_MASK_REGIDS
	.align		4
        /*0028*/ 	.byte	0x04, 0x29
        /*002a*/ 	.short	(.L_437 - .L_436)


	//   ....[0]....
.L_436:
        /*002c*/ 	.word	0xffffffff


	//   ....[1]....
        /*0030*/ 	.word	0xffffffff


	//   ....[2]....
        /*0034*/ 	.word	0xffffffff


	//   ....[3]....
        /*0038*/ 	.word	0xffffffff


	//   ....[4]....
        /*003c*/ 	.word	0xffffffff


	//   ....[5]....
        /*0040*/ 	.word	0xffffffff


	//   ....[6]....
        /*0044*/ 	.word	0xffffffff


	//   ....[7]....
        /*0048*/ 	.word	0xffffffff


	//   ....[8]....
        /*004c*/ 	.word	0xffffffff


	//   ....[9]....
        /*0050*/ 	.word	0xffffffff


	//   ....[10]....
        /*0054*/ 	.word	0x05000015


	//   ....[11]....
        /*0058*/ 	.word	0x05000015


	//   ....[12]....
        /*005c*/ 	.word	0x05000015


	//   ....[13]....
        /*0060*/ 	.word	0x05000015


	//   ....[14]....
        /*0064*/ 	.word	0x05000015


	//   ....[15]....
        /*0068*/ 	.word	0x05000015


	//   ....[16]....
        /*006c*/ 	.word	0x05000015


	//   ....[17]....
        /*0070*/ 	.word	0x05000015


	//   ....[18]....
        /*0074*/ 	.word	0x05000015


	//   ....[19]....
        /*0078*/ 	.word	0x05000015


	//----- nvinfo : EIATTR_COOP_GROUP_INSTR_OFFSETS
	.align		4
.L_437:
        /*007c*/ 	.byte	0x04, 0x28
        /*007e*/ 	.short	(.L_439 - .L_438)


	//   ....[0]....
.L_438:
        /*0080*/ 	.word	0x00000250


	//   ....[1]....
        /*0084*/ 	.word	0x00000260


	//   ....[2]....
        /*0088*/ 	.word	0x000002a0


	//   ....[3]....
        /*008c*/ 	.word	0x000002c0


	//   ....[4]....
        /*0090*/ 	.word	0x00000310


	//   ....[5]....
        /*0094*/ 	.word	0x00000320


	//   ....[6]....
        /*0098*/ 	.word	0x00000360


	//   ....[7]....
        /*009c*/ 	.word	0x00000380


	//   ....[8]....
        /*00a0*/ 	.word	0x000003d0


	//   ....[9]....
        /*00a4*/ 	.word	0x000003e0


	//   ....[10]....
        /*00a8*/ 	.word	0x00000660


	//   ....[11]....
        /*00ac*/ 	.word	0x000006b0


	//   ....[12]....
        /*00b0*/ 	.word	0x00000740


	//   ....[13]....
        /*00b4*/ 	.word	0x00000790


	//   ....[14]....
        /*00b8*/ 	.word	0x00000820


	//   ....[15]....
        /*00bc*/ 	.word	0x00000870


	//   ....[16]....
        /*00c0*/ 	.word	0x00000900


	//   ....[17]....
        /*00c4*/ 	.word	0x00000950


	//   ....[18]....
        /*00c8*/ 	.word	0x000009e0


	//   ....[19]....
        /*00cc*/ 	.word	0x00000a30


	//----- nvinfo : EIATTR_VRC_CTA_INIT_COUNT
	.align		4
.L_439:
        /*00d0*/ 	.byte	0x02, 0x4a
	.zero		1
	.zero		1


	//----- nvinfo : EIATTR_EXIT_INSTR_OFFSETS
	.align		4
        /*00d4*/ 	.byte	0x04, 0x1c
        /*00d6*/ 	.short	(.L_441 - .L_440)


	//   ....[0]....
.L_440:
        /*00d8*/ 	.word	0x000005d0


	//   ....[1]....
        /*00dc*/ 	.word	0x00000600


	//----- nvinfo : EIATTR_CRS_STACK_SIZE
	.align		4
.L_441:
        /*00e0*/ 	.byte	0x04, 0x1e
        /*00e2*/ 	.short	(.L_443 - .L_442)
.L_442:
        /*00e4*/ 	.word	0x00000000


	//----- nvinfo : EIATTR_CBANK_PARAM_SIZE
	.align		4
.L_443:
        /*00e8*/ 	.byte	0x03, 0x19
        /*00ea*/ 	.short	0x0008


	//----- nvinfo : EIATTR_PARAM_CBANK
	.align		4
        /*00ec*/ 	.byte	0x04, 0x0a
        /*00ee*/ 	.short	(.L_445 - .L_444)
	.align		4
.L_444:
        /*00f0*/ 	.word	index@(.nv.constant0._ZN3cub18CUB_300001_SM_10006detail10radix_sort33DeviceRadixSortExclusiveSumKernelINS1_5radix10policy_hubIfiyE10Policy1000EyEEvPT0_)
        /*00f4*/ 	.short	0x0380
        /*00f6*/ 	.short	0x0008


	//----- nvinfo : EIATTR_SW_WAR
	.align		4
.L_445:
        /*00f8*/ 	.byte	0x04, 0x36
        /*00fa*/ 	.short	(.L_447 - .L_446)
.L_446:
        /*00fc*/ 	.word	0x00000008
.L_447:


//--------------------- .nv.info._ZN3cub18CUB_300001_SM_10006detail10radix_sort30DeviceRadixSortHistogramKernelINS1_5radix10policy_hubIfiyE10Policy1000ELNS0_9SortOrderE1EfyNS1_21identity_decomposer_tEEEvPT2_PKT1_SA_iiT3_ --------------------------
	.section	.nv.info._ZN3cub18CUB_300001_SM_10006detail10radix_sort30DeviceRadixSortHistogramKernelINS1_5radix10policy_hubIfiyE10Policy1000ELNS0_9SortOrderE1EfyNS1_21identity_decomposer_tEEEvPT2_PKT1_SA_iiT3_,"",@"SHT_CUDA_INFO"
	.sectionflags	@""
	.align	4


	//----- nvinfo : EIATTR_CUDA_API_VERSION
	.align		4
        /*0000*/ 	.byte	0x04, 0x37
        /*0002*/ 	.short	(.L_449 - .L_448)
.L_448:
        /*0004*/ 	.word	0x00000082


	//----- nvinfo : EIATTR_KPARAM_INFO
	.align		4
.L_449:
        /*0008*/ 	.byte	0x04, 0x17
        /*000a*/ 	.short	(.L_451 - .L_450)
.L_450:
        /*000c*/ 	.word	0x00000000
        /*0010*/ 	.short	0x0005
        /*0012*/ 	.short	0x0020
        /*0014*/ 	.byte	0x00, 0xf0, 0x05, 0x00


	//----- nvinfo : EIATTR_KPARAM_INFO
	.align		4
.L_451:
        /*0018*/ 	.byte	0x04, 0x17
        /*001a*/ 	.short	(.L_453 - .L_452)
.L_452:
        /*001c*/ 	.word	0x00000000
        /*0020*/ 	.short	0x0004
        /*0022*/ 	.short	0x001c
        /*0024*/ 	.byte	0x00, 0xf0, 0x11, 0x00


	//----- nvinfo : EIATTR_KPARAM_INFO
	.align		4
.L_453:
        /*0028*/ 	.byte	0x04, 0x17
        /*002a*/ 	.short	(.L_455 - .L_454)
.L_454:
        /*002c*/ 	.word	0x00000000
        /*0030*/ 	.short	0x0003
        /*0032*/ 	.short	0x0018
        /*0034*/ 	.byte	0x00, 0xf0, 0x11, 0x00


	//----- nvinfo : EIATTR_KPARAM_INFO
	.align		4
.L_455:
        /*0038*/ 	.byte	0x04, 0x17
        /*003a*/ 	.short	(.L_457 - .L_456)
.L_456:
        /*003c*/ 	.word	0x00000000
        /*0040*/ 	.short	0x0002
        /*0042*/ 	.short	0x0010
        /*0044*/ 	.byte	0x00, 0xf0, 0x21, 0x00


	//----- nvinfo : EIATTR_KPARAM_INFO
	.align		4
.L_457:
        /*0048*/ 	.byte	0x04, 0x17
        /*004a*/ 	.short	(.L_459 - .L_458)
.L_458:
        /*004c*/ 	.word	0x00000000
        /*0050*/ 	.short	0x0001
        /*0052*/ 	.short	0x0008
        /*0054*/ 	.byte	0x00, 0xf5, 0x21, 0x00


	//----- nvinfo : EIATTR_KPARAM_INFO
	.align		4
.L_459:
        /*0058*/ 	.byte	0x04, 0x17
        /*005a*/ 	.short	(.L_461 - .L_460)
.L_460:
        /*005c*/ 	.word	0x00000000
        /*0060*/ 	.short	0x0000
        /*0062*/ 	.short	0x0000
        /*0064*/ 	.byte	0x00, 0xf5, 0x21, 0x00


	//----- nvinfo : EIATTR_SPARSE_MMA_MASK
	.align		4
.L_461:
        /*0068*/ 	.byte	0x03, 0x50
        /*006a*/ 	.short	0x0000


	//----- nvinfo : EIATTR_MAXREG_COUNT
	.align		4
        /*006c*/ 	.byte	0x03, 0x1b
        /*006e*/ 	.short	0x00ff


	//----- nvinfo : EIATTR_NUM_BARRIERS
	.align		4
        /*0070*/ 	.byte	0x02, 0x4c
        /*0072*/ 	.byte	0x01
	.zero		1


	//----- nvinfo : EIATTR_MERCURY_ISA_VERSION
	.align		4
        /*0074*/ 	.byte	0x03, 0x5f
        /*0076*/ 	.short	0x0101


	//----- nvinfo : EIATTR_VRC_CTA_INIT_COUNT
	.align		4
        /*0078*/ 	.byte	0x02, 0x4a
	.zero		1
	.zero		1


	//----- nvinfo : EIATTR_EXIT_INSTR_OFFSETS
	.align		4
        /*007c*/ 	.byte	0x04, 0x1c
        /*007e*/ 	.short	(.L_463 - .L_462)


	//   ....[0]....
.L_462:
        /*0080*/ 	.word	0x00000040


	//   ....[1]....
        /*0084*/ 	.word	0x000032e0


	//----- nvinfo : EIATTR_MAX_THREADS
	.align		4
.L_463:
        /*0088*/ 	.byte	0x04, 0x05
        /*008a*/ 	.short	(.L_465 - .L_464)
.L_464:
        /*008c*/ 	.word	0x00000080
        /*0090*/ 	.word	0x00000001
        /*0094*/ 	.word	0x00000001


	//----- nvinfo : EIATTR_CRS_STACK_SIZE
	.align		4
.L_465:
        /*0098*/ 	.byte	0x04, 0x1e
        /*009a*/ 	.short	(.L_467 - .L_466)
.L_466:
        /*009c*/ 	.word	0x00000000


	//----- nvinfo : EIATTR_CBANK_PARAM_SIZE
	.align		4
.L_467:
        /*00a0*/ 	.byte	0x03, 0x19
        /*00a2*/ 	.short	0x0021


	//----- nvinfo : EIATTR_PARAM_CBANK
	.align		4
        /*00a4*/ 	.byte	0x04, 0x0a
        /*00a6*/ 	.short	(.L_469 - .L_468)
	.align		4
.L_468:
        /*00a8*/ 	.word	index@(.nv.constant0._ZN3cub18CUB_300001_SM_10006detail10radix_sort30DeviceRadixSortHistogramKernelINS1_5radix10policy_hubIfiyE10Policy1000ELNS0_9SortOrderE1EfyNS1_21identity_decomposer_tEEEvPT2_PKT1_SA_iiT3_)
        /*00ac*/ 	.short	0x0380
        /*00ae*/ 	.short	0x0021


	//----- nvinfo : EIATTR_SW_WAR
	.align		4
.L_469:
        /*00b0*/ 	.byte	0x04, 0x36
        /*00b2*/ 	.short	(.L_471 - .L_470)
.L_470:
        /*00b4*/ 	.word	0x00000008
.L_471:


//--------------------- .nv.info._ZN3cub18CUB_300001_SM_10006detail10radix_sort31DeviceRadixSortSingleTileKernelINS1_5radix10policy_hubIfiyE10Policy1000ELNS0_9SortOrderE1EfiyNS1_21identity_decomposer_tEEEvPKT1_PSA_PKT2_PSE_T3_iiT4_ --------------------------
	.section	.nv.info._ZN3cub18CUB_300001_SM_10006detail10radix_sort31DeviceRadixSortSingleTileKernelINS1_5radix10policy_hubIfiyE10Policy1000ELNS0_9SortOrderE1EfiyNS1_21identity_decomposer_tEEEvPKT1_PSA_PKT2_PSE_T3_iiT4_,"",@"SHT_CUDA_INFO"
	.sectionflags	@""
	.align	4


	//----- nvinfo : EIATTR_CUDA_API_VERSION
	.align		4
        /*0000*/ 	.byte	0x04, 0x37
        /*0002*/ 	.short	(.L_473 - .L_472)
.L_472:
        /*0004*/ 	.word	0x00000082


	//----- nvinfo : EIATTR_KPARAM_INFO
	.align		4
.L_473:
        /*0008*/ 	.byte	0x04, 0x17
        /*000a*/ 	.short	(.L_475 - .L_474)
.L_474:
        /*000c*/ 	.word	0x00000000
        /*0010*/ 	.short	0x0007
        /*0012*/ 	.short	0x0030
        /*0014*/ 	.byte	0x00, 0xf0, 0x05, 0x00


	//----- nvinfo : EIATTR_KPARAM_INFO
	.align		4
.L_475:
        /*0018*/ 	.byte	0x04, 0x17
        /*001a*/ 	.short	(.L_477 - .L_476)
.L_476:
        /*001c*/ 	.word	0x00000000
        /*0020*/ 	.short	0x0006
        /*0022*/ 	.short	0x002c
        /*0024*/ 	.byte	0x00, 0xf0, 0x11, 0x00


	//----- nvinfo : EIATTR_KPARAM_INFO
	.align		4
.L_477:
        /*0028*/ 	.byte	0x04, 0x17
        /*002a*/ 	.short	(.L_479 - .L_478)
.L_478:
        /*002c*/ 	.word	0x00000000
        /*0030*/ 	.short	0x0005
        /*0032*/ 	.short	0x0028
        /*0034*/ 	.byte	0x00, 0xf0, 0x11, 0x00


	//----- nvinfo : EIATTR_KPARAM_INFO
	.align		4
.L_479:
        /*0038*/ 	.byte	0x04, 0x17
        /*003a*/ 	.short	(.L_481 - .L_480)
.L_480:
        /*003c*/ 	.word	0x00000000
        /*0040*/ 	.short	0x0004
        /*0042*/ 	.short	0x0020
        /*0044*/ 	.byte	0x00, 0xf0, 0x21, 0x00


	//----- nvinfo : EIATTR_KPARAM_INFO
	.align		4
.L_481:
        /*0048*/ 	.byte	0x04, 0x17
        /*004a*/ 	.short	(.L_483 - .L_482)
.L_482:
        /*004c*/ 	.word	0x00000000
        /*0050*/ 	.short	0x0003
        /*0052*/ 	.short	0x0018
        /*0054*/ 	.byte	0x00, 0xf5, 0x21, 0x00


	//----- nvinfo : EIATTR_KPARAM_INFO
	.align		4
.L_483:
        /*0058*/ 	.byte	0x04, 0x17
        /*005a*/ 	.short	(.L_485 - .L_484)
.L_484:
        /*005c*/ 	.word	0x00000000
        /*0060*/ 	.short	0x0002
        /*0062*/ 	.short	0x0010
        /*0064*/ 	.byte	0x00, 0xf5, 0x21, 0x00


	//----- nvinfo : EIATTR_KPARAM_INFO
	.align		4
.L_485:
        /*0068*/ 	.byte	0x04, 0x17
        /*006a*/ 	.short	(.L_487 - .L_486)
.L_486:
        /*006c*/ 	.word	0x00000000
        /*0070*/ 	.short	0x0001
        /*0072*/ 	.short	0x0008
        /*0074*/ 	.byte	0x00, 0xf5, 0x21, 0x00


	//----- nvinfo : EIATTR_KPARAM_INFO
	.align		4
.L_487:
        /*0078*/ 	.byte	0x04, 0x17
        /*007a*/ 	.short	(.L_489 - .L_488)
.L_488:
        /*007c*/ 	.word	0x00000000
        /*0080*/ 	.short	0x0000
        /*0082*/ 	.short	0x0000
        /*0084*/ 	.byte	0x00, 0xf5, 0x21, 0x00


	//----- nvinfo : EIATTR_SPARSE_MMA_MASK
	.align		4
.L_489:
        /*0088*/ 	.byte	0x03, 0x50
        /*008a*/ 	.short	0x0000


	//----- nvinfo : EIATTR_MAXREG_COUNT
	.align		4
        /*008c*/ 	.byte	0x03, 0x1b
        /*008e*/ 	.short	0x00ff


	//----- nvinfo : EIATTR_NUM_BARRIERS
	.align		4
        /*0090*/ 	.byte	0x02, 0x4c
        /*0092*/ 	.byte	0x01
	.zero		1


	//----- nvinfo : EIATTR_MERCURY_ISA_VERSION
	.align		4
        /*0094*/ 	.byte	0x03, 0x5f
        /*0096*/ 	.short	0x0101


	//----- nvinfo : EIATTR_COOP_GROUP_MASK_REGIDS
	.align		4
        /*0098*/ 	.byte	0x04, 0x29
        /*009a*/ 	.short	(.L_491 - .L_490)


	//   ....[0]....
.L_490:
        /*009c*/ 	.word	0xffffffff


	//   ....[1]....
        /*00a0*/ 	.word	0xffffffff


	//   ....[2]....
        /*00a4*/ 	.word	0xffffffff


	//   ....[3]....
        /*00a8*/ 	.word	0xffffffff


	//   ....[4]....
        /*00ac*/ 	.word	0xffffffff


	//----- nvinfo : EIATTR_COOP_GROUP_INSTR_OFFSETS
	.align		4
.L_491:
        /*00b0*/ 	.byte	0x04, 0x28
        /*00b2*/ 	.short	(.L_493 - .L_492)


	//   ....[0]....
.L_492:
        /*00b4*/ 	.word	0x00002310


	//   ....[1]....
        /*00b8*/ 	.word	0x00002330


	//   ....[2]....
        /*00bc*/ 	.word	0x00002350


	//   ....[3]....
        /*00c0*/ 	.word	0x00002370


	//   ....[4]....
        /*00c4*/ 	.word	0x00002390


	//----- nvinfo : EIATTR_VRC_CTA_INIT_COUNT
	.align		4
.L_493:
        /*00c8*/ 	.byte	0x02, 0x4a
	.zero		1
	.zero		1


	//----- nvinfo : EIATTR_EXIT_INSTR_OFFSETS
	.align		4
        /*00cc*/ 	.byte	0x04, 0x1c
        /*00ce*/ 	.short	(.L_495 - .L_494)


	//   ....[0]....
.L_494:
        /*00d0*/ 	.word	0x00004460


	//   ....[1]....
        /*00d4*/ 	.word	0x000044e0


	//----- nvinfo : EIATTR_MAX_THREADS
	.align		4
.L_495:
        /*00d8*/ 	.byte	0x04, 0x05
        /*00da*/ 	.short	(.L_497 - .L_496)
.L_496:
        /*00dc*/ 	.word	0x00000100
        /*00e0*/ 	.word	0x00000001
        /*00e4*/ 	.word	0x00000001


	//----- nvinfo : EIATTR_CBANK_PARAM_SIZE
	.align		4
.L_497:
        /*00e8*/ 	.byte	0x03, 0x19
        /*00ea*/ 	.short	0x0031


	//----- nvinfo : EIATTR_PARAM_CBANK
	.align		4
        /*00ec*/ 	.byte	0x04, 0x0a
        /*00ee*/ 	.short	(.L_499 - .L_498)
	.align		4
.L_498:
        /*00f0*/ 	.word	index@(.nv.constant0._ZN3cub18CUB_300001_SM_10006detail10radix_sort31DeviceRadixSortSingleTileKernelINS1_5radix10policy_hubIfiyE10Policy1000ELNS0_9SortOrderE1EfiyNS1_21identity_decomposer_tEEEvPKT1_PSA_PKT2_PSE_T3_iiT4_)
        /*00f4*/ 	.short	0x0380
        /*00f6*/ 	.short	0x0031


	//----- nvinfo : EIATTR_SW_WAR
	.align		4
.L_499:
        /*00f8*/ 	.byte	0x04, 0x36
        /*00fa*/ 	.short	(.L_501 - .L_500)
.L_500:
        /*00fc*/ 	.word	0x00000008
.L_501:


//--------------------- .nv.info._ZN3cub18CUB_300001_SM_10006detail8for_each13static_kernelINS2_12policy_hub_t12policy_500_tElN6thrust24THRUST_300001_SM_1000_NS8cuda_cub10__tabulate7functorINS7_10device_ptrIiEENS7_6system6detail7generic6detail22compute_sequence_valueIivEElEEEEvT0_T1_ --------------------------
	.section	.nv.info._ZN3cub18CUB_300001_SM_10006detail8for_each13static_kernelINS2_12policy_hub_t12policy_500_tElN6thrust24THRUST_300001_SM_1000_NS8cuda_cub10__tabulate7functorINS7_10device_ptrIiEENS7_6system6detail7generic6detail22compute_sequence_valueIivEElEEEEvT0_T1_,"",@"SHT_CUDA_INFO"
	.sectionflags	@""
	.align	4


	//----- nvinfo : EIATTR_CUDA_API_VERSION
	.align		4
        /*0000*/ 	.byte	0x04, 0x37
        /*0002*/ 	.short	(.L_503 - .L_502)
.L_502:
        /*0004*/ 	.word	0x00000082


	//----- nvinfo : EIATTR_KPARAM_INFO
	.align		4
.L_503:
        /*0008*/ 	.byte	0x04, 0x17
        /*000a*/ 	.short	(.L_505 - .L_504)
.L_504:
        /*000c*/ 	.word	0x00000000
        /*0010*/ 	.short	0x0001
        /*0012*/ 	.short	0x0008
        /*0014*/ 	.byte	0x00, 0xf0, 0x41, 0x00


	//----- nvinfo : EIATTR_KPARAM_INFO
	.align		4
.L_505:
        /*0018*/ 	.byte	0x04, 0x17
        /*001a*/ 	.short	(.L_507 - .L_506)
.L_506:
        /*001c*/ 	.word	0x00000000
        /*0020*/ 	.short	0x0000
        /*0022*/ 	.short	0x0000
        /*0024*/ 	.byte	0x00, 0xf0, 0x21, 0x00


	//----- nvinfo : EIATTR_SPARSE_MMA_MASK
	.align		4
.L_507:
        /*0028*/ 	.byte	0x03, 0x50
        /*002a*/ 	.short	0x0000


	//----- nvinfo : EIATTR_MAXREG_COUNT
	.align		4
        /*002c*/ 	.byte	0x03, 0x1b
        /*002e*/ 	.short	0x00ff


	//----- nvinfo : EIATTR_MERCURY_ISA_VERSION
	.align		4
        /*0030*/ 	.byte	0x03, 0x5f
        /*0032*/ 	.short	0x0101


	//----- nvinfo : EIATTR_VRC_CTA_INIT_COUNT
	.align		4
        /*0034*/ 	.byte	0x02, 0x4a
	.zero		1
	.zero		1


	//----- nvinfo : EIATTR_EXIT_INSTR_OFFSETS
	.align		4
        /*0038*/ 	.byte	0x04, 0x1c
        /*003a*/ 	.short	(.L_509 - .L_508)


	//   ....[0]....
.L_508:
        /*003c*/ 	.word	0x00000160


	//   ....[1]....
        /*0040*/ 	.word	0x000002b0


	//   ....[2]....
        /*0044*/ 	.word	0x00000340


	//----- nvinfo : EIATTR_MAX_THREADS
	.align		4
.L_509:
        /*0048*/ 	.byte	0x04, 0x05
        /*004a*/ 	.short	(.L_511 - .L_510)
.L_510:
        /*004c*/ 	.word	0x00000100
        /*0050*/ 	.word	0x00000001
        /*0054*/ 	.word	0x00000001


	//----- nvinfo : EIATTR_CRS_STACK_SIZE
	.align		4
.L_511:
        /*0058*/ 	.byte	0x04, 0x1e
        /*005a*/ 	.short	(.L_513 - .L_512)
.L_512:
        /*005c*/ 	.word	0x00000000


	//----- nvinfo : EIATTR_CBANK_PARAM_SIZE
	.align		4
.L_513:
        /*0060*/ 	.byte	0x03, 0x19
        /*0062*/ 	.short	0x0018


	//----- nvinfo : EIATTR_PARAM_CBANK
	.align		4
        /*0064*/ 	.byte	0x04, 0x0a
        /*0066*/ 	.short	(.L_515 - .L_514)
	.align		4
.L_514:
        /*0068*/ 	.word	index@(.nv.constant0._ZN3cub18CUB_300001_SM_10006detail8for_each13static_kernelINS2_12policy_hub_t12policy_500_tElN6thrust24THRUST_300001_SM_1000_NS8cuda_cub10__tabulate7functorINS7_10device_ptrIiEENS7_6system6detail7generic6detail22compute_sequence_valueIivEElEEEEvT0_T1_)
        /*006c*/ 	.short	0x0380
        /*006e*/ 	.short	0x0018


	//----- nvinfo : EIATTR_SW_WAR
	.align		4
.L_515:
        /*0070*/ 	.byte	0x04, 0x36
        /*0072*/ 	.short	(.L_517 - .L_516)
.L_516:
        /*0074*/ 	.word	0x00000008
.L_517:


//--------------------- .nv.info._ZN3cub18CUB_300001_SM_10006detail11EmptyKernelIvEEvv --------------------------
	.section	.nv.info._ZN3cub18CUB_300001_SM_10006detail11EmptyKernelIvEEvv,"",@"SHT_CUDA_INFO"
	.sectionflags	@""
	.align	4


	//----- nvinfo : EIATTR_CUDA_API_VERSION
	.align		4
        /*0000*/ 	.byte	0x04, 0x37
        /*0002*/ 	.short	(.L_519 - .L_518)
.L_518:
        /*0004*/ 	.word	0x00000082


	//----- nvinfo : EIATTR_SPARSE_MMA_MASK
	.align		4
.L_519:
        /*0008*/ 	.byte	0x03, 0x50
        /*000a*/ 	.short	0x0000


	//----- nvinfo : EIATTR_MAXREG_COUNT
	.align		4
        /*000c*/ 	.byte	0x03, 0x1b
        /*000e*/ 	.short	0x00ff


	//----- nvinfo : EIATTR_MERCURY_ISA_VERSION
	.align		4
        /*0010*/ 	.byte	0x03, 0x5f
        /*0012*/ 	.short	0x0101


	//----- nvinfo : EIATTR_VRC_CTA_INIT_COUNT
	.align		4
        /*0014*/ 	.byte	0x02, 0x4a
	.zero		1
	.zero		1


	//----- nvinfo : EIATTR_EXIT_INSTR_OFFSETS
	.align		4
        /*0018*/ 	.byte	0x04, 0x1c
        /*001a*/ 	.short	(.L_521 - .L_520)


	//   ....[0]....
.L_520:
        /*001c*/ 	.word	0x00000010


	//----- nvinfo : EIATTR_SW_WAR
	.align		4
.L_521:
        /*0020*/ 	.byte	0x04, 0x36
        /*0022*/ 	.short	(.L_523 - .L_522)
.L_522:
        /*0024*/ 	.word	0x00000008
.L_523:


//--------------------- .nv.callgraph             --------------------------
	.section	.nv.callgraph,"",@"SHT_CUDA_CALLGRAPH"
	.align	4
	.sectionentsize	8
	.align		4
        /*0000*/ 	.word	0x00000000
	.align		4
        /*0004*/ 	.word	0xffffffff
	.align		4
        /*0008*/ 	.word	index@(_ZN10cuda_utils18sample_topk_kernelEPfifiiPiy)
	.align		4
        /*000c*/ 	.word	index@(vprintf)
	.align		4
        /*0010*/ 	.word	index@(_ZN10cuda_utils18sample_topk_kernelEPfifiiPiy)
	.align		4
        /*0014*/ 	.word	index@(free)
	.align		4
        /*0018*/ 	.word	index@(_ZN10cuda_utils18sample_topk_kernelEPfifiiPiy)
	.align		4
        /*001c*/ 	.word	index@(malloc)
	.align		4
        /*0020*/ 	.word	0x00000000
	.align		4
        /*0024*/ 	.word	0xfffffffe
	.align		4
        /*0028*/ 	.word	0x00000000
	.align		4
        /*002c*/ 	.word	0xfffffffd
	.align		4
        /*0030*/ 	.word	0x00000000
	.align		4
        /*0034*/ 	.word	0xfffffffc


//--------------------- .nv.constant4             --------------------------
	.section	.nv.constant4,"a",@progbits
	.align	8
	.align		8
.nv.constant4:
        /*0000*/ 	.dword	precalc_xorwow_matrix
	.align		8
        /*0008*/ 	.dword	precalc_xorwow_offset_matrix
	.align		8
        /*0010*/ 	.dword	mrg32k3aM1
	.align		8
        /*0018*/ 	.dword	mrg32k3aM2
	.align		8
        /*0020*/ 	.dword	mrg32k3aM1SubSeq
	.align		8
        /*0028*/ 	.dword	mrg32k3aM2SubSeq
	.align		8
        /*0030*/ 	.dword	mrg32k3aM1Seq
	.align		8
        /*0038*/ 	.dword	mrg32k3aM2Seq
	.align		8
        /*0040*/ 	.dword	_ZN34_INTERNAL_913ed13a_4_k_cu_88c843a04cuda3std3__45__cpo5beginE
	.align		8
        /*0048*/ 	.dword	_ZN34_INTERNAL_913ed13a_4_k_cu_88c843a04cuda3std3__45__cpo3endE
	.align		8
        /*0050*/ 	.dword	_ZN34_INTERNAL_913ed13a_4_k_cu_88c843a04cuda3std3__45__cpo6cbeginE
	.align		8
        /*0058*/ 	.dword	_ZN34_INTERNAL_913ed13a_4_k_cu_88c843a04cuda3std3__45__cpo4cendE
	.align		8
        /*0060*/ 	.dword	_ZN34_INTERNAL_913ed13a_4_k_cu_88c843a04cuda3std3__45__cpo6rbeginE
	.align		8
        /*0068*/ 	.dword	_ZN34_INTERNAL_913ed13a_4_k_cu_88c843a04cuda3std3__45__cpo4rendE
	.align		8
        /*0070*/ 	.dword	_ZN34_INTERNAL_913ed13a_4_k_cu_88c843a04cuda3std3__45__cpo7crbeginE
	.align		8
        /*0078*/ 	.dword	_ZN34_INTERNAL_913ed13a_4_k_cu_88c843a04cuda3std3__45__cpo5crendE
	.align		8
        /*0080*/ 	.dword	_ZN34_INTERNAL_913ed13a_4_k_cu_88c843a04cuda3std3__436_GLOBAL__N__913ed13a_4_k_cu_88c843a06ignoreE
	.align		8
        /*0088*/ 	.dword	_ZN34_INTERNAL_913ed13a_4_k_cu_88c843a04cuda3std3__419piecewise_constructE
	.align		8
        /*0090*/ 	.dword	_ZN34_INTERNAL_913ed13a_4_k_cu_88c843a04cuda3std3__48in_placeE
	.align		8
        /*0098*/ 	.dword	_ZN34_INTERNAL_913ed13a_4_k_cu_88c843a04cuda3std3__420unreachable_sentinelE
	.align		8
        /*00a0*/ 	.dword	_ZN34_INTERNAL_913ed13a_4_k_cu_88c843a04cuda3std3__47nulloptE
	.align		8
        /*00a8*/ 	.dword	_ZN34_INTERNAL_913ed13a_4_k_cu_88c843a04cuda3std3__48unexpectE
	.align		8
        /*00b0*/ 	.dword	_ZN34_INTERNAL_913ed13a_4_k_cu_88c843a04cuda3std6ranges3__45__cpo4swapE
	.align		8
        /*00b8*/ 	.dword	_ZN34_INTERNAL_913ed13a_4_k_cu_88c843a04cuda3std6ranges3__45__cpo9iter_moveE
	.align		8
        /*00c0*/ 	.dword	_ZN34_INTERNAL_913ed13a_4_k_cu_88c843a04cuda3std6ranges3__45__cpo5beginE
	.align		8
        /*00c8*/ 	.dword	_ZN34_INTERNAL_913ed13a_4_k_cu_88c843a04cuda3std6ranges3__45__cpo3endE
	.align		8
        /*00d0*/ 	.dword	_ZN34_INTERNAL_913ed13a_4_k_cu_88c843a04cuda3std6ranges3__45__cpo6cbeginE
	.align		8
        /*00d8*/ 	.dword	_ZN34_INTERNAL_913ed13a_4_k_cu_88c843a04cuda3std6ranges3__45__cpo4cendE
	.align		8
        /*00e0*/ 	.dword	_ZN34_INTERNAL_913ed13a_4_k_cu_88c843a04cuda3std6ranges3__45__cpo7advanceE
	.align		8
        /*00e8*/ 	.dword	_ZN34_INTERNAL_913ed13a_4_k_cu_88c843a04cuda3std6ranges3__45__cpo9iter_swapE
	.align		8
        /*00f0*/ 	.dword	_ZN34_INTERNAL_913ed13a_4_k_cu_88c843a04cuda3std6ranges3__45__cpo4nextE
	.align		8
        /*00f8*/ 	.dword	_ZN34_INTERNAL_913ed13a_4_k_cu_88c843a04cuda3std6ranges3__45__cpo4prevE
	.align		8
        /*0100*/ 	.dword	_ZN34_INTERNAL_913ed13a_4_k_cu_88c843a04cuda3std6ranges3__45__cpo4dataE
	.align		8
        /*0108*/ 	.dword	_ZN34_INTERNAL_913ed13a_4_k_cu_88c843a04cuda3std6ranges3__45__cpo5cdataE
	.align		8
        /*0110*/ 	.dword	_ZN34_INTERNAL_913ed13a_4_k_cu_88c843a04cuda3std6ranges3__45__cpo4sizeE
	.align		8
        /*0118*/ 	.dword	_ZN34_INTERNAL_913ed13a_4_k_cu_88c843a04cuda3std6ranges3__45__cpo5ssizeE
	.align		8
        /*0120*/ 	.dword	_ZN34_INTERNAL_913ed13a_4_k_cu_88c843a04cuda3std6ranges3__45__cpo8distanceE
	.align		8
        /*0128*/ 	.dword	_ZN34_INTERNAL_913ed13a_4_k_cu_88c843a06thrust24THRUST_300001_SM_1000_NS8cuda_cub3parE
	.align		8
        /*0130*/ 	.dword	_ZN34_INTERNAL_913ed13a_4_k_cu_88c843a06thrust24THRUST_300001_SM_1000_NS8cuda_cub10par_nosyncE
	.align		8
        /*0138*/ 	.dword	_ZN34_INTERNAL_913ed13a_4_k_cu_88c843a06thrust24THRUST_300001_SM_1000_NS6system6detail10sequential3seqE
	.align		8
        /*0140*/ 	.dword	_ZN34_INTERNAL_913ed13a_4_k_cu_88c843a06thrust24THRUST_300001_SM_1000_NS6system3cpp3parE
	.align		8
        /*0148*/ 	.dword	_ZN34_INTERNAL_913ed13a_4_k_cu_88c843a06thrust24THRUST_300001_SM_1000_NS12placeholders2_1E
	.align		8
        /*0150*/ 	.dword	_ZN34_INTERNAL_913ed13a_4_k_cu_88c843a06thrust24THRUST_300001_SM_1000_NS12placeholders2_2E
	.align		8
        /*0158*/ 	.dword	_ZN34_INTERNAL_913ed13a_4_k_cu_88c843a06thrust24THRUST_300001_SM_1000_NS12placeholders2_3E
	.align		8
        /*0160*/ 	.dword	_ZN34_INTERNAL_913ed13a_4_k_cu_88c843a06thrust24THRUST_300001_SM_1000_NS12placeholders2_4E
	.align		8
        /*0168*/ 	.dword	_ZN34_INTERNAL_913ed13a_4_k_cu_88c843a06thrust24THRUST_300001_SM_1000_NS12placeholders2_5E
	.align		8
        /*0170*/ 	.dword	_ZN34_INTERNAL_913ed13a_4_k_cu_88c843a06thrust24THRUST_300001_SM_1000_NS12placeholders2_6E
	.align		8
        /*0178*/ 	.dword	_ZN34_INTERNAL_913ed13a_4_k_cu_88c843a06thrust24THRUST_300001_SM_1000_NS12placeholders2_7E
	.align		8
        /*0180*/ 	.dword	_ZN34_INTERNAL_913ed13a_4_k_cu_88c843a06thrust24THRUST_300001_SM_1000_NS12placeholders2_8E
	.align		8
        /*0188*/ 	.dword	_ZN34_INTERNAL_913ed13a_4_k_cu_88c843a06thrust24THRUST_300001_SM_1000_NS12placeholders2_9E
	.align		8
        /*0190*/ 	.dword	_ZN34_INTERNAL_913ed13a_4_k_cu_88c843a06thrust24THRUST_300001_SM_1000_NS12placeholders3_10E
	.align		8
        /*0198*/ 	.dword	_ZN34_INTERNAL_913ed13a_4_k_cu_88c843a06thrust24THRUST_300001_SM_1000_NS3seqE
	.align		8
        /*01a0*/ 	.dword	_ZN34_INTERNAL_913ed13a_4_k_cu_88c843a06thrust24THRUST_300001_SM_1000_NS6deviceE
	.align		8
        /*01a8*/ 	.dword	$str
	.align		8
        /*01b0*/ 	.dword	$str$4
	.align		8
        /*01b8*/ 	.dword	vprintf
	.align		8
        /*01c0*/ 	.dword	malloc
	.align		8
        /*01c8*/ 	.dword	free


//--------------------- .nv.constant3             --------------------------
	.section	.nv.constant3,"a",@progbits
	.align	8
.nv.constant3:
	.type		__cr_lgamma_table,@object
	.size		__cr_lgamma_table,(.L_8 - __cr_lgamma_table)
__cr_lgamma_table:
        /*0000*/ 	.byte	0x00, 0x00, 0x00, 0x00, 0x00, 0x00, 0x00, 0x00, 0x00, 0x00, 0x00, 0x00, 0x00, 0x00, 0x00, 0x00
        /*0010*/ 	.byte	0xef, 0x39, 0xfa, 0xfe, 0x42, 0x2e, 0xe6, 0x3f, 0x02, 0x20, 0x2a, 0xfa, 0x0b, 0xab, 0xfc, 0x3f
        /*0020*/ 	.byte	0xf9, 0x2c, 0x92, 0x7c, 0xa7, 0x6c, 0x09, 0x40, 0xc9, 0x79, 0x44, 0x3c, 0x64, 0x26, 0x13, 0x40
        /*0030*/ 	.byte	0xca, 0x01, 0xcf, 0x3a, 0x27, 0x51, 0x1a, 0x40, 0x30, 0xcc, 0x2d, 0xf3, 0xe1, 0x0c, 0x21, 0x40
        /*0040*/ 	.byte	0x0d, 0xb7, 0xfc, 0x82, 0x8e, 0x35, 0x25, 0x40
.L_8:


//--------------------- .text._ZN7cuda_nn24attention_forward_kernelEPKfS1_S1_PKbiiiiiPf --------------------------
	.section	.text._ZN7cuda_nn24attention_forward_kernelEPKfS1_S1_PKbiiiiiPf,"ax",@progbits
	.align	128
        .global         _ZN7cuda_nn24attention_forward_kernelEPKfS1_S1_PKbiiiiiPf
        .type           _ZN7cuda_nn24attention_forward_kernelEPKfS1_S1_PKbiiiiiPf,@function
        .size           _ZN7cuda_nn24attention_forward_kernelEPKfS1_S1_PKbiiiiiPf,(.L_x_766 - _ZN7cuda_nn24attention_forward_kernelEPKfS1_S1_PKbiiiiiPf)
        .other          _ZN7cuda_nn24attention_forward_kernelEPKfS1_S1_PKbiiiiiPf,@"STO_CUDA_ENTRY STV_DEFAULT"
_ZN7cuda_nn24attention_forward_kernelEPKfS1_S1_PKbiiiiiPf:
.text._ZN7cuda_nn24attention_forward_kernelEPKfS1_S1_PKbiiiiiPf:
[----:B------:R-:W0:Y:S01]  /*0000*/  LDC R1, c[0x0][0x37c] ;  /* 0x0000df00ff017b82 */ /* 0x000e220000000800 */
[----:B------:R-:W1:Y:S07]  /*0010*/  S2R R3, SR_TID.X ;  /* 0x0000000000037919 */ /* 0x000e6e0000002100 */
[----:B------:R-:W2:Y:S01]  /*0020*/  S2UR UR5, SR_CTAID.Y ;  /* 0x00000000000579c3 */ /* 0x000ea20000002600 */
[----:B0-----:R-:W-:-:S04]  /*0030*/  IADD3 R1, PT, PT, R1, -0x2000, RZ ;  /* 0xffffe00001017810 */ /* 0x001fc80007ffe0ff */
[----:B------:R-:W-:-:S03]  /*0040*/  R2UR UR22, R1 ;  /* 0x00000000011672ca */ /* 0x000fc600000e0000 */
[----:B------:R-:W2:Y:S08]  /*0050*/  LDC R0, c[0x0][0x3ac] ;  /* 0x0000eb00ff007b82 */ /* 0x000eb00000000800 */
[----:B------:R-:W1:Y:S08]  /*0060*/  S2UR UR6, SR_CTAID.X ;  /* 0x00000000000679c3 */ /* 0x000e700000002500 */
[----:B------:R-:W1:Y:S08]  /*0070*/  LDC R6, c[0x0][0x360] ;  /* 0x0000d800ff067b82 */ /* 0x000e700000000800 */
[----:B------:R-:W0:Y:S01]  /*0080*/  S2UR UR4, SR_CTAID.Z ;  /* 0x00000000000479c3 */ /* 0x000e220000002700 */
[----:B--2---:R-:W-:-:S07]  /*0090*/  ISETP.LE.AND P0, PT, R0, UR5, PT ;  /* 0x0000000500007c0c */ /* 0x004fce000bf03270 */
[----:B------:R-:W0:Y:S01]  /*00a0*/  LDC.64 R4, c[0x0][0x3a0] ;  /* 0x0000e800ff047b82 */ /* 0x000e220000000a00 */
[----:B-1----:R-:W-:Y:S01]  /*00b0*/  IMAD R6, R6, UR6, R3 ;  /* 0x0000000606067c24 */ /* 0x002fe2000f8e0203 */
[----:B0-----:R-:W-:-:S04]  /*00c0*/  ISETP.LE.OR P0, PT, R4, UR4, P0 ;  /* 0x0000000404007c0c */ /* 0x001fc80008703670 */
[----:B------:R-:W-:-:S13]  /*00d0*/  ISETP.GE.OR P0, PT, R6, R5, P0 ;  /* 0x000000050600720c */ /* 0x000fda0000706670 */
[----:B------:R-:W-:Y:S05]  /*00e0*/  @P0 EXIT ;  /* 0x000000000000094d */ /* 0x000fea0003800000 */
[----:B------:R-:W0:Y:S02]  /*00f0*/  LDCU UR6, c[0x0][0x3b0] ;  /* 0x00007600ff0677ac */ /* 0x000e240008000800 */
[----:B0-----:R-:W-:-:S04]  /*0100*/  I2FP.F32.S32 R0, UR6 ;  /* 0x0000000600007c45 */ /* 0x001fc80008201400 */
[----:B------:R-:W-:Y:S01]  /*0110*/  IADD3 R2, PT, PT, R0, -0xd000000, RZ ;  /* 0xf300000000027810 */ /* 0x000fe20007ffe0ff */
[----:B------:R0:W1:Y:S03]  /*0120*/  MUFU.RSQ R3, R0 ;  /* 0x0000000000037308 */ /* 0x0000660000001400 */
[----:B------:R-:W-:-:S13]  /*0130*/  ISETP.GT.U32.AND P0, PT, R2, 0x727fffff, PT ;  /* 0x727fffff0200780c */ /* 0x000fda0003f04070 */
[----:B0-----:R-:W-:Y:S05]  /*0140*/  @!P0 BRA `(.L_x_0) ;  /* 0x00000000000c8947 */ /* 0x001fea0003800000 */
[----:B------:R-:W-:-:S07]  /*0150*/  MOV R4, 0x170 ;  /* 0x0000017000047802 */ /* 0x000fce0000000f00 */
[----:B-1----:R-:W-:Y:S05]  /*0160*/  CALL.REL.NOINC `($__internal_1_$__cuda_sm20_sqrt_rn_f32_slowpath) ;  /* 0x0000004000fc7944 */ /* 0x002fea0003c00000 */
[----:B------:R-:W-:Y:S05]  /*0170*/  BRA `(.L_x_1) ;  /* 0x0000000000107947 */ /* 0x000fea0003800000 */
.L_x_0:
[----:B-1----:R-:W-:Y:S01]  /*0180*/  FMUL.FTZ R5, R0, R3 ;  /* 0x0000000300057220 */ /* 0x002fe20000410000 */
[----:B------:R-:W-:-:S03]  /*0190*/  FMUL.FTZ R3, R3, 0.5 ;  /* 0x3f00000003037820 */ /* 0x000fc60000410000 */
[----:B------:R-:W-:-:S04]  /*01a0*/  FFMA R0, -R5, R5, R0 ;  /* 0x0000000505007223 */ /* 0x000fc80000000100 */
[----:B------:R-:W-:-:S07]  /*01b0*/  FFMA R0, R0, R3, R5 ;  /* 0x0000000300007223 */ /* 0x000fce0000000005 */
.L_x_1:
[----:B------:R-:W-:-:S04]  /*01c0*/  IADD3 R2, PT, PT, R0, 0x1800000, RZ ;  /* 0x0180000000027810 */ /* 0x000fc80007ffe0ff */
[----:B------:R-:W-:-:S04]  /*01d0*/  LOP3.LUT R2, R2, 0x7f800000, RZ, 0xc0, !PT ;  /* 0x7f80000002027812 */ /* 0x000fc800078ec0ff */
[----:B------:R-:W-:-:S13]  /*01e0*/  ISETP.GT.U32.AND P0, PT, R2, 0x1ffffff, PT ;  /* 0x01ffffff0200780c */ /* 0x000fda0003f04070 */
[----:B------:R-:W-:Y:S05]  /*01f0*/  @P0 BRA `(.L_x_2) ;  /* 0x0000000000100947 */ /* 0x000fea0003800000 */
[----:B------:R-:W-:-:S07]  /*0200*/  MOV R2, 0x220 ;  /* 0x0000022000027802 */ /* 0x000fce0000000f00 */
[----:B------:R-:W-:Y:S05]  /*0210*/  CALL.REL.NOINC `($__internal_0_$__cuda_sm20_rcp_rn_f32_slowpath) ;  /* 0x0000004000007944 */ /* 0x000fea0003c00000 */
[----:B------:R-:W-:Y:S01]  /*0220*/  MOV R3, R0 ;  /* 0x0000000000037202 */ /* 0x000fe20000000f00 */
[----:B------:R-:W-:Y:S06]  /*0230*/  BRA `(.L_x_3) ;  /* 0x0000000000107947 */ /* 0x000fec0003800000 */
.L_x_2:
[----:B------:R-:W0:Y:S02]  /*0240*/  MUFU.RCP R3, R0 ;  /* 0x0000000000037308 */ /* 0x000e240000001000 */
[----:B0-----:R-:W-:-:S04]  /*0250*/  FFMA R2, R3, R0, -1 ;  /* 0xbf80000003027423 */ /* 0x001fc80000000000 */
[----:B------:R-:W-:-:S04]  /*0260*/  FADD.FTZ R2, -R2, -RZ ;  /* 0x800000ff02027221 */ /* 0x000fc80000010100 */
[----:B------:R-:W-:-:S07]  /*0270*/  FFMA R3, R3, R2, R3 ;  /* 0x0000000203037223 */ /* 0x000fce0000000003 */
.L_x_3:
[----:B------:R-:W0:Y:S01]  /*0280*/  LDCU.64 UR6, c[0x0][0x3a8] ;  /* 0x00007500ff0677ac */ /* 0x000e220008000a00 */
[----:B------:R-:W1:Y:S01]  /*0290*/  LDC R5, c[0x0][0x3a4] ;  /* 0x0000e900ff057b82 */ /* 0x000e620000000800 */
[----:B------:R-:W-:Y:S01]  /*02a0*/  MOV R0, 0xff800000 ;  /* 0xff80000000007802 */ /* 0x000fe20000000f00 */
[----:B------:R-:W2:Y:S01]  /*02b0*/  LDCU.64 UR10, c[0x0][0x358] ;  /* 0x00006b00ff0a77ac */ /* 0x000ea20008000a00 */
[----:B0-----:R-:W-:Y:S01]  /*02c0*/  MOV R2, UR6 ;  /* 0x0000000600027c02 */ /* 0x001fe20008000f00 */
[----:B------:R-:W-:-:S03]  /*02d0*/  UIMAD UR5, UR4, UR7, UR5 ;  /* 0x00000007040572a4 */ /* 0x000fc6000f8e0205 */
[----:B------:R-:W-:-:S03]  /*02e0*/  ISETP.GE.AND P0, PT, R2, 0x1, PT ;  /* 0x000000010200780c */ /* 0x000fc60003f06270 */
[----:B-1----:R-:W-:-:S10]  /*02f0*/  IMAD R4, R5, UR5, R6 ;  /* 0x0000000505047c24 */ /* 0x002fd4000f8e0206 */
[----:B--2---:R-:W-:Y:S05]  /*0300*/  @!P0 BRA `(.L_x_4) ;  /* 0x0000000c00d08947 */ /* 0x004fea0003800000 */
[----:B------:R-:W0:Y:S01]  /*0310*/  LDC R9, c[0x0][0x3b0] ;  /* 0x0000ec00ff097b82 */ /* 0x000e220000000800 */
[----:B------:R-:W-:Y:S01]  /*0320*/  IMAD R5, R5, UR4, R6 ;  /* 0x0000000405057c24 */ /* 0x000fe2000f8e0206 */
[----:B0-----:R-:W-:-:S13]  /*0330*/  ISETP.GE.AND P0, PT, R9, 0x1, PT ;  /* 0x000000010900780c */ /* 0x001fda0003f06270 */
[----:B------:R-:W-:Y:S05]  /*0340*/  @!P0 BRA `(.L_x_5) ;  /* 0x0000000800c48947 */ /* 0x000fea0003800000 */
[C---:B------:R-:W-:Y:S01]  /*0350*/  LOP3.LUT R7, R9.reuse, 0x7, RZ, 0xc0, !PT ;  /* 0x0000000709077812 */ /* 0x040fe200078ec0ff */
[----:B------:R-:W-:Y:S01]  /*0360*/  HFMA2 R11, -RZ, RZ, 0, 0 ;  /* 0x00000000ff0b7431 */ /* 0x000fe200000001ff */
[----:B------:R-:W-:Y:S02]  /*0370*/  LOP3.LUT R6, R9, 0xf, RZ, 0xc0, !PT ;  /* 0x0000000f09067812 */ /* 0x000fe400078ec0ff */
[----:B------:R-:W-:Y:S02]  /*0380*/  IADD3 R8, PT, PT, R7, -0x1, RZ ;  /* 0xffffffff07087810 */ /* 0x000fe40007ffe0ff */
[----:B------:R-:W-:Y:S02]  /*0390*/  IADD3 R0, PT, PT, R9, -0x1, RZ ;  /* 0xffffffff09007810 */ /* 0x000fe40007ffe0ff */
[----:B------:R-:W-:Y:S02]  /*03a0*/  IADD3 R2, PT, PT, R6, -0x1, RZ ;  /* 0xffffffff06027810 */ /* 0x000fe40007ffe0ff */
[----:B------:R-:W-:-:S02]  /*03b0*/  ISETP.GE.U32.AND P0, PT, R8, 0x3, PT ;  /* 0x000000030800780c */ /* 0x000fc40003f06070 */
[----:B------:R-:W-:Y:S02]  /*03c0*/  ISETP.GE.U32.AND P2, PT, R0, 0xf, PT ;  /* 0x0000000f0000780c */ /* 0x000fe40003f46070 */
[C---:B------:R-:W-:Y:S02]  /*03d0*/  LOP3.LUT R8, R9.reuse, 0x7ffffff0, RZ, 0xc0, !PT ;  /* 0x7ffffff009087812 */ /* 0x040fe400078ec0ff */
[----:B------:R-:W-:Y:S02]  /*03e0*/  ISETP.GE.U32.AND P1, PT, R2, 0x7, PT ;  /* 0x000000070200780c */ /* 0x000fe40003f26070 */
[----:B------:R-:W-:Y:S02]  /*03f0*/  LOP3.LUT R9, R9, 0x3, RZ, 0xc0, !PT ;  /* 0x0000000309097812 */ /* 0x000fe400078ec0ff */
[----:B------:R-:W-:-:S09]  /*0400*/  MOV R0, 0xff800000 ;  /* 0xff80000000007802 */ /* 0x000fd20000000f00 */
.L_x_14:
[----:B0-----:R-:W0:Y:S01]  /*0410*/  LDC R2, c[0x0][0x3a8] ;  /* 0x0000ea00ff027b82 */ /* 0x001e220000000800 */
[----:B-1----:R-:W1:Y:S01]  /*0420*/  LDCU.64 UR6, c[0x0][0x398] ;  /* 0x00007300ff0677ac */ /* 0x002e620008000a00 */
[----:B0-----:R-:W-:-:S05]  /*0430*/  IMAD R10, R5, R2, R11 ;  /* 0x00000002050a7224 */ /* 0x001fca00078e020b */
[----:B-1----:R-:W-:-:S04]  /*0440*/  IADD3 R12, P3, PT, R10, UR6, RZ ;  /* 0x000000060a0c7c10 */ /* 0x002fc8000ff7e0ff */
[----:B------:R-:W-:-:S05]  /*0450*/  LEA.HI.X.SX32 R13, R10, UR7, 0x1, P3 ;  /* 0x000000070a0d7c11 */ /* 0x000fca00098f0eff */
[----:B------:R-:W2:Y:S01]  /*0460*/  LDG.E.U8 R12, desc[UR10][R12.64] ;  /* 0x0000000a0c0c7981 */ /* 0x000ea2000c1e1100 */
[----:B------:R-:W-:Y:S01]  /*0470*/  BSSY.RECONVERGENT B0, `(.L_x_6) ;  /* 0x000009a000007945 */ /* 0x000fe20003800200 */
[----:B--2---:R-:W-:-:S13]  /*0480*/  ISETP.NE.AND P3, PT, R12, RZ, PT ;  /* 0x000000ff0c00720c */ /* 0x004fda0003f65270 */
[----:B------:R-:W-:Y:S05]  /*0490*/  @!P3 BRA `(.L_x_7) ;  /* 0x000000080050b947 */ /* 0x000fea0003800000 */
[----:B------:R-:W-:Y:S01]  /*04a0*/  IMAD R10, R2, UR5, R11 ;  /* 0x00000005020a7c24 */ /* 0x000fe2000f8e020b */
[----:B------:R-:W-:Y:S01]  /*04b0*/  CS2R R12, SRZ ;  /* 0x00000000000c7805 */ /* 0x000fe2000001ff00 */
[----:B------:R-:W-:Y:S06]  /*04c0*/  @!P2 BRA `(.L_x_8) ;  /* 0x0000000000f4a947 */ /* 0x000fec0003800000 */
[----:B------:R-:W-:Y:S01]  /*04d0*/  IMAD.MOV.U32 R12, RZ, RZ, RZ ;  /* 0x000000ffff0c7224 */ /* 0x000fe200078e00ff */
[----:B------:R-:W-:-:S06]  /*04e0*/  UMOV UR4, URZ ;  /* 0x000000ff00047c82 */ /* 0x000fcc0008000000 */
.L_x_9:
[----:B------:R-:W0:Y:S08]  /*04f0*/  LDC R19, c[0x0][0x3b0] ;  /* 0x0000ec00ff137b82 */ /* 0x000e300000000800 */
[----:B------:R-:W1:Y:S08]  /*0500*/  LDC.64 R14, c[0x0][0x380] ;  /* 0x0000e000ff0e7b82 */ /* 0x000e700000000a00 */
[----:B------:R-:W2:Y:S01]  /*0510*/  LDC.64 R16, c[0x0][0x388] ;  /* 0x0000e200ff107b82 */ /* 0x000ea20000000a00 */
[----:B0-----:R-:W-:-:S02]  /*0520*/  IMAD R13, R4, R19, UR4 ;  /* 0x00000004040d7e24 */ /* 0x001fc4000f8e0213 */
[----:B------:R-:W-:Y:S02]  /*0530*/  IMAD R19, R10, R19, UR4 ;  /* 0x000000040a137e24 */ /* 0x000fe4000f8e0213 */
[----:B-1----:R-:W-:-:S05]  /*0540*/  IMAD.WIDE R14, R13, 0x4, R14 ;  /* 0x000000040d0e7825 */ /* 0x002fca00078e020e */
[----:B------:R-:W3:Y:S01]  /*0550*/  LDG.E R13, desc[UR10][R14.64] ;  /* 0x0000000a0e0d7981 */ /* 0x000ee2000c1e1900 */
[----:B--2---:R-:W-:-:S03]  /*0560*/  IMAD.WIDE R16, R19, 0x4, R16 ;  /* 0x0000000413107825 */ /* 0x004fc600078e0210 */
[----:B------:R-:W2:Y:S04]  /*0570*/  LDG.E R26, desc[UR10][R14.64+0x4] ;  /* 0x0000040a0e1a7981 */ /* 0x000ea8000c1e1900 */
[----:B------:R-:W3:Y:S04]  /*0580*/  LDG.E R24, desc[UR10][R16.64] ;  /* 0x0000000a10187981 */ /* 0x000ee8000c1e1900 */
[----:B------:R-:W2:Y:S04]  /*0590*/  LDG.E R25, desc[UR10][R16.64+0x4] ;  /* 0x0000040a10197981 */ /* 0x000ea8000c1e1900 */
[----:B------:R-:W4:Y:S04]  /*05a0*/  LDG.E R23, desc[UR10][R14.64+0x8] ;  /* 0x0000080a0e177981 */ /* 0x000f28000c1e1900 */
[----:B------:R-:W4:Y:S04]  /*05b0*/  LDG.E R22, desc[UR10][R16.64+0x8] ;  /* 0x0000080a10167981 */ /* 0x000f28000c1e1900 */
[----:B------:R-:W5:Y:S04]  /*05c0*/  LDG.E R18, desc[UR10][R14.64+0xc] ;  /* 0x00000c0a0e127981 */ /* 0x000f68000c1e1900 */
[----:B------:R-:W5:Y:S04]  /*05d0*/  LDG.E R19, desc[UR10][R16.64+0xc] ;  /* 0x00000c0a10137981 */ /* 0x000f68000c1e1900 */
[----:B------:R-:W5:Y:S04]  /*05e0*/  LDG.E R21, desc[UR10][R14.64+0x10] ;  /* 0x0000100a0e157981 */ /* 0x000f68000c1e1900 */
[----:B------:R-:W5:Y:S01]  /*05f0*/  LDG.E R20, desc[UR10][R16.64+0x10] ;  /* 0x0000100a10147981 */ /* 0x000f62000c1e1900 */
[----:B---3--:R-:W-:-:S03]  /*0600*/  FFMA R13, R13, R24, R12 ;  /* 0x000000180d0d7223 */ /* 0x008fc6000000000c */
[----:B------:R-:W3:Y:S01]  /*0610*/  LDG.E R12, desc[UR10][R14.64+0x14] ;  /* 0x0000140a0e0c7981 */ /* 0x000ee2000c1e1900 */
[----:B--2---:R-:W-:-:S03]  /*0620*/  FFMA R26, R26, R25, R13 ;  /* 0x000000191a1a7223 */ /* 0x004fc6000000000d */
[----:B------:R-:W3:Y:S04]  /*0630*/  LDG.E R13, desc[UR10][R16.64+0x14] ;  /* 0x0000140a100d7981 */ /* 0x000ee8000c1e1900 */
[----:B------:R-:W2:Y:S01]  /*0640*/  LDG.E R24, desc[UR10][R14.64+0x1c] ;  /* 0x00001c0a0e187981 */ /* 0x000ea2000c1e1900 */
[----:B----4-:R-:W-:-:S03]  /*0650*/  FFMA R25, R23, R22, R26 ;  /* 0x0000001617197223 */ /* 0x010fc6000000001a */
[----:B------:R-:W4:Y:S04]  /*0660*/  LDG.E R22, desc[UR10][R14.64+0x18] ;  /* 0x0000180a0e167981 */ /* 0x000f28000c1e1900 */
[----:B------:R-:W4:Y:S01]  /*0670*/  LDG.E R23, desc[UR10][R16.64+0x18] ;  /* 0x0000180a10177981 */ /* 0x000f22000c1e1900 */
[----:B-----5:R-:W-:-:S03]  /*0680*/  FFMA R26, R18, R19, R25 ;  /* 0x00000013121a7223 */ /* 0x020fc60000000019 */
[----:B------:R-:W2:Y:S04]  /*0690*/  LDG.E R25, desc[UR10][R16.64+0x1c] ;  /* 0x00001c0a10197981 */ /* 0x000ea8000c1e1900 */
[----:B------:R-:W5:Y:S04]  /*06a0*/  LDG.E R18, desc[UR10][R14.64+0x20] ;  /* 0x0000200a0e127981 */ /* 0x000f68000c1e1900 */
[----:B------:R-:W5:Y:S01]  /*06b0*/  LDG.E R19, desc[UR10][R16.64+0x20] ;  /* 0x0000200a10137981 */ /* 0x000f62000c1e1900 */
[----:B------:R-:W-:-:S03]  /*06c0*/  FFMA R27, R21, R20, R26 ;  /* 0x00000014151b7223 */ /* 0x000fc6000000001a */
[----:B------:R-:W5:Y:S04]  /*06d0*/  LDG.E R20, desc[UR10][R14.64+0x24] ;  /* 0x0000240a0e147981 */ /* 0x000f68000c1e1900 */
[----:B------:R-:W5:Y:S04]  /*06e0*/  LDG.E R21, desc[UR10][R16.64+0x24] ;  /* 0x0000240a10157981 */ /* 0x000f68000c1e1900 */
[----:B------:R-:W5:Y:S01]  /*06f0*/  LDG.E R26, desc[UR10][R14.64+0x3c] ;  /* 0x00003c0a0e1a7981 */ /* 0x000f62000c1e1900 */
[----:B---3--:R-:W-:-:S03]  /*0700*/  FFMA R13, R12, R13, R27 ;  /* 0x0000000d0c0d7223 */ /* 0x008fc6000000001b */
[----:B------:R-:W3:Y:S04]  /*0710*/  LDG.E R12, desc[UR10][R16.64+0x28] ;  /* 0x0000280a100c7981 */ /* 0x000ee8000c1e1900 */
[----:B------:R-:W3:Y:S01]  /*0720*/  LDG.E R27, desc[UR10][R16.64+0x3c] ;  /* 0x00003c0a101b7981 */ /* 0x000ee2000c1e1900 */
[----:B----4-:R-:W-:-:S03]  /*0730*/  FFMA R23, R22, R23, R13 ;  /* 0x0000001716177223 */ /* 0x010fc6000000000d */
[----:B------:R-:W3:Y:S01]  /*0740*/  LDG.E R13, desc[UR10][R14.64+0x28] ;  /* 0x0000280a0e0d7981 */ /* 0x000ee2000c1e1900 */
[----:B--2---:R-:W-:-:S03]  /*0750*/  FFMA R25, R24, R25, R23 ;  /* 0x0000001918197223 */ /* 0x004fc60000000017 */
[----:B------:R-:W2:Y:S04]  /*0760*/  LDG.E R22, desc[UR10][R14.64+0x2c] ;  /* 0x00002c0a0e167981 */ /* 0x000ea8000c1e1900 */
[----:B------:R-:W2:Y:S01]  /*0770*/  LDG.E R23, desc[UR10][R16.64+0x2c] ;  /* 0x00002c0a10177981 */ /* 0x000ea2000c1e1900 */
[----:B-----5:R-:W-:-:S03]  /*0780*/  FFMA R25, R18, R19, R25 ;  /* 0x0000001312197223 */ /* 0x020fc60000000019 */
[----:B------:R-:W4:Y:S04]  /*0790*/  LDG.E R18, desc[UR10][R14.64+0x30] ;  /* 0x0000300a0e127981 */ /* 0x000f28000c1e1900 */
[----:B------:R-:W4:Y:S01]  /*07a0*/  LDG.E R19, desc[UR10][R16.64+0x30] ;  /* 0x0000300a10137981 */ /* 0x000f22000c1e1900 */
[----:B------:R-:W-:-:S03]  /*07b0*/  FFMA R28, R20, R21, R25 ;  /* 0x00000015141c7223 */ /* 0x000fc60000000019 */
[----:B------:R-:W5:Y:S04]  /*07c0*/  LDG.E R24, desc[UR10][R14.64+0x34] ;  /* 0x0000340a0e187981 */ /* 0x000f68000c1e1900 */
[----:B------:R-:W5:Y:S04]  /*07d0*/  LDG.E R25, desc[UR10][R16.64+0x34] ;  /* 0x0000340a10197981 */ /* 0x000f68000c1e1900 */
[----:B------:R-:W5:Y:S04]  /*07e0*/  LDG.E R20, desc[UR10][R14.64+0x38] ;  /* 0x0000380a0e147981 */ /* 0x000f68000c1e1900 */
[----:B------:R-:W5:Y:S01]  /*07f0*/  LDG.E R21, desc[UR10][R16.64+0x38] ;  /* 0x0000380a10157981 */ /* 0x000f62000c1e1900 */
[----:B------:R-:W-:-:S06]  /*0800*/  UIADD3 UR4, UPT, UPT, UR4, 0x10, URZ ;  /* 0x0000001004047890 */ /* 0x000fcc000fffe0ff */
[----:B------:R-:W-:Y:S01]  /*0810*/  ISETP.NE.AND P3, PT, R8, UR4, PT ;  /* 0x0000000408007c0c */ /* 0x000fe2000bf65270 */
[----:B---3--:R-:W-:-:S04]  /*0820*/  FFMA R13, R13, R12, R28 ;  /* 0x0000000c0d0d7223 */ /* 0x008fc8000000001c */
[----:B--2---:R-:W-:-:S04]  /*0830*/  FFMA R13, R22, R23, R13 ;  /* 0x00000017160d7223 */ /* 0x004fc8000000000d */
[----:B----4-:R-:W-:-:S04]  /*0840*/  FFMA R13, R18, R19, R13 ;  /* 0x00000013120d7223 */ /* 0x010fc8000000000d */
[----:B-----5:R-:W-:-:S04]  /*0850*/  FFMA R13, R24, R25, R13 ;  /* 0x00000019180d7223 */ /* 0x020fc8000000000d */
[----:B------:R-:W-:-:S04]  /*0860*/  FFMA R13, R20, R21, R13 ;  /* 0x00000015140d7223 */ /* 0x000fc8000000000d */
[----:B------:R-:W-:Y:S01]  /*0870*/  FFMA R12, R26, R27, R13 ;  /* 0x0000001b1a0c7223 */ /* 0x000fe2000000000d */
[----:B------:R-:W-:Y:S06]  /*0880*/  @P3 BRA `(.L_x_9) ;  /* 0xfffffffc00183947 */ /* 0x000fec000383ffff */
[----:B------:R-:W-:-:S07]  /*0890*/  MOV R13, R8 ;  /* 0x00000008000d7202 */ /* 0x000fce0000000f00 */
.L_x_8:
[----:B------:R-:W-:-:S13]  /*08a0*/  ISETP.NE.AND P3, PT, R6, RZ, PT ;  /* 0x000000ff0600720c */ /* 0x000fda0003f65270 */
[----:B------:R-:W-:Y:S05]  /*08b0*/  @!P3 BRA `(.L_x_10) ;  /* 0x000000040034b947 */ /* 0x000fea0003800000 */
[----:B------:R-:W-:Y:S01]  /*08c0*/  ISETP.NE.AND P3, PT, R7, RZ, PT ;  /* 0x000000ff0700720c */ /* 0x000fe20003f65270 */
[----:B------:R-:W-:-:S12]  /*08d0*/  @!P1 BRA `(.L_x_11) ;  /* 0x0000000000809947 */ /* 0x000fd80003800000 */
[----:B------:R-:W0:Y:S01]  /*08e0*/  LDC.64 R14, c[0x0][0x380] ;  /* 0x0000e000ff0e7b82 */ /* 0x000e220000000a00 */
[----:B------:R-:W1:Y:S07]  /*08f0*/  LDCU UR4, c[0x0][0x3b0] ;  /* 0x00007600ff0477ac */ /* 0x000e6e0008000800 */
[----:B------:R-:W2:Y:S01]  /*0900*/  LDC.64 R16, c[0x0][0x388] ;  /* 0x0000e200ff107b82 */ /* 0x000ea20000000a00 */
[--C-:B-1----:R-:W-:Y:S02]  /*0910*/  IMAD R19, R4, UR4, R13.reuse ;  /* 0x0000000404137c24 */ /* 0x102fe4000f8e020d */
[----:B------:R-:W-:-:S02]  /*0920*/  IMAD R21, R10, UR4, R13 ;  /* 0x000000040a157c24 */ /* 0x000fc4000f8e020d */
[----:B0-----:R-:W-:-:S05]  /*0930*/  IMAD.WIDE R14, R19, 0x4, R14 ;  /* 0x00000004130e7825 */ /* 0x001fca00078e020e */
[----:B------:R-:W3:Y:S01]  /*0940*/  LDG.E R23, desc[UR10][R14.64+0x4] ;  /* 0x0000040a0e177981 */ /* 0x000ee2000c1e1900 */
[----:B--2---:R-:W-:-:S03]  /*0950*/  IMAD.WIDE R16, R21, 0x4, R16 ;  /* 0x0000000415107825 */ /* 0x004fc600078e0210 */
[----:B------:R-:W2:Y:S04]  /*0960*/  LDG.E R18, desc[UR10][R14.64+0x8] ;  /* 0x0000080a0e127981 */ /* 0x000ea8000c1e1900 */
[----:B------:R-:W4:Y:S04]  /*0970*/  LDG.E R21, desc[UR10][R14.64] ;  /* 0x0000000a0e157981 */ /* 0x000f28000c1e1900 */
[----:B------:R-:W4:Y:S04]  /*0980*/  LDG.E R20, desc[UR10][R16.64] ;  /* 0x0000000a10147981 */ /* 0x000f28000c1e1900 */
[----:B------:R-:W3:Y:S04]  /*0990*/  LDG.E R22, desc[UR10][R16.64+0x4] ;  /* 0x0000040a10167981 */ /* 0x000ee8000c1e1900 */
[----:B------:R-:W2:Y:S04]  /*09a0*/  LDG.E R19, desc[UR10][R16.64+0x8] ;  /* 0x0000080a10137981 */ /* 0x000ea8000c1e1900 */
[----:B------:R-:W5:Y:S04]  /*09b0*/  LDG.E R24, desc[UR10][R16.64+0x10] ;  /* 0x0000100a10187981 */ /* 0x000f68000c1e1900 */
[----:B------:R-:W5:Y:S04]  /*09c0*/  LDG.E R29, desc[UR10][R16.64+0x14] ;  /* 0x0000140a101d7981 */ /* 0x000f68000c1e1900 */
[----:B------:R-:W5:Y:S04]  /*09d0*/  LDG.E R27, desc[UR10][R16.64+0x18] ;  /* 0x0000180a101b7981 */ /* 0x000f68000c1e1900 */
[----:B------:R-:W5:Y:S04]  /*09e0*/  LDG.E R25, desc[UR10][R14.64+0x1c] ;  /* 0x00001c0a0e197981 */ /* 0x000f68000c1e1900 */
[----:B------:R-:W5:Y:S01]  /*09f0*/  LDG.E R26, desc[UR10][R16.64+0x1c] ;  /* 0x00001c0a101a7981 */ /* 0x000f62000c1e1900 */
[----:B----4-:R-:W-:-:S03]  /*0a00*/  FFMA R20, R21, R20, R12 ;  /* 0x0000001415147223 */ /* 0x010fc6000000000c */
[----:B------:R-:W4:Y:S04]  /*0a10*/  LDG.E R12, desc[UR10][R14.64+0xc] ;  /* 0x00000c0a0e0c7981 */ /* 0x000f28000c1e1900 */
[----:B------:R-:W4:Y:S01]  /*0a20*/  LDG.E R21, desc[UR10][R16.64+0xc] ;  /* 0x00000c0a10157981 */ /* 0x000f22000c1e1900 */
[----:B---3--:R-:W-:-:S03]  /*0a30*/  FFMA R28, R23, R22, R20 ;  /* 0x00000016171c7223 */ /* 0x008fc60000000014 */
[----:B------:R-:W5:Y:S04]  /*0a40*/  LDG.E R23, desc[UR10][R14.64+0x10] ;  /* 0x0000100a0e177981 */ /* 0x000f68000c1e1900 */
[----:B------:R-:W3:Y:S04]  /*0a50*/  LDG.E R22, desc[UR10][R14.64+0x14] ;  /* 0x0000140a0e167981 */ /* 0x000ee8000c1e1900 */
[----:B------:R-:W3:Y:S01]  /*0a60*/  LDG.E R20, desc[UR10][R14.64+0x18] ;  /* 0x0000180a0e147981 */ /* 0x000ee2000c1e1900 */
[----:B--2---:R-:W-:Y:S01]  /*0a70*/  FFMA R19, R18, R19, R28 ;  /* 0x0000001312137223 */ /* 0x004fe2000000001c */
[----:B------:R-:W-:-:S03]  /*0a80*/  IADD3 R13, PT, PT, R13, 0x8, RZ ;  /* 0x000000080d0d7810 */ /* 0x000fc60007ffe0ff */
[----:B----4-:R-:W-:-:S04]  /*0a90*/  FFMA R12, R12, R21, R19 ;  /* 0x000000150c0c7223 */ /* 0x010fc80000000013 */
[----:B-----5:R-:W-:-:S04]  /*0aa0*/  FFMA R23, R23, R24, R12 ;  /* 0x0000001817177223 */ /* 0x020fc8000000000c */
[----:B---3--:R-:W-:-:S04]  /*0ab0*/  FFMA R23, R22, R29, R23 ;  /* 0x0000001d16177223 */ /* 0x008fc80000000017 */
[----:B------:R-:W-:-:S04]  /*0ac0*/  FFMA R20, R20, R27, R23 ;  /* 0x0000001b14147223 */ /* 0x000fc80000000017 */
[----:B------:R-:W-:-:S07]  /*0ad0*/  FFMA R12, R25, R26, R20 ;  /* 0x0000001a190c7223 */ /* 0x000fce0000000014 */
.L_x_11:
        /* <DEDUP_REMOVED lines=12> */
[----:B------:R-:W3:Y:S04]  /*0ba0*/  LDG.E R18, desc[UR10][R14.64] ;  /* 0x0000000a0e127981 */ /* 0x000ee8000c1e1900 */
[----:B------:R-:W4:Y:S04]  /*0bb0*/  LDG.E R21, desc[UR10][R16.64+0x4] ;  /* 0x0000040a10157981 */ /* 0x000f28000c1e1900 */
[----:B------:R-:W4:Y:S04]  /*0bc0*/  LDG.E R20, desc[UR10][R14.64+0x4] ;  /* 0x0000040a0e147981 */ /* 0x000f28000c1e1900 */
[----:B------:R-:W2:Y:S04]  /*0bd0*/  LDG.E R22, desc[UR10][R14.64+0x8] ;  /* 0x0000080a0e167981 */ /* 0x000ea8000c1e1900 */
[----:B------:R-:W5:Y:S04]  /*0be0*/  LDG.E R25, desc[UR10][R16.64+0xc] ;  /* 0x00000c0a10197981 */ /* 0x000f68000c1e1900 */
[----:B------:R-:W5:Y:S01]  /*0bf0*/  LDG.E R24, desc[UR10][R14.64+0xc] ;  /* 0x00000c0a0e187981 */ /* 0x000f62000c1e1900 */
[----:B------:R-:W-:Y:S01]  /*0c00*/  IADD3 R13, PT, PT, R13, 0x4, RZ ;  /* 0x000000040d0d7810 */ /* 0x000fe20007ffe0ff */
[----:B---3--:R-:W-:-:S04]  /*0c10*/  FFMA R18, R19, R18, R12 ;  /* 0x0000001213127223 */ /* 0x008fc8000000000c */
[----:B----4-:R-:W-:-:S04]  /*0c20*/  FFMA R18, R21, R20, R18 ;  /* 0x0000001415127223 */ /* 0x010fc80000000012 */
[----:B--2---:R-:W-:-:S04]  /*0c30*/  FFMA R18, R23, R22, R18 ;  /* 0x0000001617127223 */ /* 0x004fc80000000012 */
[----:B-----5:R-:W-:-:S07]  /*0c40*/  FFMA R12, R25, R24, R18 ;  /* 0x00000018190c7223 */ /* 0x020fce0000000012 */
.L_x_12:
[----:B------:R-:W-:Y:S05]  /*0c50*/  @!P3 BRA `(.L_x_10) ;  /* 0x00000000004cb947 */ /* 0x000fea0003800000 */
[----:B------:R-:W0:Y:S01]  /*0c60*/  LDC.64 R14, c[0x0][0x380] ;  /* 0x0000e000ff0e7b82 */ /* 0x000e220000000a00 */
[----:B------:R-:W1:Y:S07]  /*0c70*/  LDCU UR4, c[0x0][0x3b0] ;  /* 0x00007600ff0477ac */ /* 0x000e6e0008000800 */
[----:B------:R-:W2:Y:S01]  /*0c80*/  LDC.64 R16, c[0x0][0x388] ;  /* 0x0000e200ff107b82 */ /* 0x000ea20000000a00 */
[--C-:B-1----:R-:W-:Y:S02]  /*0c90*/  IMAD R19, R4, UR4, R13.reuse ;  /* 0x0000000404137c24 */ /* 0x102fe4000f8e020d */
[----:B------:R-:W-:-:S02]  /*0ca0*/  IMAD R13, R10, UR4, R13 ;  /* 0x000000040a0d7c24 */ /* 0x000fc4000f8e020d */
[----:B0-----:R-:W-:-:S04]  /*0cb0*/  IMAD.WIDE R14, R19, 0x4, R14 ;  /* 0x00000004130e7825 */ /* 0x001fc800078e020e */
[----:B--2---:R-:W-:Y:S02]  /*0cc0*/  IMAD.WIDE R16, R13, 0x4, R16 ;  /* 0x000000040d107825 */ /* 0x004fe400078e0210 */
[----:B------:R-:W2:Y:S04]  /*0cd0*/  LDG.E R13, desc[UR10][R14.64] ;  /* 0x0000000a0e0d7981 */ /* 0x000ea8000c1e1900 */
[----:B------:R-:W2:Y:S01]  /*0ce0*/  LDG.E R10, desc[UR10][R16.64] ;  /* 0x0000000a100a7981 */ /* 0x000ea2000c1e1900 */
[----:B------:R-:W-:Y:S01]  /*0cf0*/  ISETP.NE.AND P3, PT, R9, 0x1, PT ;  /* 0x000000010900780c */ /* 0x000fe20003f65270 */
[----:B--2---:R-:W-:-:S12]  /*0d00*/  FFMA R12, R13, R10, R12 ;  /* 0x0000000a0d0c7223 */ /* 0x004fd8000000000c */
[----:B------:R-:W-:Y:S05]  /*0d10*/  @!P3 BRA `(.L_x_10) ;  /* 0x00000000001cb947 */ /* 0x000fea0003800000 */
[----:B------:R-:W-:Y:S01]  /*0d20*/  ISETP.NE.AND P3, PT, R9, 0x2, PT ;  /* 0x000000020900780c */ /* 0x000fe20003f65270 */
[----:B------:R-:W2:Y:S04]  /*0d30*/  LDG.E R13, desc[UR10][R14.64+0x4] ;  /* 0x0000040a0e0d7981 */ /* 0x000ea8000c1e1900 */
[----:B------:R-:W2:Y:S08]  /*0d40*/  LDG.E R10, desc[UR10][R16.64+0x4] ;  /* 0x0000040a100a7981 */ /* 0x000eb0000c1e1900 */
[----:B------:R-:W3:Y:S04]  /*0d50*/  @P3 LDG.E R19, desc[UR10][R14.64+0x8] ;  /* 0x0000080a0e133981 */ /* 0x000ee8000c1e1900 */
[----:B------:R-:W3:Y:S01]  /*0d60*/  @P3 LDG.E R18, desc[UR10][R16.64+0x8] ;  /* 0x0000080a10123981 */ /* 0x000ee2000c1e1900 */
[----:B--2---:R-:W-:-:S04]  /*0d70*/  FFMA R12, R13, R10, R12 ;  /* 0x0000000a0d0c7223 */ /* 0x004fc8000000000c */
[----:B---3--:R-:W-:-:S07]  /*0d80*/  @P3 FFMA R12, R19, R18, R12 ;  /* 0x00000012130c3223 */ /* 0x008fce000000000c */
.L_x_10:
[----:B------:R-:W-:Y:S01]  /*0d90*/  FMUL R13, R12, R3 ;  /* 0x000000030c0d7220 */ /* 0x000fe20000400000 */
[----:B------:R-:W-:-:S04]  /*0da0*/  LEA R10, R11, UR22, 0x2 ;  /* 0x000000160b0a7c11 */ /* 0x000fc8000f8e10ff */
[----:B------:R-:W-:Y:S01]  /*0db0*/  FMNMX R0, R0, R13, !PT ;  /* 0x0000000d00007209 */ /* 0x000fe20007800000 */
[----:B------:R0:W-:Y:S01]  /*0dc0*/  STL [R10], R13 ;  /* 0x0000000d0a007387 */ /* 0x0001e20000100800 */
[----:B------:R-:W-:Y:S05]  /*0dd0*/  BRA `(.L_x_13) ;  /* 0x00000000000c7947 */ /* 0x000fea0003800000 */
.L_x_7:
[----:B------:R-:W-:Y:S02]  /*0de0*/  LEA R10, R11, UR22, 0x2 ;  /* 0x000000160b0a7c11 */ /* 0x000fe4000f8e10ff */
[----:B------:R-:W-:-:S05]  /*0df0*/  MOV R13, 0xff800000 ;  /* 0xff800000000d7802 */ /* 0x000fca0000000f00 */
[----:B------:R1:W-:Y:S02]  /*0e00*/  STL [R10], R13 ;  /* 0x0000000d0a007387 */ /* 0x0003e40000100800 */
.L_x_13:
[----:B------:R-:W-:Y:S05]  /*0e10*/  BSYNC.RECONVERGENT B0 ;  /* 0x0000000000007941 */ /* 0x000fea0003800200 */
.L_x_6:
[----:B------:R-:W-:-:S04]  /*0e20*/  IADD3 R11, PT, PT, R11, 0x1, RZ ;  /* 0x000000010b0b7810 */ /* 0x000fc80007ffe0ff */
[----:B------:R-:W-:-:S13]  /*0e30*/  ISETP.NE.AND P3, PT, R11, R2, PT ;  /* 0x000000020b00720c */ /* 0x000fda0003f65270 */
[----:B------:R-:W-:Y:S05]  /*0e40*/  @!P3 BRA `(.L_x_4) ;  /* 0x000000040000b947 */ /* 0x000fea0003800000 */
[----:B------:R-:W-:Y:S05]  /*0e50*/  BRA `(.L_x_14) ;  /* 0xfffffff4006c7947 */ /* 0x000fea000383ffff */
.L_x_5:
[C---:B------:R-:W-:Y:S01]  /*0e60*/  ISETP.GE.U32.AND P1, PT, R2.reuse, 0x4, PT ;  /* 0x000000040200780c */ /* 0x040fe20003f26070 */
[----:B------:R-:W-:Y:S01]  /*0e70*/  HFMA2 R8, -RZ, RZ, 0, 0 ;  /* 0x00000000ff087431 */ /* 0x000fe200000001ff */
[----:B------:R-:W-:Y:S02]  /*0e80*/  LOP3.LUT R16, R2, 0x3, RZ, 0xc0, !PT ;  /* 0x0000000302107812 */ /* 0x000fe400078ec0ff */
[----:B------:R-:W-:Y:S02]  /*0e90*/  MOV R0, 0xff800000 ;  /* 0xff80000000007802 */ /* 0x000fe40000000f00 */
[----:B------:R-:W-:-:S07]  /*0ea0*/  ISETP.NE.AND P0, PT, R16, RZ, PT ;  /* 0x000000ff1000720c */ /* 0x000fce0003f05270 */
[----:B------:R-:W-:Y:S06]  /*0eb0*/  @!P1 BRA `(.L_x_15) ;  /* 0x0000000000989947 */ /* 0x000fec0003800000 */
[----:B------:R-:W0:Y:S01]  /*0ec0*/  LDC R14, c[0x0][0x3a8] ;  /* 0x0000ea00ff0e7b82 */ /* 0x000e220000000800 */
[----:B------:R-:W-:Y:S01]  /*0ed0*/  LOP3.LUT R8, R2, 0x7ffffffc, RZ, 0xc0, !PT ;  /* 0x7ffffffc02087812 */ /* 0x000fe200078ec0ff */
[----:B------:R-:W-:Y:S01]  /*0ee0*/  FMUL R13, RZ, R3 ;  /* 0x00000003ff0d7220 */ /* 0x000fe20000400000 */
[----:B------:R-:W-:Y:S01]  /*0ef0*/  MOV R0, 0xff800000 ;  /* 0xff80000000007802 */ /* 0x000fe20000000f00 */
[----:B------:R-:W1:Y:S01]  /*0f00*/  LDCU.64 UR6, c[0x0][0x398] ;  /* 0x00007300ff0677ac */ /* 0x000e620008000a00 */
[----:B------:R-:W-:-:S07]  /*0f10*/  MOV R9, RZ ;  /* 0x000000ff00097202 */ /* 0x000fce0000000f00 */
.L_x_16:
[----:B0-----:R-:W-:-:S05]  /*0f20*/  MOV R2, R14 ;  /* 0x0000000e00027202 */ /* 0x001fca0000000f00 */
[----:B------:R-:W-:-:S05]  /*0f30*/  IMAD R7, R5, R2, R9 ;  /* 0x0000000205077224 */ /* 0x000fca00078e0209 */
[----:B-1----:R-:W-:-:S04]  /*0f40*/  IADD3 R6, P1, PT, R7, UR6, RZ ;  /* 0x0000000607067c10 */ /* 0x002fc8000ff3e0ff */
[----:B------:R-:W-:-:S05]  /*0f50*/  LEA.HI.X.SX32 R7, R7, UR7, 0x1, P1 ;  /* 0x0000000707077c11 */ /* 0x000fca00088f0eff */
[----:B------:R-:W2:Y:S04]  /*0f60*/  LDG.E.U8 R10, desc[UR10][R6.64+0x1] ;  /* 0x0000010a060a7981 */ /* 0x000ea8000c1e1100 */
[----:B------:R-:W3:Y:S04]  /*0f70*/  LDG.E.U8 R11, desc[UR10][R6.64+0x2] ;  /* 0x0000020a060b7981 */ /* 0x000ee8000c1e1100 */
[----:B------:R-:W4:Y:S04]  /*0f80*/  LDG.E.U8 R12, desc[UR10][R6.64+0x3] ;  /* 0x0000030a060c7981 */ /* 0x000f28000c1e1100 */
[----:B------:R-:W5:Y:S01]  /*0f90*/  LDG.E.U8 R15, desc[UR10][R6.64] ;  /* 0x0000000a060f7981 */ /* 0x000f62000c1e1100 */
[----:B--2---:R-:W-:-:S02]  /*0fa0*/  ISETP.NE.AND P2, PT, R10, RZ, PT ;  /* 0x000000ff0a00720c */ /* 0x004fc40003f45270 */
[----:B---3--:R-:W-:Y:S02]  /*0fb0*/  ISETP.NE.AND P3, PT, R11, RZ, PT ;  /* 0x000000ff0b00720c */ /* 0x008fe40003f65270 */
[----:B----4-:R-:W-:Y:S02]  /*0fc0*/  ISETP.NE.AND P4, PT, R12, RZ, PT ;  /* 0x000000ff0c00720c */ /* 0x010fe40003f85270 */
[----:B-----5:R-:W-:Y:S02]  /*0fd0*/  ISETP.NE.AND P1, PT, R15, RZ, PT ;  /* 0x000000ff0f00720c */ /* 0x020fe40003f25270 */
[----:B------:R-:W-:-:S05]  /*0fe0*/  LEA R10, R9, UR22, 0x2 ;  /* 0x00000016090a7c11 */ /* 0x000fca000f8e10ff */
[----:B------:R-:W-:Y:S02]  /*0ff0*/  @!P2 MOV R15, 0xff800000 ;  /* 0xff800000000fa802 */ /* 0x000fe40000000f00 */
[----:B------:R-:W-:Y:S02]  /*1000*/  @!P3 MOV R17, 0xff800000 ;  /* 0xff8000000011b802 */ /* 0x000fe40000000f00 */
[----:B------:R-:W-:Y:S01]  /*1010*/  @!P4 MOV R7, 0xff800000 ;  /* 0xff8000000007c802 */ /* 0x000fe20000000f00 */
[----:B------:R2:W-:Y:S01]  /*1020*/  @P2 STL [R10+0x4], R13 ;  /* 0x0000040d0a002387 */ /* 0x0005e20000100800 */
[----:B------:R-:W-:Y:S01]  /*1030*/  IADD3 R9, PT, PT, R9, 0x4, RZ ;  /* 0x0000000409097810 */ /* 0x000fe20007ffe0ff */
[----:B------:R-:W-:Y:S02]  /*1040*/  @!P1 IMAD.MOV.U32 R11, RZ, RZ, -0x800000 ;  /* 0xff800000ff0b9424 */ /* 0x000fe400078e00ff */
[----:B------:R2:W-:Y:S04]  /*1050*/  @P3 STL [R10+0x8], R13 ;  /* 0x0000080d0a003387 */ /* 0x0005e80000100800 */
[----:B------:R2:W-:Y:S04]  /*1060*/  @P4 STL [R10+0xc], R13 ;  /* 0x00000c0d0a004387 */ /* 0x0005e80000100800 */
[----:B------:R2:W-:Y:S04]  /*1070*/  @!P2 STL [R10+0x4], R15 ;  /* 0x0000040f0a00a387 */ /* 0x0005e80000100800 */
[----:B------:R2:W-:Y:S04]  /*1080*/  @!P3 STL [R10+0x8], R17 ;  /* 0x000008110a00b387 */ /* 0x0005e80000100800 */
[----:B------:R2:W-:Y:S01]  /*1090*/  @!P4 STL [R10+0xc], R7 ;  /* 0x00000c070a00c387 */ /* 0x0005e20000100800 */
[----:B------:R-:W-:-:S03]  /*10a0*/  @P1 FMNMX R0, R0, R13, !PT ;  /* 0x0000000d00001209 */ /* 0x000fc60007800000 */
[----:B------:R2:W-:Y:S04]  /*10b0*/  @P1 STL [R10], R13 ;  /* 0x0000000d0a001387 */ /* 0x0005e80000100800 */
[----:B------:R2:W-:Y:S01]  /*10c0*/  @!P1 STL [R10], R11 ;  /* 0x0000000b0a009387 */ /* 0x0005e20000100800 */
[----:B------:R-:W-:Y:S02]  /*10d0*/  ISETP.NE.AND P1, PT, R9, R8, PT ;  /* 0x000000080900720c */ /* 0x000fe40003f25270 */
[----:B------:R-:W-:-:S04]  /*10e0*/  @P2 FMNMX R0, R0, R13, !PT ;  /* 0x0000000d00002209 */ /* 0x000fc80007800000 */
[----:B------:R-:W-:-:S04]  /*10f0*/  @P3 FMNMX R0, R0, R13, !PT ;  /* 0x0000000d00003209 */ /* 0x000fc80007800000 */
[----:B------:R-:W-:-:S03]  /*1100*/  @P4 FMNMX R0, R0, R13, !PT ;  /* 0x0000000d00004209 */ /* 0x000fc60007800000 */
[----:B--2---:R-:W-:Y:S05]  /*1110*/  @P1 BRA `(.L_x_16) ;  /* 0xfffffffc00801947 */ /* 0x004fea000383ffff */
.L_x_15:
[----:B------:R-:W-:Y:S05]  /*1120*/  @!P0 BRA `(.L_x_4) ;  /* 0x0000000000488947 */ /* 0x000fea0003800000 */
[----:B------:R-:W0:Y:S01]  /*1130*/  LDC R2, c[0x0][0x3a8] ;  /* 0x0000ea00ff027b82 */ /* 0x000e220000000800 */
[----:B------:R-:W-:Y:S01]  /*1140*/  FMUL R9, RZ, R3 ;  /* 0x00000003ff097220 */ /* 0x000fe20000400000 */
[----:B------:R-:W1:Y:S01]  /*1150*/  LDCU.64 UR6, c[0x0][0x398] ;  /* 0x00007300ff0677ac */ /* 0x000e620008000a00 */
[----:B------:R-:W-:-:S05]  /*1160*/  UMOV UR4, URZ ;  /* 0x000000ff00047c82 */ /* 0x000fca0008000000 */
.L_x_17:
[----:B0-2---:R-:W-:-:S05]  /*1170*/  IMAD R3, R5, R2, R8 ;  /* 0x0000000205037224 */ /* 0x005fca00078e0208 */
[----:B-1----:R-:W-:-:S04]  /*1180*/  IADD3 R6, P0, PT, R3, UR6, RZ ;  /* 0x0000000603067c10 */ /* 0x002fc8000ff1e0ff */
[----:B------:R-:W-:-:S05]  /*1190*/  LEA.HI.X.SX32 R7, R3, UR7, 0x1, P0 ;  /* 0x0000000703077c11 */ /* 0x000fca00080f0eff */
[----:B------:R-:W2:Y:S01]  /*11a0*/  LDG.E.U8 R6, desc[UR10][R6.64] ;  /* 0x0000000a06067981 */ /* 0x000ea2000c1e1100 */
[C---:B------:R-:W-:Y:S01]  /*11b0*/  LEA R3, R8.reuse, UR22, 0x2 ;  /* 0x0000001608037c11 */ /* 0x040fe2000f8e10ff */
[----:B------:R-:W-:Y:S01]  /*11c0*/  UIADD3 UR4, UPT, UPT, UR4, 0x1, URZ ;  /* 0x0000000104047890 */ /* 0x000fe2000fffe0ff */
[----:B------:R-:W-:-:S05]  /*11d0*/  IADD3 R8, PT, PT, R8, 0x1, RZ ;  /* 0x0000000108087810 */ /* 0x000fca0007ffe0ff */
[----:B------:R-:W-:Y:S02]  /*11e0*/  ISETP.NE.AND P1, PT, R16, UR4, PT ;  /* 0x0000000410007c0c */ /* 0x000fe4000bf25270 */
[----:B--2---:R-:W-:-:S13]  /*11f0*/  ISETP.NE.AND P0, PT, R6, RZ, PT ;  /* 0x000000ff0600720c */ /* 0x004fda0003f05270 */
[----:B------:R-:W-:Y:S01]  /*1200*/  @!P0 MOV R10, 0xff800000 ;  /* 0xff800000000a8802 */ /* 0x000fe20000000f00 */
[----:B------:R2:W-:Y:S01]  /*1210*/  @P0 STL [R3], R9 ;  /* 0x0000000903000387 */ /* 0x0005e20000100800 */
[----:B------:R-:W-:-:S03]  /*1220*/  @P0 FMNMX R0, R0, R9, !PT ;  /* 0x0000000900000209 */ /* 0x000fc60007800000 */
[----:B------:R2:W-:Y:S01]  /*1230*/  @!P0 STL [R3], R10 ;  /* 0x0000000a03008387 */ /* 0x0005e20000100800 */
[----:B------:R-:W-:Y:S05]  /*1240*/  @P1 BRA `(.L_x_17) ;  /* 0xfffffffc00c81947 */ /* 0x000fea000383ffff */
.L_x_4:
[----:B------:R-:W-:Y:S01]  /*1250*/  ISETP.GE.AND P0, PT, R2, 0x1, PT ;  /* 0x000000010200780c */ /* 0x000fe20003f06270 */
[----:B--2---:R-:W-:-:S12]  /*1260*/  HFMA2 R3, -RZ, RZ, 0, 0 ;  /* 0x00000000ff037431 */ /* 0x004fd800000001ff */
[----:B------:R-:W-:Y:S05]  /*1270*/  @!P0 BRA `(.L_x_18) ;  /* 0x00000010002c8947 */ /* 0x000fea0003800000 */
[C---:B------:R-:W-:Y:S02]  /*1280*/  ISETP.GE.U32.AND P0, PT, R2.reuse, 0x8, PT ;  /* 0x000000080200780c */ /* 0x040fe40003f06070 */
[----:B------:R-:W-:Y:S02]  /*1290*/  LOP3.LUT R21, R2, 0x7, RZ, 0xc0, !PT ;  /* 0x0000000702157812 */ /* 0x000fe400078ec0ff */
[----:B------:R-:W-:Y:S02]  /*12a0*/  MOV R3, RZ ;  /* 0x000000ff00037202 */ /* 0x000fe40000000f00 */
[----:B------:R-:W-:-:S07]  /*12b0*/  MOV R5, RZ ;  /* 0x000000ff00057202 */ /* 0x000fce0000000f00 */
[----:B------:R-:W-:Y:S05]  /*12c0*/  @!P0 BRA `(.L_x_19) ;  /* 0x0000000800088947 */ /* 0x000fea0003800000 */
[----:B------:R-:W-:Y:S01]  /*12d0*/  LOP3.LUT R5, R2, 0x7ffffff8, RZ, 0xc0, !PT ;  /* 0x7ffffff802057812 */ /* 0x000fe200078ec0ff */
[----:B------:R-:W-:Y:S01]  /*12e0*/  IMAD.MOV.U32 R6, RZ, RZ, RZ ;  /* 0x000000ffff067224 */ /* 0x000fe200078e00ff */
[----:B------:R-:W-:-:S07]  /*12f0*/  MOV R3, RZ ;  /* 0x000000ff00037202 */ /* 0x000fce0000000f00 */
.L_x_22:
[----:B0-2---:R-:W-:-:S05]  /*1300*/  LEA R2, R6, UR22, 0x2 ;  /* 0x0000001606027c11 */ /* 0x005fca000f8e10ff */
[----:B------:R-:W2:Y:S04]  /*1310*/  LDL R19, [R2] ;  /* 0x0000000002137983 */ /* 0x000ea80000100800 */
[----:B------:R-:W3:Y:S04]  /*1320*/  LDL R23, [R2+0x4] ;  /* 0x0000040002177983 */ /* 0x000ee80000100800 */
[----:B------:R-:W4:Y:S04]  /*1330*/  LDL R25, [R2+0x8] ;  /* 0x0000080002197983 */ /* 0x000f280000100800 */
[----:B------:R-:W5:Y:S04]  /*1340*/  LDL R11, [R2+0xc] ;  /* 0x00000c00020b7983 */ /* 0x000f680000100800 */
[----:B------:R-:W5:Y:S04]  /*1350*/  LDL R17, [R2+0x10] ;  /* 0x0000100002117983 */ /* 0x000f680000100800 */
[----:B------:R-:W5:Y:S04]  /*1360*/  LDL R15, [R2+0x14] ;  /* 0x00001400020f7983 */ /* 0x000f680000100800 */
[----:B01----:R-:W5:Y:S04]  /*1370*/  LDL R13, [R2+0x18] ;  /* 0x00001800020d7983 */ /* 0x003f680000100800 */
[----:B------:R-:W5:Y:S01]  /*1380*/  LDL R7, [R2+0x1c] ;  /* 0x00001c0002077983 */ /* 0x000f620000100800 */
[----:B------:R-:W-:Y:S01]  /*1390*/  VIADD R6, R6, 0x8 ;  /* 0x0000000806067836 */ /* 0x000fe20000000000 */
[----:B------:R-:W-:Y:S01]  /*13a0*/  BSSY.RECONVERGENT B0, `(.L_x_20) ;  /* 0x0000073000007945 */ /* 0x000fe20003800200 */
[----:B--2---:R-:W-:-:S02]  /*13b0*/  FSETP.NEU.AND P2, PT, R19, -INF , PT ;  /* 0xff8000001300780b */ /* 0x004fc40003f4d000 */
[----:B---3--:R-:W-:Y:S02]  /*13c0*/  FSETP.NEU.AND P3, PT, R23, -INF , PT ;  /* 0xff8000001700780b */ /* 0x008fe40003f6d000 */
[----:B----4-:R-:W-:Y:S02]  /*13d0*/  FSETP.NEU.AND P4, PT, R25, -INF , PT ;  /* 0xff8000001900780b */ /* 0x010fe40003f8d000 */
[----:B-----5:R-:W-:-:S07]  /*13e0*/  FSETP.NEU.AND P5, PT, R11, -INF , PT ;  /* 0xff8000000b00780b */ /* 0x020fce0003fad000 */
[--C-:B------:R-:W-:Y:S01]  /*13f0*/  @P2 FADD R14, R19, -R0.reuse ;  /* 0x80000000130e2221 */ /* 0x100fe20000000000 */
[----:B------:R-:W-:Y:S02]  /*1400*/  @P2 MOV R9, 0x3bbb989d ;  /* 0x3bbb989d00092802 */ /* 0x000fe40000000f00 */
[----:B------:R-:W-:Y:S01]  /*1410*/  @P2 MOV R19, 0x437c0000 ;  /* 0x437c000000132802 */ /* 0x000fe20000000f00 */
[--C-:B------:R-:W-:Y:S01]  /*1420*/  @P3 FADD R16, R23, -R0.reuse ;  /* 0x8000000017103221 */ /* 0x100fe20000000000 */
[----:B------:R-:W-:Y:S01]  /*1430*/  @P3 MOV R27, 0x3bbb989d ;  /* 0x3bbb989d001b3802 */ /* 0x000fe20000000f00 */
[----:B------:R-:W-:Y:S01]  /*1440*/  @P2 FFMA.SAT R10, R14, R9, 0.5 ;  /* 0x3f0000000e0a2423 */ /* 0x000fe20000002009 */
[----:B------:R-:W-:Y:S01]  /*1450*/  @P3 MOV R8, 0x437c0000 ;  /* 0x437c000000083802 */ /* 0x000fe20000000f00 */
[--C-:B------:R-:W-:Y:S01]  /*1460*/  @P4 FADD R12, R25, -R0.reuse ;  /* 0x80000000190c4221 */ /* 0x100fe20000000000 */
[----:B------:R-:W-:Y:S01]  /*1470*/  @P4 MOV R25, 0x437c0000 ;  /* 0x437c000000194802 */ /* 0x000fe20000000f00 */
[----:B------:R-:W-:Y:S01]  /*1480*/  @P3 FFMA.SAT R9, R16, R27, 0.5 ;  /* 0x3f00000010093423 */ /* 0x000fe2000000201b */
[----:B------:R-:W-:Y:S01]  /*1490*/  @P2 FFMA.RM R10, R10, R19, 12582913 ;  /* 0x4b4000010a0a2423 */ /* 0x000fe20000004013 */
[----:B------:R-:W-:Y:S01]  /*14a0*/  @P4 MOV R19, 0x3bbb989d ;  /* 0x3bbb989d00134802 */ /* 0x000fe20000000f00 */
[----:B------:R-:W-:Y:S01]  /*14b0*/  @P5 FADD R18, R11, -R0 ;  /* 0x800000000b125221 */ /* 0x000fe20000000000 */
[----:B------:R-:W-:Y:S01]  /*14c0*/  @P3 FFMA.RM R9, R9, R8, 12582913 ;  /* 0x4b40000109093423 */ /* 0x000fe20000004008 */
[----:B------:R-:W-:-:S02]  /*14d0*/  FSETP.NEU.AND P6, PT, R17, -INF , PT ;  /* 0xff8000001100780b */ /* 0x000fc40003fcd000 */
[----:B------:R-:W-:Y:S01]  /*14e0*/  @P4 FFMA.SAT R8, R12, R19, 0.5 ;  /* 0x3f0000000c084423 */ /* 0x000fe20000002013 */
[----:B------:R-:W-:Y:S01]  /*14f0*/  @P2 FADD R19, R10, -12583039 ;  /* 0xcb40007f0a132421 */ /* 0x000fe20000000000 */
[----:B------:R-:W-:Y:S01]  /*1500*/  @P3 FADD R23, R9, -12583039 ;  /* 0xcb40007f09173421 */ /* 0x000fe20000000000 */
[----:B------:R-:W-:Y:S01]  /*1510*/  FSETP.NEU.AND P0, PT, R15, -INF , PT ;  /* 0xff8000000f00780b */ /* 0x000fe20003f0d000 */
[----:B------:R-:W-:Y:S01]  /*1520*/  @P4 FFMA.RM R8, R8, R25, 12582913 ;  /* 0x4b40000108084423 */ /* 0x000fe20000004019 */
[----:B------:R-:W-:Y:S01]  /*1530*/  @P2 FFMA R19, R14, 1.4426950216293334961, -R19 ;  /* 0x3fb8aa3b0e132823 */ /* 0x000fe20000000813 */
[----:B------:R-:W-:Y:S01]  /*1540*/  @P3 FFMA R23, R16, 1.4426950216293334961, -R23 ;  /* 0x3fb8aa3b10173823 */ /* 0x000fe20000000817 */
[----:B------:R-:W-:Y:S02]  /*1550*/  @P5 MOV R25, 0x437c0000 ;  /* 0x437c000000195802 */ /* 0x000fe40000000f00 */
[----:B------:R-:W-:Y:S01]  /*1560*/  @P2 FFMA R20, R14, 1.925963033500011079e-08, R19 ;  /* 0x32a570600e142823 */ /* 0x000fe20000000013 */
[----:B------:R-:W-:Y:S01]  /*1570*/  @P3 FFMA R14, R16, 1.925963033500011079e-08, R23 ;  /* 0x32a57060100e3823 */ /* 0x000fe20000000017 */
[----:B------:R-:W-:Y:S01]  /*1580*/  @P4 FADD R19, R8, -12583039 ;  /* 0xcb40007f08134421 */ /* 0x000fe20000000000 */
[----:B------:R-:W-:Y:S01]  /*1590*/  @P5 MOV R23, 0x3bbb989d ;  /* 0x3bbb989d00175802 */ /* 0x000fe20000000f00 */
[----:B------:R0:W-:Y:S01]  /*15a0*/  @P2 MUFU.EX2 R11, R20 ;  /* 0x00000014000b2308 */ /* 0x0001e20000000800 */
[----:B------:R-:W-:Y:S01]  /*15b0*/  @P6 MOV R24, 0x3bbb989d ;  /* 0x3bbb989d00186802 */ /* 0x000fe20000000f00 */
[----:B------:R-:W-:Y:S01]  /*15c0*/  @P4 FFMA R19, R12, 1.4426950216293334961, -R19 ;  /* 0x3fb8aa3b0c134823 */ /* 0x000fe20000000813 */
[----:B------:R-:W-:Y:S01]  /*15d0*/  FSETP.NEU.AND P1, PT, R13, -INF , PT ;  /* 0xff8000000d00780b */ /* 0x000fe20003f2d000 */
[----:B------:R-:W-:Y:S01]  /*15e0*/  @P5 FFMA.SAT R22, R18, R23, 0.5 ;  /* 0x3f00000012165423 */ /* 0x000fe20000002017 */
[----:B------:R-:W-:Y:S01]  /*15f0*/  @P6 MOV R23, 0x437c0000 ;  /* 0x437c000000176802 */ /* 0x000fe20000000f00 */
[----:B------:R-:W-:Y:S01]  /*1600*/  @P4 FFMA R16, R12, 1.925963033500011079e-08, R19 ;  /* 0x32a570600c104823 */ /* 0x000fe20000000013 */
[----:B------:R-:W-:Y:S01]  /*1610*/  @P6 FADD R19, R17, -R0 ;  /* 0x8000000011136221 */ /* 0x000fe20000000000 */
[----:B------:R-:W-:Y:S01]  /*1620*/  @P5 FFMA.RM R12, R22, R25, 12582913 ;  /* 0x4b400001160c5423 */ /* 0x000fe20000004019 */
[----:B------:R-:W-:-:S02]  /*1630*/  @P0 IMAD.MOV.U32 R25, RZ, RZ, 0x3bbb989d ;  /* 0x3bbb989dff190424 */ /* 0x000fc400078e00ff */
[--C-:B0-----:R-:W-:Y:S01]  /*1640*/  @P0 FADD R20, R15, -R0.reuse ;  /* 0x800000000f140221 */ /* 0x101fe20000000000 */
[----:B------:R-:W-:Y:S01]  /*1650*/  @P6 FFMA.SAT R22, R19, R24, 0.5 ;  /* 0x3f00000013166423 */ /* 0x000fe20000002018 */
[----:B------:R-:W-:Y:S01]  /*1660*/  @P5 FADD R17, R12, -12583039 ;  /* 0xcb40007f0c115421 */ /* 0x000fe20000000000 */
[----:B------:R-:W-:Y:S01]  /*1670*/  @P0 MOV R27, 0x437c0000 ;  /* 0x437c0000001b0802 */ /* 0x000fe20000000f00 */
[----:B------:R-:W0:Y:S01]  /*1680*/  @P3 MUFU.EX2 R14, R14 ;  /* 0x0000000e000e3308 */ /* 0x000e220000000800 */
[----:B------:R-:W-:Y:S01]  /*1690*/  @P6 FFMA.RM R15, R22, R23, 12582913 ;  /* 0x4b400001160f6423 */ /* 0x000fe20000004017 */
[----:B------:R-:W-:Y:S01]  /*16a0*/  @P5 FFMA R17, R18, 1.4426950216293334961, -R17 ;  /* 0x3fb8aa3b12115823 */ /* 0x000fe20000000811 */
[----:B------:R-:W-:Y:S01]  /*16b0*/  @P0 FFMA.SAT R22, R20, R25, 0.5 ;  /* 0x3f00000014160423 */ /* 0x000fe20000002019 */
[----:B------:R-:W-:Y:S02]  /*16c0*/  @P1 MOV R25, 0x3bbb989d ;  /* 0x3bbb989d00191802 */ /* 0x000fe40000000f00 */
[----:B------:R-:W-:Y:S01]  /*16d0*/  @P5 FFMA R23, R18, 1.925963033500011079e-08, R17 ;  /* 0x32a5706012175823 */ /* 0x000fe20000000011 */
[----:B------:R-:W-:Y:S01]  /*16e0*/  @P6 FADD R18, R15, -12583039 ;  /* 0xcb40007f0f126421 */ /* 0x000fe20000000000 */
[----:B------:R-:W-:Y:S01]  /*16f0*/  @P0 FFMA.RM R17, R22, R27, 12582913 ;  /* 0x4b40000116110423 */ /* 0x000fe2000000401b */
[----:B------:R-:W-:Y:S01]  /*1700*/  @P1 FADD R22, R13, -R0 ;  /* 0x800000000d161221 */ /* 0x000fe20000000000 */
[----:B------:R-:W-:Y:S01]  /*1710*/  @P1 MOV R27, 0x437c0000 ;  /* 0x437c0000001b1802 */ /* 0x000fe20000000f00 */
[----:B------:R-:W-:Y:S01]  /*1720*/  @P6 FFMA R18, R19, 1.4426950216293334961, -R18 ;  /* 0x3fb8aa3b13126823 */ /* 0x000fe20000000812 */
[----:B------:R1:W2:Y:S01]  /*1730*/  @P5 MUFU.EX2 R13, R23 ;  /* 0x00000017000d5308 */ /* 0x0002a20000000800 */
[----:B------:R-:W-:Y:S01]  /*1740*/  @P1 FFMA.SAT R24, R22, R25, 0.5 ;  /* 0x3f00000016181423 */ /* 0x000fe20000002019 */
[----:B------:R-:W-:Y:S01]  /*1750*/  @P0 FADD R25, R17, -12583039 ;  /* 0xcb40007f11190421 */ /* 0x000fe20000000000 */
[----:B------:R-:W-:Y:S01]  /*1760*/  @P6 FFMA R18, R19, 1.925963033500011079e-08, R18 ;  /* 0x32a5706013126823 */ /* 0x000fe20000000012 */
[----:B------:R-:W-:Y:S01]  /*1770*/  @P5 SHF.L.U32 R12, R12, 0x17, RZ ;  /* 0x000000170c0c5819 */ /* 0x000fe200000006ff */
[----:B------:R-:W-:Y:S01]  /*1780*/  @P1 FFMA.RM R19, R24, R27, 12582913 ;  /* 0x4b40000118131423 */ /* 0x000fe2000000401b */
[C---:B------:R-:W-:Y:S01]  /*1790*/  @P0 FFMA R25, R20.reuse, 1.4426950216293334961, -R25 ;  /* 0x3fb8aa3b14190823 */ /* 0x040fe20000000819 */
[----:B------:R-:W-:Y:S01]  /*17a0*/  @P6 SHF.L.U32 R15, R15, 0x17, RZ ;  /* 0x000000170f0f6819 */ /* 0x000fe200000006ff */
[----:B------:R-:W3:Y:S01]  /*17b0*/  @P4 MUFU.EX2 R16, R16 ;  /* 0x0000001000104308 */ /* 0x000ee20000000800 */
[----:B------:R-:W-:Y:S01]  /*17c0*/  @P1 FADD R27, R19, -12583039 ;  /* 0xcb40007f131b1421 */ /* 0x000fe20000000000 */
[----:B------:R-:W-:Y:S01]  /*17d0*/  @P0 FFMA R25, R20, 1.925963033500011079e-08, R25 ;  /* 0x32a5706014190823 */ /* 0x000fe20000000019 */
[----:B------:R-:W-:-:S02]  /*17e0*/  @P2 SHF.L.U32 R20, R10, 0x17, RZ ;  /* 0x000000170a142819 */ /* 0x000fc400000006ff */
[C---:B------:R-:W-:Y:S01]  /*17f0*/  @P1 FFMA R27, R22.reuse, 1.4426950216293334961, -R27 ;  /* 0x3fb8aa3b161b1823 */ /* 0x040fe2000000081b */
[----:B-1----:R-:W-:Y:S02]  /*1800*/  @P3 SHF.L.U32 R23, R9, 0x17, RZ ;  /* 0x0000001709173819 */ /* 0x002fe400000006ff */
[----:B------:R-:W1:Y:S01]  /*1810*/  @P6 MUFU.EX2 R18, R18 ;  /* 0x0000001200126308 */ /* 0x000e620000000800 */
[----:B------:R-:W-:Y:S01]  /*1820*/  @P1 FFMA R27, R22, 1.925963033500011079e-08, R27 ;  /* 0x32a57060161b1823 */ /* 0x000fe2000000001b */
[----:B------:R-:W-:Y:S01]  /*1830*/  @P0 SHF.L.U32 R17, R17, 0x17, RZ ;  /* 0x0000001711110819 */ /* 0x000fe200000006ff */
[----:B0-----:R-:W-:Y:S01]  /*1840*/  @P3 FMUL R14, R23, R14 ;  /* 0x0000000e170e3220 */ /* 0x001fe20000400000 */
[----:B------:R-:W-:Y:S01]  /*1850*/  @P4 SHF.L.U32 R23, R8, 0x17, RZ ;  /* 0x0000001708174819 */ /* 0x000fe200000006ff */
[----:B------:R-:W-:Y:S01]  /*1860*/  @P2 FMUL R11, R20, R11 ;  /* 0x0000000b140b2220 */ /* 0x000fe20000400000 */
[----:B------:R-:W-:Y:S01]  /*1870*/  @P1 SHF.L.U32 R8, R19, 0x17, RZ ;  /* 0x0000001713081819 */ /* 0x000fe200000006ff */
[----:B--2---:R-:W-:Y:S01]  /*1880*/  @P5 FMUL R12, R12, R13 ;  /* 0x0000000d0c0c5220 */ /* 0x004fe20000400000 */
[----:B------:R-:W0:Y:S01]  /*1890*/  @P0 MUFU.EX2 R10, R25 ;  /* 0x00000019000a0308 */ /* 0x000e220000000800 */
[----:B---3--:R-:W-:Y:S01]  /*18a0*/  @P4 FMUL R16, R23, R16 ;  /* 0x0000001017104220 */ /* 0x008fe20000400000 */
[----:B------:R-:W-:Y:S01]  /*18b0*/  @P2 FADD R3, R3, R11 ;  /* 0x0000000b03032221 */ /* 0x000fe20000000000 */
[----:B------:R2:W-:Y:S01]  /*18c0*/  @P2 STL [R2], R11 ;  /* 0x0000000b02002387 */ /* 0x0005e20000100800 */
[----:B------:R-:W-:-:S02]  /*18d0*/  FSETP.NEU.AND P2, PT, R7, -INF , PT ;  /* 0xff8000000700780b */ /* 0x000fc40003f4d000 */
[----:B------:R-:W-:Y:S01]  /*18e0*/  @P3 FADD R3, R3, R14 ;  /* 0x0000000e03033221 */ /* 0x000fe20000000000 */
[----:B------:R2:W-:Y:S01]  /*18f0*/  @P4 STL [R2+0x8], R16 ;  /* 0x0000081002004387 */ /* 0x0005e20000100800 */
[----:B------:R-:W3:Y:S01]  /*1900*/  @P1 MUFU.EX2 R9, R27 ;  /* 0x0000001b00091308 */ /* 0x000ee20000000800 */
[----:B-1----:R-:W-:Y:S01]  /*1910*/  @P6 FMUL R15, R15, R18 ;  /* 0x000000120f0f6220 */ /* 0x002fe20000400000 */
[----:B------:R-:W-:Y:S01]  /*1920*/  @P4 FADD R3, R3, R16 ;  /* 0x0000001003034221 */ /* 0x000fe20000000000 */
[----:B------:R2:W-:Y:S03]  /*1930*/  @P5 STL [R2+0xc], R12 ;  /* 0x00000c0c02005387 */ /* 0x0005e60000100800 */
[----:B------:R-:W-:Y:S01]  /*1940*/  @P5 FADD R3, R3, R12 ;  /* 0x0000000c03035221 */ /* 0x000fe20000000000 */
[----:B------:R2:W-:Y:S01]  /*1950*/  @P6 STL [R2+0x10], R15 ;  /* 0x0000100f02006387 */ /* 0x0005e20000100800 */
[----:B0-----:R-:W-:-:S02]  /*1960*/  @P0 FMUL R10, R17, R10 ;  /* 0x0000000a110a0220 */ /* 0x001fc40000400000 */
[----:B------:R-:W-:Y:S01]  /*1970*/  @P6 FADD R3, R3, R15 ;  /* 0x0000000f03036221 */ /* 0x000fe20000000000 */
[----:B------:R2:W-:Y:S01]  /*1980*/  @P3 STL [R2+0x4], R14 ;  /* 0x0000040e02003387 */ /* 0x0005e20000100800 */
[----:B------:R-:W-:Y:S02]  /*1990*/  ISETP.NE.AND P3, PT, R6, R5, PT ;  /* 0x000000050600720c */ /* 0x000fe40003f65270 */
[----:B------:R-:W-:Y:S01]  /*19a0*/  @P0 FADD R3, R3, R10 ;  /* 0x0000000a03030221 */ /* 0x000fe20000000000 */
[----:B------:R2:W-:Y:S01]  /*19b0*/  @P0 STL [R2+0x14], R10 ;  /* 0x0000140a02000387 */ /* 0x0005e20000100800 */
[----:B---3--:R-:W-:-:S04]  /*19c0*/  @P1 FMUL R8, R8, R9 ;  /* 0x0000000908081220 */ /* 0x008fc80000400000 */
[----:B------:R-:W-:Y:S01]  /*19d0*/  @P1 FADD R3, R3, R8 ;  /* 0x0000000803031221 */ /* 0x000fe20000000000 */
[----:B------:R2:W-:Y:S01]  /*19e0*/  @P1 STL [R2+0x18], R8 ;  /* 0x0000180802001387 */ /* 0x0005e20000100800 */
[----:B------:R-:W-:Y:S05]  /*19f0*/  @!P2 BRA `(.L_x_21) ;  /* 0x000000000034a947 */ /* 0x000fea0003800000 */
[----:B--2---:R-:W-:Y:S02]  /*1a00*/  HFMA2 R8, -RZ, RZ, 0.96630859375, -0.0022525787353515625 ;  /* 0x3bbb989dff087431 */ /* 0x004fe400000001ff */
[----:B------:R-:W-:Y:S01]  /*1a10*/  FADD R7, R7, -R0 ;  /* 0x8000000007077221 */ /* 0x000fe20000000000 */
[----:B------:R-:W-:-:S03]  /*1a20*/  MOV R9, 0x437c0000 ;  /* 0x437c000000097802 */ /* 0x000fc60000000f00 */
[----:B------:R-:W-:-:S04]  /*1a30*/  FFMA.SAT R8, R7, R8, 0.5 ;  /* 0x3f00000007087423 */ /* 0x000fc80000002008 */
[----:B------:R-:W-:-:S04]  /*1a40*/  FFMA.RM R8, R8, R9, 12582913 ;  /* 0x4b40000108087423 */ /* 0x000fc80000004009 */
[C---:B------:R-:W-:Y:S01]  /*1a50*/  FADD R10, R8.reuse, -12583039 ;  /* 0xcb40007f080a7421 */ /* 0x040fe20000000000 */
[----:B------:R-:W-:-:S03]  /*1a60*/  SHF.L.U32 R8, R8, 0x17, RZ ;  /* 0x0000001708087819 */ /* 0x000fc600000006ff */
[----:B------:R-:W-:-:S04]  /*1a70*/  FFMA R10, R7, 1.4426950216293334961, -R10 ;  /* 0x3fb8aa3b070a7823 */ /* 0x000fc8000000080a */
[----:B------:R-:W-:-:S04]  /*1a80*/  FFMA R10, R7, 1.925963033500011079e-08, R10 ;  /* 0x32a57060070a7823 */ /* 0x000fc8000000000a */
[----:B------:R-:W0:Y:S02]  /*1a90*/  MUFU.EX2 R7, R10 ;  /* 0x0000000a00077308 */ /* 0x000e240000000800 */
[----:B0-----:R-:W-:-:S04]  /*1aa0*/  FMUL R7, R8, R7 ;  /* 0x0000000708077220 */ /* 0x001fc80000400000 */
[----:B------:R-:W-:Y:S01]  /*1ab0*/  FADD R3, R3, R7 ;  /* 0x0000000703037221 */ /* 0x000fe20000000000 */
[----:B------:R0:W-:Y:S06]  /*1ac0*/  STL [R2+0x1c], R7 ;  /* 0x00001c0702007387 */ /* 0x0001ec0000100800 */
.L_x_21:
[----:B------:R-:W-:Y:S05]  /*1ad0*/  BSYNC.RECONVERGENT B0 ;  /* 0x0000000000007941 */ /* 0x000fea0003800200 */
.L_x_20:
[----:B------:R-:W-:Y:S05]  /*1ae0*/  @P3 BRA `(.L_x_22) ;  /* 0xfffffff800043947 */ /* 0x000fea000383ffff */
.L_x_19:
[----:B------:R-:W-:-:S13]  /*1af0*/  ISETP.NE.AND P0, PT, R21, RZ, PT ;  /* 0x000000ff1500720c */ /* 0x000fda0003f05270 */
[----:B------:R-:W-:Y:S05]  /*1b00*/  @!P0 BRA `(.L_x_18) ;  /* 0x0000000800088947 */ /* 0x000fea0003800000 */
[----:B------:R-:W3:Y:S01]  /*1b10*/  LDCU UR6, c[0x0][0x3a8] ;  /* 0x00007500ff0677ac */ /* 0x000ee20008000800 */
[----:B------:R-:W-:Y:S01]  /*1b20*/  ISETP.GE.U32.AND P0, PT, R21, 0x4, PT ;  /* 0x000000041500780c */ /* 0x000fe20003f06070 */
[----:B---3--:R-:W-:-:S12]  /*1b30*/  ULOP3.LUT UR7, UR6, 0x3, URZ, 0xc0, !UPT ;  /* 0x0000000306077892 */ /* 0x008fd8000f8ec0ff */
[----:B------:R-:W-:Y:S05]  /*1b40*/  @!P0 BRA `(.L_x_23) ;  /* 0x0000000400048947 */ /* 0x000fea0003800000 */
[----:B0-2---:R-:W-:-:S05]  /*1b50*/  LEA R2, R5, UR22, 0x2 ;  /* 0x0000001605027c11 */ /* 0x005fca000f8e10ff */
[----:B------:R-:W2:Y:S04]  /*1b60*/  LDL R9, [R2] ;  /* 0x0000000002097983 */ /* 0x000ea80000100800 */
[----:B------:R-:W3:Y:S04]  /*1b70*/  LDL R11, [R2+0x4] ;  /* 0x00000400020b7983 */ /* 0x000ee80000100800 */
[----:B-1----:R-:W4:Y:S04]  /*1b80*/  LDL R13, [R2+0x8] ;  /* 0x00000800020d7983 */ /* 0x002f280000100800 */
[----:B------:R-:W5:Y:S01]  /*1b90*/  LDL R7, [R2+0xc] ;  /* 0x00000c0002077983 */ /* 0x000f620000100800 */
[----:B------:R-:W-:Y:S01]  /*1ba0*/  BSSY.RECONVERGENT B0, `(.L_x_24) ;  /* 0x000003a000007945 */ /* 0x000fe20003800200 */
[----:B--2---:R-:W-:-:S02]  /*1bb0*/  FSETP.NEU.AND P0, PT, R9, -INF , PT ;  /* 0xff8000000900780b */ /* 0x004fc40003f0d000 */
[----:B---3--:R-:W-:Y:S02]  /*1bc0*/  FSETP.NEU.AND P1, PT, R11, -INF , PT ;  /* 0xff8000000b00780b */ /* 0x008fe40003f2d000 */
[----:B----4-:R-:W-:-:S09]  /*1bd0*/  FSETP.NEU.AND P2, PT, R13, -INF , PT ;  /* 0xff8000000d00780b */ /* 0x010fd20003f4d000 */
[----:B------:R-:W-:Y:S01]  /*1be0*/  @P0 MOV R15, 0x3bbb989d ;  /* 0x3bbb989d000f0802 */ /* 0x000fe20000000f00 */
[--C-:B------:R-:W-:Y:S01]  /*1bf0*/  @P0 FADD R8, R9, -R0.reuse ;  /* 0x8000000009080221 */ /* 0x100fe20000000000 */
[----:B------:R-:W-:Y:S01]  /*1c00*/  @P0 MOV R9, 0x437c0000 ;  /* 0x437c000000090802 */ /* 0x000fe20000000f00 */
[--C-:B------:R-:W-:Y:S02]  /*1c10*/  @P1 FADD R10, R11, -R0.reuse ;  /* 0x800000000b0a1221 */ /* 0x100fe40000000000 */
[----:B------:R-:W-:Y:S01]  /*1c20*/  @P0 FFMA.SAT R6, R8, R15, 0.5 ;  /* 0x3f00000008060423 */ /* 0x000fe2000000200f */
[----:B------:R-:W-:Y:S02]  /*1c30*/  @P1 MOV R15, 0x3bbb989d ;  /* 0x3bbb989d000f1802 */ /* 0x000fe40000000f00 */
[----:B------:R-:W-:Y:S01]  /*1c40*/  @P1 MOV R14, 0x437c0000 ;  /* 0x437c0000000e1802 */ /* 0x000fe20000000f00 */
[----:B------:R-:W-:Y:S01]  /*1c50*/  @P2 FADD R12, R13, -R0 ;  /* 0x800000000d0c2221 */ /* 0x000fe20000000000 */
[----:B------:R-:W-:Y:S01]  /*1c60*/  @P2 MOV R17, 0x437c0000 ;  /* 0x437c000000112802 */ /* 0x000fe20000000f00 */
[----:B------:R-:W-:Y:S01]  /*1c70*/  @P1 FFMA.SAT R11, R10, R15, 0.5 ;  /* 0x3f0000000a0b1423 */ /* 0x000fe2000000200f */
[----:B------:R-:W-:Y:S01]  /*1c80*/  @P2 MOV R15, 0x3bbb989d ;  /* 0x3bbb989d000f2802 */ /* 0x000fe20000000f00 */
[----:B------:R-:W-:-:S02]  /*1c90*/  @P0 FFMA.RM R6, R6, R9, 12582913 ;  /* 0x4b40000106060423 */ /* 0x000fc40000004009 */
[----:B------:R-:W-:Y:S02]  /*1ca0*/  @P1 FFMA.RM R11, R11, R14, 12582913 ;  /* 0x4b4000010b0b1423 */ /* 0x000fe4000000400e */
[----:B------:R-:W-:Y:S01]  /*1cb0*/  @P2 FFMA.SAT R14, R12, R15, 0.5 ;  /* 0x3f0000000c0e2423 */ /* 0x000fe2000000200f */
[----:B------:R-:W-:Y:S01]  /*1cc0*/  @P0 FADD R9, R6, -12583039 ;  /* 0xcb40007f06090421 */ /* 0x000fe20000000000 */
[C---:B------:R-:W-:Y:S01]  /*1cd0*/  @P1 FADD R13, R11.reuse, -12583039 ;  /* 0xcb40007f0b0d1421 */ /* 0x040fe20000000000 */
[----:B------:R-:W-:Y:S02]  /*1ce0*/  @P1 IMAD.SHL.U32 R11, R11, 0x800000, RZ ;  /* 0x008000000b0b1824 */ /* 0x000fe400078e00ff */
[----:B------:R-:W-:Y:S01]  /*1cf0*/  @P2 FFMA.RM R14, R14, R17, 12582913 ;  /* 0x4b4000010e0e2423 */ /* 0x000fe20000004011 */
[----:B------:R-:W-:Y:S01]  /*1d00*/  @P0 FFMA R9, R8, 1.4426950216293334961, -R9 ;  /* 0x3fb8aa3b08090823 */ /* 0x000fe20000000809 */
[----:B------:R-:W-:Y:S01]  /*1d10*/  @P1 FFMA R13, R10, 1.4426950216293334961, -R13 ;  /* 0x3fb8aa3b0a0d1823 */ /* 0x000fe2000000080d */
[----:B------:R-:W-:Y:S01]  /*1d20*/  @P0 SHF.L.U32 R6, R6, 0x17, RZ ;  /* 0x0000001706060819 */ /* 0x000fe200000006ff */
[----:B------:R-:W-:Y:S01]  /*1d30*/  @P2 FADD R15, R14, -12583039 ;  /* 0xcb40007f0e0f2421 */ /* 0x000fe20000000000 */
[----:B------:R-:W-:Y:S01]  /*1d40*/  @P0 FFMA R9, R8, 1.925963033500011079e-08, R9 ;  /* 0x32a5706008090823 */ /* 0x000fe20000000009 */
[----:B------:R-:W-:Y:S01]  /*1d50*/  @P1 FFMA R13, R10, 1.925963033500011079e-08, R13 ;  /* 0x32a570600a0d1823 */ /* 0x000fe2000000000d */
[----:B------:R-:W-:Y:S01]  /*1d60*/  @P2 SHF.L.U32 R14, R14, 0x17, RZ ;  /* 0x000000170e0e2819 */ /* 0x000fe200000006ff */
[----:B------:R-:W-:-:S02]  /*1d70*/  @P2 FFMA R15, R12, 1.4426950216293334961, -R15 ;  /* 0x3fb8aa3b0c0f2823 */ /* 0x000fc4000000080f */
[----:B------:R-:W0:Y:S02]  /*1d80*/  @P1 MUFU.EX2 R8, R13 ;  /* 0x0000000d00081308 */ /* 0x000e240000000800 */
[----:B------:R-:W-:-:S06]  /*1d90*/  @P2 FFMA R15, R12, 1.925963033500011079e-08, R15 ;  /* 0x32a570600c0f2823 */ /* 0x000fcc000000000f */
[----:B------:R-:W1:Y:S08]  /*1da0*/  @P2 MUFU.EX2 R15, R15 ;  /* 0x0000000f000f2308 */ /* 0x000e700000000800 */
[----:B------:R-:W2:Y:S01]  /*1db0*/  @P0 MUFU.EX2 R9, R9 ;  /* 0x0000000900090308 */ /* 0x000ea20000000800 */
[----:B0-----:R-:W-:-:S05]  /*1dc0*/  @P1 FMUL R8, R11, R8 ;  /* 0x000000080b081220 */ /* 0x001fca0000400000 */
[----:B------:R0:W-:Y:S01]  /*1dd0*/  @P1 STL [R2+0x4], R8 ;  /* 0x0000040802001387 */ /* 0x0001e20000100800 */
[----:B-1----:R-:W-:-:S05]  /*1de0*/  @P2 FMUL R14, R14, R15 ;  /* 0x0000000f0e0e2220 */ /* 0x002fca0000400000 */
[----:B------:R0:W-:Y:S01]  /*1df0*/  @P2 STL [R2+0x8], R14 ;  /* 0x0000080e02002387 */ /* 0x0001e20000100800 */
[----:B--2---:R-:W-:-:S04]  /*1e00*/  @P0 FMUL R6, R6, R9 ;  /* 0x0000000906060220 */ /* 0x004fc80000400000 */
[----:B------:R-:W-:Y:S01]  /*1e10*/  @P0 FADD R3, R3, R6 ;  /* 0x0000000603030221 */ /* 0x000fe20000000000 */
[----:B------:R0:W-:Y:S01]  /*1e20*/  @P0 STL [R2], R6 ;  /* 0x0000000602000387 */ /* 0x0001e20000100800 */
[----:B-----5:R-:W-:Y:S02]  /*1e30*/  FSETP.NEU.AND P0, PT, R7, -INF , PT ;  /* 0xff8000000700780b */ /* 0x020fe40003f0d000 */
[----:B------:R-:W-:-:S04]  /*1e40*/  @P1 FADD R3, R3, R8 ;  /* 0x0000000803031221 */ /* 0x000fc80000000000 */
[----:B------:R-:W-:-:S07]  /*1e50*/  @P2 FADD R3, R3, R14 ;  /* 0x0000000e03032221 */ /* 0x000fce0000000000 */
[----:B0-----:R-:W-:Y:S05]  /*1e60*/  @!P0 BRA `(.L_x_25) ;  /* 0x0000000000348947 */ /* 0x001fea0003800000 */
[----:B------:R-:W-:Y:S02]  /*1e70*/  HFMA2 R6, -RZ, RZ, 0.96630859375, -0.0022525787353515625 ;  /* 0x3bbb989dff067431 */ /* 0x000fe400000001ff */
        /* <DEDUP_REMOVED lines=12> */
.L_x_25:
[----:B------:R-:W-:Y:S05]  /*1f40*/  BSYNC.RECONVERGENT B0 ;  /* 0x0000000000007941 */ /* 0x000fea0003800200 */
.L_x_24:
[----:B------:R-:W-:-:S07]  /*1f50*/  IADD3 R5, PT, PT, R5, 0x4, RZ ;  /* 0x0000000405057810 */ /* 0x000fce0007ffe0ff */
.L_x_23:
[----:B------:R-:W-:-:S09]  /*1f60*/  UISETP.NE.AND UP0, UPT, UR7, URZ, UPT ;  /* 0x000000ff0700728c */ /* 0x000fd2000bf05270 */
[----:B------:R-:W-:Y:S05]  /*1f70*/  BRA.U !UP0, `(.L_x_18) ;  /* 0x0000000108ec7547 */ /* 0x000fea000b800000 */
[----:B------:R-:W-:-:S09]  /*1f80*/  UISETP.NE.AND UP0, UPT, UR7, 0x1, UPT ;  /* 0x000000010700788c */ /* 0x000fd2000bf05270 */
[----:B------:R-:W-:Y:S05]  /*1f90*/  BRA.U !UP0, `(.L_x_26) ;  /* 0x00000001088c7547 */ /* 0x000fea000b800000 */
[----:B--2---:R-:W-:-:S05]  /*1fa0*/  LEA R11, R5, UR22, 0x2 ;  /* 0x00000016050b7c11 */ /* 0x004fca000f8e10ff */
[----:B0-----:R-:W2:Y:S04]  /*1fb0*/  LDL R7, [R11] ;  /* 0x000000000b077983 */ /* 0x001ea80000100800 */
[----:B------:R-:W3:Y:S01]  /*1fc0*/  LDL R9, [R11+0x4] ;  /* 0x000004000b097983 */ /* 0x000ee20000100800 */
[----:B------:R-:W-:Y:S01]  /*1fd0*/  BSSY.RECONVERGENT B0, `(.L_x_27) ;  /* 0x000001e000007945 */ /* 0x000fe20003800200 */
[----:B--2---:R-:W-:Y:S02]  /*1fe0*/  FSETP.NEU.AND P0, PT, R7, -INF , PT ;  /* 0xff8000000700780b */ /* 0x004fe40003f0d000 */
[----:B---3--:R-:W-:-:S11]  /*1ff0*/  FSETP.NEU.AND P1, PT, R9, -INF , PT ;  /* 0xff8000000900780b */ /* 0x008fd60003f2d000 */
[----:B-1----:R-:W-:Y:S01]  /*2000*/  @P0 MOV R13, 0x3bbb989d ;  /* 0x3bbb989d000d0802 */ /* 0x002fe20000000f00 */
[----:B------:R-:W-:Y:S01]  /*2010*/  @P0 FADD R2, R7, -R0 ;  /* 0x8000000007020221 */ /* 0x000fe20000000000 */
[----:B------:R-:W-:-:S03]  /*2020*/  @P0 MOV R7, 0x437c0000 ;  /* 0x437c000000070802 */ /* 0x000fc60000000f00 */
[----:B------:R-:W-:-:S04]  /*2030*/  @P0 FFMA.SAT R6, R2, R13, 0.5 ;  /* 0x3f00000002060423 */ /* 0x000fc8000000200d */
[----:B------:R-:W-:-:S04]  /*2040*/  @P0 FFMA.RM R6, R6, R7, 12582913 ;  /* 0x4b40000106060423 */ /* 0x000fc80000004007 */
[C---:B------:R-:W-:Y:S01]  /*2050*/  @P0 FADD R7, R6.reuse, -12583039 ;  /* 0xcb40007f06070421 */ /* 0x040fe20000000000 */
[----:B------:R-:W-:-:S03]  /*2060*/  @P0 SHF.L.U32 R6, R6, 0x17, RZ ;  /* 0x0000001706060819 */ /* 0x000fc600000006ff */
[----:B------:R-:W-:-:S04]  /*2070*/  @P0 FFMA R7, R2, 1.4426950216293334961, -R7 ;  /* 0x3fb8aa3b02070823 */ /* 0x000fc80000000807 */
[----:B------:R-:W-:-:S06]  /*2080*/  @P0 FFMA R7, R2, 1.925963033500011079e-08, R7 ;  /* 0x32a5706002070823 */ /* 0x000fcc0000000007 */
[----:B------:R-:W0:Y:S02]  /*2090*/  @P0 MUFU.EX2 R7, R7 ;  /* 0x0000000700070308 */ /* 0x000e240000000800 */
[----:B0-----:R-:W-:-:S04]  /*20a0*/  @P0 FMUL R6, R6, R7 ;  /* 0x0000000706060220 */ /* 0x001fc80000400000 */
[----:B------:R-:W-:Y:S01]  /*20b0*/  @P0 FADD R3, R3, R6 ;  /* 0x0000000603030221 */ /* 0x000fe20000000000 */
[----:B------:R0:W-:Y:S01]  /*20c0*/  @P0 STL [R11], R6 ;  /* 0x000000060b000387 */ /* 0x0001e20000100800 */
[----:B------:R-:W-:Y:S05]  /*20d0*/  @!P1 BRA `(.L_x_28) ;  /* 0x0000000000349947 */ /* 0x000fea0003800000 */
[----:B------:R-:W-:Y:S02]  /*20e0*/  HFMA2 R7, -RZ, RZ, 0.96630859375, -0.0022525787353515625 ;  /* 0x3bbb989dff077431 */ /* 0x000fe400000001ff */
[----:B------:R-:W-:Y:S01]  /*20f0*/  FADD R2, R9, -R0 ;  /* 0x8000000009027221 */ /* 0x000fe20000000000 */
[----:B------:R-:W-:-:S03]  /*2100*/  MOV R9, 0x437c0000 ;  /* 0x437c000000097802 */ /* 0x000fc60000000f00 */
[----:B0-----:R-:W-:-:S04]  /*2110*/  FFMA.SAT R6, R2, R7, 0.5 ;  /* 0x3f00000002067423 */ /* 0x001fc80000002007 */
[----:B------:R-:W-:-:S04]  /*2120*/  FFMA.RM R6, R6, R9, 12582913 ;  /* 0x4b40000106067423 */ /* 0x000fc80000004009 */
[C---:B------:R-:W-:Y:S01]  /*2130*/  FADD R7, R6.reuse, -12583039 ;  /* 0xcb40007f06077421 */ /* 0x040fe20000000000 */
[----:B------:R-:W-:-:S03]  /*2140*/  IMAD.SHL.U32 R6, R6, 0x800000, RZ ;  /* 0x0080000006067824 */ /* 0x000fc600078e00ff */
[----:B------:R-:W-:-:S04]  /*2150*/  FFMA R7, R2, 1.4426950216293334961, -R7 ;  /* 0x3fb8aa3b02077823 */ /* 0x000fc80000000807 */
[----:B------:R-:W-:-:S06]  /*2160*/  FFMA R7, R2, 1.925963033500011079e-08, R7 ;  /* 0x32a5706002077823 */ /* 0x000fcc0000000007 */
[----:B------:R-:W0:Y:S02]  /*2170*/  MUFU.EX2 R7, R7 ;  /* 0x0000000700077308 */ /* 0x000e240000000800 */
[----:B0-----:R-:W-:-:S04]  /*2180*/  FMUL R6, R6, R7 ;  /* 0x0000000706067220 */ /* 0x001fc80000400000 */
[----:B------:R-:W-:Y:S01]  /*2190*/  FADD R3, R3, R6 ;  /* 0x0000000603037221 */ /* 0x000fe20000000000 */
[----:B------:R1:W-:Y:S06]  /*21a0*/  STL [R11+0x4], R6 ;  /* 0x000004060b007387 */ /* 0x0003ec0000100800 */
.L_x_28:
[----:B------:R-:W-:Y:S05]  /*21b0*/  BSYNC.RECONVERGENT B0 ;  /* 0x0000000000007941 */ /* 0x000fea0003800200 */
.L_x_27:
[----:B------:R-:W-:-:S07]  /*21c0*/  IADD3 R5, PT, PT, R5, 0x2, RZ ;  /* 0x0000000205057810 */ /* 0x000fce0007ffe0ff */
.L_x_26:
[----:B------:R-:W-:-:S04]  /*21d0*/  ULOP3.LUT UR4, UR6, 0x1, URZ, 0xc0, !UPT ;  /* 0x0000000106047892 */ /* 0x000fc8000f8ec0ff */
[----:B------:R-:W-:-:S09]  /*21e0*/  UISETP.NE.U32.AND UP0, UPT, UR4, 0x1, UPT ;  /* 0x000000010400788c */ /* 0x000fd2000bf05070 */
[----:B------:R-:W-:Y:S05]  /*21f0*/  BRA.U UP0, `(.L_x_18) ;  /* 0x00000001004c7547 */ /* 0x000fea000b800000 */
[----:B------:R-:W-:-:S05]  /*2200*/  LEA R5, R5, UR22, 0x2 ;  /* 0x0000001605057c11 */ /* 0x000fca000f8e10ff */
[----:B0-----:R-:W3:Y:S01]  /*2210*/  LDL R7, [R5] ;  /* 0x0000000005077983 */ /* 0x001ee20000100800 */
[----:B------:R-:W-:Y:S01]  /*2220*/  BSSY.RECONVERGENT B0, `(.L_x_18) ;  /* 0x0000010000007945 */ /* 0x000fe20003800200 */
[----:B---3--:R-:W-:-:S13]  /*2230*/  FSETP.NEU.AND P0, PT, R7, -INF , PT ;  /* 0xff8000000700780b */ /* 0x008fda0003f0d000 */
[----:B------:R-:W-:Y:S05]  /*2240*/  @!P0 BRA `(.L_x_29) ;  /* 0x0000000000348947 */ /* 0x000fea0003800000 */
[----:B------:R-:W-:Y:S02]  /*2250*/  HFMA2 R9, -RZ, RZ, 0.96630859375, -0.0022525787353515625 ;  /* 0x3bbb989dff097431 */ /* 0x000fe400000001ff */
[----:B------:R-:W-:Y:S01]  /*2260*/  FADD R0, R7, -R0 ;  /* 0x8000000007007221 */ /* 0x000fe20000000000 */
[----:B------:R-:W-:-:S03]  /*2270*/  MOV R7, 0x437c0000 ;  /* 0x437c000000077802 */ /* 0x000fc60000000f00 */
[----:B--2---:R-:W-:-:S04]  /*2280*/  FFMA.SAT R2, R0, R9, 0.5 ;  /* 0x3f00000000027423 */ /* 0x004fc80000002009 */
[----:B------:R-:W-:-:S04]  /*2290*/  FFMA.RM R2, R2, R7, 12582913 ;  /* 0x4b40000102027423 */ /* 0x000fc80000004007 */
[C---:B------:R-:W-:Y:S01]  /*22a0*/  FADD R7, R2.reuse, -12583039 ;  /* 0xcb40007f02077421 */ /* 0x040fe20000000000 */
[----:B------:R-:W-:-:S03]  /*22b0*/  SHF.L.U32 R2, R2, 0x17, RZ ;  /* 0x0000001702027819 */ /* 0x000fc600000006ff */
[----:B------:R-:W-:-:S04]  /*22c0*/  FFMA R7, R0, 1.4426950216293334961, -R7 ;  /* 0x3fb8aa3b00077823 */ /* 0x000fc80000000807 */
[----:B------:R-:W-:-:S06]  /*22d0*/  FFMA R7, R0, 1.925963033500011079e-08, R7 ;  /* 0x32a5706000077823 */ /* 0x000fcc0000000007 */
[----:B------:R-:W0:Y:S02]  /*22e0*/  MUFU.EX2 R7, R7 ;  /* 0x0000000700077308 */ /* 0x000e240000000800 */
[----:B0-----:R-:W-:-:S04]  /*22f0*/  FMUL R2, R2, R7 ;  /* 0x0000000702027220 */ /* 0x001fc80000400000 */
[----:B------:R-:W-:Y:S01]  /*2300*/  FADD R3, R3, R2 ;  /* 0x0000000203037221 */ /* 0x000fe20000000000 */
[----:B------:R0:W-:Y:S06]  /*2310*/  STL [R5], R2 ;  /* 0x0000000205007387 */ /* 0x0001ec0000100800 */
.L_x_29:
[----:B------:R-:W-:Y:S05]  /*2320*/  BSYNC.RECONVERGENT B0 ;  /* 0x0000000000007941 */ /* 0x000fea0003800200 */
.L_x_18:
[----:B------:R-:W3:Y:S02]  /*2330*/  LDC R9, c[0x0][0x3b0] ;  /* 0x0000ec00ff097b82 */ /* 0x000ee40000000800 */
[----:B---3--:R-:W-:-:S13]  /*2340*/  ISETP.GE.AND P0, PT, R9, 0x1, PT ;  /* 0x000000010900780c */ /* 0x008fda0003f06270 */
[----:B------:R-:W-:Y:S05]  /*2350*/  @!P0 EXIT ;  /* 0x000000000000894d */ /* 0x000fea0003800000 */
[----:B------:R-:W3:Y:S02]  /*2360*/  LDCU UR4, c[0x0][0x3a8] ;  /* 0x00007500ff0477ac */ /* 0x000ee40008000800 */
[----:B---3--:R-:W-:-:S09]  /*2370*/  UISETP.GE.AND UP0, UPT, UR4, 0x1, UPT ;  /* 0x000000010400788c */ /* 0x008fd2000bf06270 */
[----:B------:R-:W-:Y:S05]  /*2380*/  BRA.U !UP0, `(.L_x_30) ;  /* 0x0000001908d87547 */ /* 0x000fea000b800000 */
[----:B------:R-:W-:Y:S02]  /*2390*/  UIMAD UR9, UR5, UR4, URZ ;  /* 0x00000004050972a4 */ /* 0x000fe4000f8e02ff */
[----:B0-----:R-:W-:Y:S01]  /*23a0*/  IMAD R7, R9, UR4, RZ ;  /* 0x0000000409077c24 */ /* 0x001fe2000f8e02ff */
[----:B------:R-:W-:Y:S01]  /*23b0*/  ULOP3.LUT UR8, UR4, 0x7ffffff8, URZ, 0xc0, !UPT ;  /* 0x7ffffff804087892 */ /* 0x000fe2000f8ec0ff */
[----:B------:R-:W-:Y:S01]  /*23c0*/  IADD3 R5, PT, PT, R1, 0x10, RZ ;  /* 0x0000001001057810 */ /* 0x000fe20007ffe0ff */
[----:B------:R-:W-:Y:S01]  /*23d0*/  ULOP3.LUT UR21, UR4, 0x7, URZ, 0xc0, !UPT ;  /* 0x0000000704157892 */ /* 0x000fe2000f8ec0ff */
[----:B------:R-:W-:Y:S01]  /*23e0*/  IMAD R7, R7, UR5, RZ ;  /* 0x0000000507077c24 */ /* 0x000fe2000f8e02ff */
[----:B------:R-:W-:Y:S02]  /*23f0*/  UIADD3 UR12, UPT, UPT, UR9, 0x6, URZ ;  /* 0x00000006090c7890 */ /* 0x000fe4000fffe0ff */
[----:B-1----:R-:W-:Y:S01]  /*2400*/  IMAD R6, R9, UR9, R9 ;  /* 0x0000000909067c24 */ /* 0x002fe2000f8e0209 */
[----:B------:R-:W-:-:S02]  /*2410*/  UIADD3 UR13, UPT, UPT, UR9, 0x5, URZ ;  /* 0x00000005090d7890 */ /* 0x000fc4000fffe0ff */
[----:B------:R-:W-:Y:S02]  /*2420*/  UIADD3 UR14, UPT, UPT, UR9, 0x4, URZ ;  /* 0x00000004090e7890 */ /* 0x000fe4000fffe0ff */
[----:B------:R-:W-:Y:S02]  /*2430*/  UIADD3 UR15, UPT, UPT, UR9, 0x3, URZ ;  /* 0x00000003090f7890 */ /* 0x000fe4000fffe0ff */
[----:B------:R-:W-:Y:S02]  /*2440*/  UIADD3 UR16, UPT, UPT, UR9, 0x2, URZ ;  /* 0x0000000209107890 */ /* 0x000fe4000fffe0ff */
[----:B------:R-:W-:Y:S01]  /*2450*/  UIADD3 UR7, UPT, UPT, -UR8, URZ, URZ ;  /* 0x000000ff08077290 */ /* 0x000fe2000fffe1ff */
[----:B------:R-:W-:-:S11]  /*2460*/  UMOV UR4, URZ ;  /* 0x000000ff00047c82 */ /* 0x000fd60008000000 */
.L_x_95:
[----:B0-----:R-:W0:Y:S01]  /*2470*/  LDCU UR5, c[0x0][0x3a8] ;  /* 0x00007500ff0577ac */ /* 0x001e220008000800 */
[----:B--2---:R-:W-:Y:S01]  /*2480*/  HFMA2 R8, -RZ, RZ, 0, 0 ;  /* 0x00000000ff087431 */ /* 0x004fe200000001ff */
[----:B0-----:R-:W-:-:S03]  /*2490*/  UISETP.GE.U32.AND UP0, UPT, UR5, 0x8, UPT ;  /* 0x000000080500788c */ /* 0x001fc6000bf06070 */
[----:B------:R-:W-:-:S06]  /*24a0*/  UMOV UR5, URZ ;  /* 0x000000ff00057c82 */ /* 0x000fcc0008000000 */
[----:B------:R-:W-:Y:S05]  /*24b0*/  BRA.U !UP0, `(.L_x_31) ;  /* 0x0000000d08247547 */ /* 0x000fea000b800000 */
[----:B------:R-:W0:Y:S01]  /*24c0*/  LDCU UR6, c[0x0][0x3b0] ;  /* 0x00007600ff0677ac */ /* 0x000e220008000800 */
[----:B------:R-:W1:Y:S01]  /*24d0*/  LDC R9, c[0x0][0x3b0] ;  /* 0x0000ec00ff097b82 */ /* 0x000e620000000800 */
[----:B------:R-:W-:Y:S01]  /*24e0*/  IADD3 R10, PT, PT, R6, UR4, RZ ;  /* 0x00000004060a7c10 */ /* 0x000fe2000fffe0ff */
[----:B------:R-:W-:Y:S01]  /*24f0*/  UIADD3 UR5, UPT, UPT, UR9, 0x7, URZ ;  /* 0x0000000709057890 */ /* 0x000fe2000fffe0ff */
[----:B------:R-:W-:Y:S02]  /*2500*/  IADD3 R12, PT, PT, R7, UR4, RZ ;  /* 0x00000004070c7c10 */ /* 0x000fe4000fffe0ff */
[----:B------:R-:W-:-:S03]  /*2510*/  MOV R8, RZ ;  /* 0x000000ff00087202 */ /* 0x000fc60000000f00 */
[----:B------:R-:W2:Y:S01]  /*2520*/  LDC.64 R14, c[0x0][0x390] ;  /* 0x0000e400ff0e7b82 */ /* 0x000ea20000000a00 */
[----:B------:R-:W-:Y:S01]  /*2530*/  MOV R11, R5 ;  /* 0x00000005000b7202 */ /* 0x000fe20000000f00 */
[----:B0-----:R-:W-:Y:S02]  /*2540*/  UIMAD UR5, UR5, UR6, UR4 ;  /* 0x00000006050572a4 */ /* 0x001fe4000f8e0204 */
[----:B------:R-:W-:Y:S02]  /*2550*/  UIMAD UR17, UR12, UR6, UR4 ;  /* 0x000000060c1172a4 */ /* 0x000fe4000f8e0204 */
[----:B------:R-:W-:Y:S02]  /*2560*/  UIMAD UR18, UR13, UR6, UR4 ;  /* 0x000000060d1272a4 */ /* 0x000fe4000f8e0204 */
[----:B------:R-:W-:Y:S01]  /*2570*/  UIMAD UR19, UR14, UR6, UR4 ;  /* 0x000000060e1372a4 */ /* 0x000fe2000f8e0204 */
[----:B------:R-:W-:Y:S01]  /*2580*/  IMAD.U32 R13, RZ, RZ, UR5 ;  /* 0x00000005ff0d7e24 */ /* 0x000fe2000f8e00ff */
[----:B------:R-:W-:Y:S01]  /*2590*/  UIMAD UR20, UR15, UR6, UR4 ;  /* 0x000000060f1472a4 */ /* 0x000fe2000f8e0204 */
[----:B------:R-:W-:Y:S01]  /*25a0*/  MOV R16, UR17 ;  /* 0x0000001100107c02 */ /* 0x000fe20008000f00 */
[----:B------:R-:W-:Y:S01]  /*25b0*/  UIMAD UR6, UR16, UR6, UR4 ;  /* 0x00000006100672a4 */ /* 0x000fe2000f8e0204 */
[----:B------:R-:W-:Y:S01]  /*25c0*/  MOV R17, UR18 ;  /* 0x0000001200117c02 */ /* 0x000fe20008000f00 */
[----:B------:R-:W-:Y:S01]  /*25d0*/  UMOV UR5, UR7 ;  /* 0x0000000700057c82 */ /* 0x000fe20008000000 */
[----:B------:R-:W-:-:S02]  /*25e0*/  MOV R18, UR19 ;  /* 0x0000001300127c02 */ /* 0x000fc40008000f00 */
[----:B------:R-:W-:Y:S02]  /*25f0*/  MOV R19, UR20 ;  /* 0x0000001400137c02 */ /* 0x000fe40008000f00 */
[----:B------:R-:W-:-:S07]  /*2600*/  MOV R20, UR6 ;  /* 0x0000000600147c02 */ /* 0x000fce0008000f00 */
.L_x_64:
[----:B------:R-:W3:Y:S01]  /*2610*/  LDL R0, [R11+-0x10] ;  /* 0xfffff0000b007983 */ /* 0x000ee20000100800 */
[----:B------:R-:W-:Y:S01]  /*2620*/  BSSY.RECONVERGENT B2, `(.L_x_32) ;  /* 0x0000012000027945 */ /* 0x000fe20003800200 */
[----:B---3--:R-:W-:-:S13]  /*2630*/  FSETP.NEU.AND P0, PT, R0, -INF , PT ;  /* 0xff8000000000780b */ /* 0x008fda0003f0d000 */
[----:B------:R-:W-:Y:S05]  /*2640*/  @!P0 BRA `(.L_x_33) ;  /* 0x00000000003c8947 */ /* 0x000fea0003800000 */
[----:B------:R-:W0:Y:S01]  /*2650*/  MUFU.RCP R2, R3 ;  /* 0x0000000300027308 */ /* 0x000e220000001000 */
[----:B------:R-:W-:Y:S07]  /*2660*/  BSSY.RECONVERGENT B3, `(.L_x_34) ;  /* 0x000000a000037945 */ /* 0x000fee0003800200 */
[----:B------:R-:W3:Y:S01]  /*2670*/  FCHK P0, R0, R3 ;  /* 0x0000000300007302 */ /* 0x000ee20000000000 */
[----:B0-----:R-:W-:-:S04]  /*2680*/  FFMA R21, R2, -R3, 1 ;  /* 0x3f80000002157423 */ /* 0x001fc80000000803 */
[----:B------:R-:W-:-:S04]  /*2690*/  FFMA R21, R2, R21, R2 ;  /* 0x0000001502157223 */ /* 0x000fc80000000002 */
[----:B------:R-:W-:-:S04]  /*26a0*/  FFMA R2, R0, R21, RZ ;  /* 0x0000001500027223 */ /* 0x000fc800000000ff */
[----:B------:R-:W-:-:S04]  /*26b0*/  FFMA R22, R2, -R3, R0 ;  /* 0x8000000302167223 */ /* 0x000fc80000000000 */
[----:B------:R-:W-:Y:S01]  /*26c0*/  FFMA R21, R21, R22, R2 ;  /* 0x0000001615157223 */ /* 0x000fe20000000002 */
[----:B---3--:R-:W-:Y:S06]  /*26d0*/  @!P0 BRA `(.L_x_35) ;  /* 0x0000000000088947 */ /* 0x008fec0003800000 */
[----:B------:R-:W-:-:S07]  /*26e0*/  MOV R2, 0x2700 ;  /* 0x0000270000027802 */ /* 0x000fce0000000f00 */
[----:B-12---:R-:W-:Y:S05]  /*26f0*/  CALL.REL.NOINC `($__internal_2_$__cuda_sm3x_div_rn_noftz_f32_slowpath) ;  /* 0x0000001c00f87944 */ /* 0x006fea0003c00000 */
.L_x_35:
[----:B------:R-:W-:Y:S05]  /*2700*/  BSYNC.RECONVERGENT B3 ;  /* 0x0000000000037941 */ /* 0x000fea0003800200 */
.L_x_34:
[----:B--2---:R-:W-:-:S06]  /*2710*/  IMAD.WIDE R22, R12, 0x4, R14 ;  /* 0x000000040c167825 */ /* 0x004fcc00078e020e */
[----:B------:R-:W2:Y:S02]  /*2720*/  LDG.E R23, desc[UR10][R22.64] ;  /* 0x0000000a16177981 */ /* 0x000ea4000c1e1900 */
[----:B--2---:R-:W-:-:S07]  /*2730*/  FFMA R8, R23, R21, R8 ;  /* 0x0000001517087223 */ /* 0x004fce0000000008 */
.L_x_33:
[----:B------:R-:W-:Y:S05]  /*2740*/  BSYNC.RECONVERGENT B2 ;  /* 0x0000000000027941 */ /* 0x000fea0003800200 */
.L_x_32:
        /* <DEDUP_REMOVED lines=13> */
[----:B------:R-:W-:Y:S02]  /*2820*/  MOV R0, R23 ;  /* 0x0000001700007202 */ /* 0x000fe40000000f00 */
[----:B------:R-:W-:-:S07]  /*2830*/  MOV R2, 0x2850 ;  /* 0x0000285000027802 */ /* 0x000fce0000000f00 */
[----:B-12---:R-:W-:Y:S05]  /*2840*/  CALL.REL.NOINC `($__internal_2_$__cuda_sm3x_div_rn_noftz_f32_slowpath) ;  /* 0x0000001c00a47944 */ /* 0x006fea0003c00000 */
.L_x_39:
[----:B------:R-:W-:Y:S05]  /*2850*/  BSYNC.RECONVERGENT B3 ;  /* 0x0000000000037941 */ /* 0x000fea0003800200 */
.L_x_38:
[----:B--2---:R-:W-:-:S06]  /*2860*/  IMAD.WIDE R22, R10, 0x4, R14 ;  /* 0x000000040a167825 */ /* 0x004fcc00078e020e */
[----:B------:R-:W2:Y:S02]  /*2870*/  LDG.E R23, desc[UR10][R22.64] ;  /* 0x0000000a16177981 */ /* 0x000ea4000c1e1900 */
[----:B--2---:R-:W-:-:S07]  /*2880*/  FFMA R8, R23, R21, R8 ;  /* 0x0000001517087223 */ /* 0x004fce0000000008 */
.L_x_37:
[----:B------:R-:W-:Y:S05]  /*2890*/  BSYNC.RECONVERGENT B2 ;  /* 0x0000000000027941 */ /* 0x000fea0003800200 */
.L_x_36:
        /* <DEDUP_REMOVED lines=16> */
.L_x_43:
[----:B------:R-:W-:Y:S05]  /*29a0*/  BSYNC.RECONVERGENT B3 ;  /* 0x0000000000037941 */ /* 0x000fea0003800200 */
.L_x_42:
[----:B--2---:R-:W-:-:S06]  /*29b0*/  IMAD.WIDE R22, R20, 0x4, R14 ;  /* 0x0000000414167825 */ /* 0x004fcc00078e020e */
[----:B------:R-:W2:Y:S02]  /*29c0*/  LDG.E R23, desc[UR10][R22.64] ;  /* 0x0000000a16177981 */ /* 0x000ea4000c1e1900 */
[----:B--2---:R-:W-:-:S07]  /*29d0*/  FFMA R8, R23, R21, R8 ;  /* 0x0000001517087223 */ /* 0x004fce0000000008 */
.L_x_41:
[----:B------:R-:W-:Y:S05]  /*29e0*/  BSYNC.RECONVERGENT B2 ;  /* 0x0000000000027941 */ /* 0x000fea0003800200 */
.L_x_40:
        /* <DEDUP_REMOVED lines=16> */
.L_x_47:
[----:B------:R-:W-:Y:S05]  /*2af0*/  BSYNC.RECONVERGENT B3 ;  /* 0x0000000000037941 */ /* 0x000fea0003800200 */
.L_x_46:
[----:B--2---:R-:W-:-:S06]  /*2b00*/  IMAD.WIDE R22, R19, 0x4, R14 ;  /* 0x0000000413167825 */ /* 0x004fcc00078e020e */
[----:B------:R-:W2:Y:S02]  /*2b10*/  LDG.E R23, desc[UR10][R22.64] ;  /* 0x0000000a16177981 */ /* 0x000ea4000c1e1900 */
[----:B--2---:R-:W-:-:S07]  /*2b20*/  FFMA R8, R23, R21, R8 ;  /* 0x0000001517087223 */ /* 0x004fce0000000008 */
.L_x_45:
[----:B------:R-:W-:Y:S05]  /*2b30*/  BSYNC.RECONVERGENT B2 ;  /* 0x0000000000027941 */ /* 0x000fea0003800200 */
.L_x_44:
[----:B------:R-:W3:Y:S01]  /*2b40*/  LDL R23, [R11] ;  /* 0x000000000b177983 */ /* 0x000ee20000100800 */
        /* <DEDUP_REMOVED lines=15> */
.L_x_51:
[----:B------:R-:W-:Y:S05]  /*2c40*/  BSYNC.RECONVERGENT B3 ;  /* 0x0000000000037941 */ /* 0x000fea0003800200 */
.L_x_50:
[----:B--2---:R-:W-:-:S06]  /*2c50*/  IMAD.WIDE R22, R18, 0x4, R14 ;  /* 0x0000000412167825 */ /* 0x004fcc00078e020e */
[----:B------:R-:W2:Y:S02]  /*2c60*/  LDG.E R23, desc[UR10][R22.64] ;  /* 0x0000000a16177981 */ /* 0x000ea4000c1e1900 */
[----:B--2---:R-:W-:-:S07]  /*2c70*/  FFMA R8, R23, R21, R8 ;  /* 0x0000001517087223 */ /* 0x004fce0000000008 */
.L_x_49:
[----:B------:R-:W-:Y:S05]  /*2c80*/  BSYNC.RECONVERGENT B2 ;  /* 0x0000000000027941 */ /* 0x000fea0003800200 */
.L_x_48:
[----:B------:R-:W3:Y:S01]  /*2c90*/  LDL R23, [R11+0x4] ;  /* 0x000004000b177983 */ /* 0x000ee20000100800 */
        /* <DEDUP_REMOVED lines=15> */
.L_x_55:
[----:B------:R-:W-:Y:S05]  /*2d90*/  BSYNC.RECONVERGENT B3 ;  /* 0x0000000000037941 */ /* 0x000fea0003800200 */
.L_x_54:
[----:B--2---:R-:W-:-:S06]  /*2da0*/  IMAD.WIDE R22, R17, 0x4, R14 ;  /* 0x0000000411167825 */ /* 0x004fcc00078e020e */
[----:B------:R-:W2:Y:S02]  /*2db0*/  LDG.E R23, desc[UR10][R22.64] ;  /* 0x0000000a16177981 */ /* 0x000ea4000c1e1900 */
[----:B--2---:R-:W-:-:S07]  /*2dc0*/  FFMA R8, R23, R21, R8 ;  /* 0x0000001517087223 */ /* 0x004fce0000000008 */
.L_x_53:
[----:B------:R-:W-:Y:S05]  /*2dd0*/  BSYNC.RECONVERGENT B2 ;  /* 0x0000000000027941 */ /* 0x000fea0003800200 */
.L_x_52:
        /* <DEDUP_REMOVED lines=13> */
[----:B------:R-:W-:Y:S01]  /*2eb0*/  IMAD.MOV.U32 R0, RZ, RZ, R23 ;  /* 0x000000ffff007224 */ /* 0x000fe200078e0017 */
[----:B------:R-:W-:-:S07]  /*2ec0*/  MOV R2, 0x2ee0 ;  /* 0x00002ee000027802 */ /* 0x000fce0000000f00 */
[----:B-12---:R-:W-:Y:S05]  /*2ed0*/  CALL.REL.NOINC `($__internal_2_$__cuda_sm3x_div_rn_noftz_f32_slowpath) ;  /* 0x0000001800007944 */ /* 0x006fea0003c00000 */
.L_x_59:
[----:B------:R-:W-:Y:S05]  /*2ee0*/  BSYNC.RECONVERGENT B3 ;  /* 0x0000000000037941 */ /* 0x000fea0003800200 */
.L_x_58:
[----:B--2---:R-:W-:-:S06]  /*2ef0*/  IMAD.WIDE R22, R16, 0x4, R14 ;  /* 0x0000000410167825 */ /* 0x004fcc00078e020e */
[----:B------:R-:W2:Y:S02]  /*2f00*/  LDG.E R23, desc[UR10][R22.64] ;  /* 0x0000000a16177981 */ /* 0x000ea4000c1e1900 */
[----:B--2---:R-:W-:-:S07]  /*2f10*/  FFMA R8, R23, R21, R8 ;  /* 0x0000001517087223 */ /* 0x004fce0000000008 */
.L_x_57:
[----:B------:R-:W-:Y:S05]  /*2f20*/  BSYNC.RECONVERGENT B2 ;  /* 0x0000000000027941 */ /* 0x000fea0003800200 */
.L_x_56:
        /* <DEDUP_REMOVED lines=16> */
.L_x_63:
[----:B------:R-:W-:Y:S05]  /*3030*/  BSYNC.RECONVERGENT B3 ;  /* 0x0000000000037941 */ /* 0x000fea0003800200 */
.L_x_62:
[----:B--2---:R-:W-:-:S06]  /*3040*/  IMAD.WIDE R22, R13, 0x4, R14 ;  /* 0x000000040d167825 */ /* 0x004fcc00078e020e */
[----:B------:R-:W2:Y:S02]  /*3050*/  LDG.E R23, desc[UR10][R22.64] ;  /* 0x0000000a16177981 */ /* 0x000ea4000c1e1900 */
[----:B--2---:R-:W-:-:S07]  /*3060*/  FFMA R8, R23, R21, R8 ;  /* 0x0000001517087223 */ /* 0x004fce0000000008 */
.L_x_61:
[----:B------:R-:W-:Y:S05]  /*3070*/  BSYNC.RECONVERGENT B2 ;  /* 0x0000000000027941 */ /* 0x000fea0003800200 */
.L_x_60:
[----:B------:R-:W-:Y:S01]  /*3080*/  UIADD3 UR5, UPT, UPT, UR5, 0x8, URZ ;  /* 0x0000000805057890 */ /* 0x000fe2000fffe0ff */
[C---:B-1----:R-:W-:Y:S02]  /*3090*/  LEA R13, R9.reuse, R13, 0x3 ;  /* 0x0000000d090d7211 */ /* 0x042fe400078e18ff */
[C---:B------:R-:W-:Y:S01]  /*30a0*/  LEA R16, R9.reuse, R16, 0x3 ;  /* 0x0000001009107211 */ /* 0x040fe200078e18ff */
[----:B------:R-:W-:Y:S01]  /*30b0*/  UISETP.NE.AND UP0, UPT, UR5, URZ, UPT ;  /* 0x000000ff0500728c */ /* 0x000fe2000bf05270 */
[C---:B------:R-:W-:Y:S02]  /*30c0*/  LEA R17, R9.reuse, R17, 0x3 ;  /* 0x0000001109117211 */ /* 0x040fe400078e18ff */
[C---:B------:R-:W-:Y:S02]  /*30d0*/  LEA R18, R9.reuse, R18, 0x3 ;  /* 0x0000001209127211 */ /* 0x040fe400078e18ff */
[C---:B------:R-:W-:Y:S02]  /*30e0*/  LEA R19, R9.reuse, R19, 0x3 ;  /* 0x0000001309137211 */ /* 0x040fe400078e18ff */
[----:B------:R-:W-:-:S02]  /*30f0*/  LEA R20, R9, R20, 0x3 ;  /* 0x0000001409147211 */ /* 0x000fc400078e18ff */
[C---:B------:R-:W-:Y:S02]  /*3100*/  LEA R10, R9.reuse, R10, 0x3 ;  /* 0x0000000a090a7211 */ /* 0x040fe400078e18ff */
[----:B------:R-:W-:Y:S02]  /*3110*/  LEA R12, R9, R12, 0x3 ;  /* 0x0000000c090c7211 */ /* 0x000fe400078e18ff */
[----:B------:R-:W-:Y:S01]  /*3120*/  IADD3 R11, PT, PT, R11, 0x20, RZ ;  /* 0x000000200b0b7810 */ /* 0x000fe20007ffe0ff */
[----:B------:R-:W-:Y:S06]  /*3130*/  BRA.U UP0, `(.L_x_64) ;  /* 0xfffffff500347547 */ /* 0x000fec000b83ffff */
[----:B------:R-:W-:-:S05]  /*3140*/  UMOV UR5, UR8 ;  /* 0x0000000800057c82 */ /* 0x000fca0008000000 */
.L_x_31:
[----:B------:R-:W-:-:S09]  /*3150*/  UISETP.NE.AND UP0, UPT, UR21, URZ, UPT ;  /* 0x000000ff1500728c */ /* 0x000fd2000bf05270 */
[----:B------:R-:W-:Y:S05]  /*3160*/  BRA.U !UP0, `(.L_x_65) ;  /* 0x0000000d08387547 */ /* 0x000fea000b800000 */
[----:B------:R-:W-:-:S04]  /*3170*/  UIADD3 UR6, UPT, UPT, UR21, -0x1, URZ ;  /* 0xffffffff15067890 */ /* 0x000fc8000fffe0ff */
[----:B------:R-:W-:-:S09]  /*3180*/  UISETP.GE.U32.AND UP0, UPT, UR6, 0x3, UPT ;  /* 0x000000030600788c */ /* 0x000fd2000bf06070 */
[----:B------:R-:W-:Y:S05]  /*3190*/  BRA.U !UP0, `(.L_x_66) ;  /* 0x0000000508b87547 */ /* 0x000fea000b800000 */
[----:B------:R-:W-:-:S09]  /*31a0*/  ULEA UR6, UR5, UR22, 0x2 ;  /* 0x0000001605067291 */ /* 0x000fd2000f8e10ff */
[----:B------:R-:W3:Y:S01]  /*31b0*/  LDL R10, [UR6] ;  /* 0x00000006ff0a7983 */ /* 0x000ee20008100800 */
[----:B------:R-:W-:Y:S01]  /*31c0*/  BSSY.RECONVERGENT B2, `(.L_x_67) ;  /* 0x0000019000027945 */ /* 0x000fe20003800200 */
[----:B---3--:R-:W-:-:S13]  /*31d0*/  FSETP.NEU.AND P0, PT, R10, -INF , PT ;  /* 0xff8000000a00780b */ /* 0x008fda0003f0d000 */
[----:B------:R-:W-:Y:S05]  /*31e0*/  @!P0 BRA `(.L_x_68) ;  /* 0x0000000000588947 */ /* 0x000fea0003800000 */
[----:B------:R-:W0:Y:S01]  /*31f0*/  MUFU.RCP R0, R3 ;  /* 0x0000000300007308 */ /* 0x000e220000001000 */
[----:B------:R-:W1:Y:S01]  /*3200*/  LDC R9, c[0x0][0x3b0] ;  /* 0x0000ec00ff097b82 */ /* 0x000e620000000800 */
[----:B------:R-:W-:Y:S01]  /*3210*/  UIADD3 UR17, UPT, UPT, UR9, UR5, URZ ;  /* 0x0000000509117290 */ /* 0x000fe2000fffe0ff */
[----:B------:R-:W-:Y:S01]  /*3220*/  MOV R12, UR4 ;  /* 0x00000004000c7c02 */ /* 0x000fe20008000f00 */
[----:B------:R-:W-:Y:S04]  /*3230*/  BSSY.RECONVERGENT B3, `(.L_x_69) ;  /* 0x000000d000037945 */ /* 0x000fe80003800200 */
[----:B------:R-:W3:Y:S01]  /*3240*/  FCHK P0, R10, R3 ;  /* 0x000000030a007302 */ /* 0x000ee20000000000 */
[----:B0-----:R-:W-:-:S04]  /*3250*/  FFMA R11, R0, -R3, 1 ;  /* 0x3f800000000b7423 */ /* 0x001fc80000000803 */
[----:B------:R-:W-:-:S04]  /*3260*/  FFMA R0, R0, R11, R0 ;  /* 0x0000000b00007223 */ /* 0x000fc80000000000 */
[----:B------:R-:W-:Y:S01]  /*3270*/  FFMA R11, R0, R10, RZ ;  /* 0x0000000a000b7223 */ /* 0x000fe200000000ff */
[----:B-1----:R-:W-:-:S03]  /*3280*/  IMAD R9, R9, UR17, R12 ;  /* 0x0000001109097c24 */ /* 0x002fc6000f8e020c */
[----:B------:R-:W-:-:S04]  /*3290*/  FFMA R2, R11, -R3, R10 ;  /* 0x800000030b027223 */ /* 0x000fc8000000000a */
[----:B------:R-:W-:Y:S01]  /*32a0*/  FFMA R13, R0, R2, R11 ;  /* 0x00000002000d7223 */ /* 0x000fe2000000000b */
[----:B---3--:R-:W-:Y:S06]  /*32b0*/  @!P0 BRA `(.L_x_70) ;  /* 0x0000000000108947 */ /* 0x008fec0003800000 */
[----:B------:R-:W-:Y:S01]  /*32c0*/  IMAD.MOV.U32 R0, RZ, RZ, R10 ;  /* 0x000000ffff007224 */ /* 0x000fe200078e000a */
[----:B------:R-:W-:-:S07]  /*32d0*/  MOV R2, 0x32f0 ;  /* 0x000032f000027802 */ /* 0x000fce0000000f00 */
[----:B--2---:R-:W-:Y:S05]  /*32e0*/  CALL.REL.NOINC `($__internal_2_$__cuda_sm3x_div_rn_noftz_f32_slowpath) ;  /* 0x0000001000fc7944 */ /* 0x004fea0003c00000 */
[----:B------:R-:W-:-:S07]  /*32f0*/  MOV R13, R21 ;  /* 0x00000015000d7202 */ /* 0x000fce0000000f00 */
.L_x_70:
[----:B------:R-:W-:Y:S05]  /*3300*/  BSYNC.RECONVERGENT B3 ;  /* 0x0000000000037941 */ /* 0x000fea0003800200 */
.L_x_69:
[----:B------:R-:W0:Y:S02]  /*3310*/  LDC.64 R10, c[0x0][0x390] ;  /* 0x0000e400ff0a7b82 */ /* 0x000e240000000a00 */
[----:B0-----:R-:W-:-:S06]  /*3320*/  IMAD.WIDE R10, R9, 0x4, R10 ;  /* 0x00000004090a7825 */ /* 0x001fcc00078e020a */
[----:B------:R-:W3:Y:S02]  /*3330*/  LDG.E R11, desc[UR10][R10.64] ;  /* 0x0000000a0a0b7981 */ /* 0x000ee4000c1e1900 */
[----:B---3--:R-:W-:-:S07]  /*3340*/  FFMA R8, R11, R13, R8 ;  /* 0x0000000d0b087223 */ /* 0x008fce0000000008 */
.L_x_68:
[----:B------:R-:W-:Y:S05]  /*3350*/  BSYNC.RECONVERGENT B2 ;  /* 0x0000000000027941 */ /* 0x000fea0003800200 */
.L_x_67:
[----:B------:R-:W3:Y:S01]  /*3360*/  LDL R10, [UR6+0x4] ;  /* 0x00000406ff0a7983 */ /* 0x000ee20008100800 */
[----:B------:R-:W-:Y:S01]  /*3370*/  BSSY.RECONVERGENT B2, `(.L_x_71) ;  /* 0x0000019000027945 */ /* 0x000fe20003800200 */
[----:B---3--:R-:W-:-:S13]  /*3380*/  FSETP.NEU.AND P0, PT, R10, -INF , PT ;  /* 0xff8000000a00780b */ /* 0x008fda0003f0d000 */
[----:B------:R-:W-:Y:S05]  /*3390*/  @!P0 BRA `(.L_x_72) ;  /* 0x0000000000588947 */ /* 0x000fea0003800000 */
[----:B------:R-:W0:Y:S01]  /*33a0*/  MUFU.RCP R0, R3 ;  /* 0x0000000300007308 */ /* 0x000e220000001000 */
[----:B------:R-:W1:Y:S01]  /*33b0*/  LDC R9, c[0x0][0x3b0] ;  /* 0x0000ec00ff097b82 */ /* 0x000e620000000800 */
[----:B------:R-:W-:Y:S01]  /*33c0*/  UIADD3 UR17, UPT, UPT, UR9, UR5, URZ ;  /* 0x0000000509117290 */ /* 0x000fe2000fffe0ff */
[----:B------:R-:W-:Y:S05]  /*33d0*/  BSSY.RECONVERGENT B3, `(.L_x_73) ;  /* 0x000000e000037945 */ /* 0x000fea0003800200 */
[----:B------:R-:W3:Y:S01]  /*33e0*/  FCHK P0, R10, R3 ;  /* 0x000000030a007302 */ /* 0x000ee20000000000 */
[----:B0-----:R-:W-:-:S04]  /*33f0*/  FFMA R11, R0, -R3, 1 ;  /* 0x3f800000000b7423 */ /* 0x001fc80000000803 */
[----:B------:R-:W-:-:S04]  /*3400*/  FFMA R0, R0, R11, R0 ;  /* 0x0000000b00007223 */ /* 0x000fc80000000000 */
[----:B------:R-:W-:Y:S01]  /*3410*/  FFMA R11, R0, R10, RZ ;  /* 0x0000000a000b7223 */ /* 0x000fe200000000ff */
[----:B-1----:R-:W-:-:S03]  /*3420*/  IMAD R9, R9, UR17, R9 ;  /* 0x0000001109097c24 */ /* 0x002fc6000f8e0209 */
[----:B------:R-:W-:Y:S02]  /*3430*/  FFMA R2, R11, -R3, R10 ;  /* 0x800000030b027223 */ /* 0x000fe4000000000a */
[----:B------:R-:W-:Y:S02]  /*3440*/  IADD3 R9, PT, PT, R9, UR4, RZ ;  /* 0x0000000409097c10 */ /* 0x000fe4000fffe0ff */
[----:B------:R-:W-:Y:S01]  /*3450*/  FFMA R13, R0, R2, R11 ;  /* 0x00000002000d7223 */ /* 0x000fe2000000000b */
[----:B---3--:R-:W-:Y:S06]  /*3460*/  @!P0 BRA `(.L_x_74) ;  /* 0x0000000000108947 */ /* 0x008fec0003800000 */
[----:B------:R-:W-:Y:S02]  /*3470*/  MOV R0, R10 ;  /* 0x0000000a00007202 */ /* 0x000fe40000000f00 */
[----:B------:R-:W-:-:S07]  /*3480*/  MOV R2, 0x34a0 ;  /* 0x000034a000027802 */ /* 0x000fce0000000f00 */
[----:B--2---:R-:W-:Y:S05]  /*3490*/  CALL.REL.NOINC `($__internal_2_$__cuda_sm3x_div_rn_noftz_f32_slowpath) ;  /* 0x0000001000907944 */ /* 0x004fea0003c00000 */
[----:B------:R-:W-:-:S07]  /*34a0*/  MOV R13, R21 ;  /* 0x00000015000d7202 */ /* 0x000fce0000000f00 */
.L_x_74:
[----:B------:R-:W-:Y:S05]  /*34b0*/  BSYNC.RECONVERGENT B3 ;  /* 0x0000000000037941 */ /* 0x000fea0003800200 */
.L_x_73:
[----:B------:R-:W0:Y:S02]  /*34c0*/  LDC.64 R10, c[0x0][0x390] ;  /* 0x0000e400ff0a7b82 */ /* 0x000e240000000a00 */
[----:B0-----:R-:W-:-:S06]  /*34d0*/  IMAD.WIDE R10, R9, 0x4, R10 ;  /* 0x00000004090a7825 */ /* 0x001fcc00078e020a */
[----:B------:R-:W3:Y:S02]  /*34e0*/  LDG.E R11, desc[UR10][R10.64] ;  /* 0x0000000a0a0b7981 */ /* 0x000ee4000c1e1900 */
[----:B---3--:R-:W-:-:S07]  /*34f0*/  FFMA R8, R11, R13, R8 ;  /* 0x0000000d0b087223 */ /* 0x008fce0000000008 */
.L_x_72:
[----:B------:R-:W-:Y:S05]  /*3500*/  BSYNC.RECONVERGENT B2 ;  /* 0x0000000000027941 */ /* 0x000fea0003800200 */
.L_x_71:
[----:B------:R-:W3:Y:S01]  /*3510*/  LDL R10, [UR6+0x8] ;  /* 0x00000806ff0a7983 */ /* 0x000ee20008100800 */
[----:B------:R-:W-:Y:S01]  /*3520*/  BSSY.RECONVERGENT B2, `(.L_x_75) ;  /* 0x0000019000027945 */ /* 0x000fe20003800200 */
[----:B---3--:R-:W-:-:S13]  /*3530*/  FSETP.NEU.AND P0, PT, R10, -INF , PT ;  /* 0xff8000000a00780b */ /* 0x008fda0003f0d000 */
[----:B------:R-:W-:Y:S05]  /*3540*/  @!P0 BRA `(.L_x_76) ;  /* 0x0000000000588947 */ /* 0x000fea0003800000 */
[----:B------:R-:W0:Y:S01]  /*3550*/  MUFU.RCP R0, R3 ;  /* 0x0000000300007308 */ /* 0x000e220000001000 */
[----:B------:R-:W1:Y:S01]  /*3560*/  LDC R9, c[0x0][0x3b0] ;  /* 0x0000ec00ff097b82 */ /* 0x000e620000000800 */
[----:B------:R-:W-:Y:S01]  /*3570*/  UIADD3 UR17, UPT, UPT, UR5, 0x2, UR9 ;  /* 0x0000000205117890 */ /* 0x000fe2000fffe009 */
        /* <DEDUP_REMOVED lines=10> */
[----:B------:R-:W-:Y:S02]  /*3620*/  MOV R0, R10 ;  /* 0x0000000a00007202 */ /* 0x000fe40000000f00 */
[----:B------:R-:W-:-:S07]  /*3630*/  MOV R2, 0x3650 ;  /* 0x0000365000027802 */ /* 0x000fce0000000f00 */
[----:B--2---:R-:W-:Y:S05]  /*3640*/  CALL.REL.NOINC `($__internal_2_$__cuda_sm3x_div_rn_noftz_f32_slowpath) ;  /* 0x0000001000247944 */ /* 0x004fea0003c00000 */
[----:B------:R-:W-:-:S07]  /*3650*/  MOV R13, R21 ;  /* 0x00000015000d7202 */ /* 0x000fce0000000f00 */
.L_x_78:
[----:B------:R-:W-:Y:S05]  /*3660*/  BSYNC.RECONVERGENT B3 ;  /* 0x0000000000037941 */ /* 0x000fea0003800200 */
.L_x_77:
[----:B------:R-:W0:Y:S02]  /*3670*/  LDC.64 R10, c[0x0][0x390] ;  /* 0x0000e400ff0a7b82 */ /* 0x000e240000000a00 */
[----:B0-----:R-:W-:-:S06]  /*3680*/  IMAD.WIDE R10, R9, 0x4, R10 ;  /* 0x00000004090a7825 */ /* 0x001fcc00078e020a */
[----:B------:R-:W3:Y:S02]  /*3690*/  LDG.E R11, desc[UR10][R10.64] ;  /* 0x0000000a0a0b7981 */ /* 0x000ee4000c1e1900 */
[----:B---3--:R-:W-:-:S07]  /*36a0*/  FFMA R8, R11, R13, R8 ;  /* 0x0000000d0b087223 */ /* 0x008fce0000000008 */
.L_x_76:
[----:B------:R-:W-:Y:S05]  /*36b0*/  BSYNC.RECONVERGENT B2 ;  /* 0x0000000000027941 */ /* 0x000fea0003800200 */
.L_x_75:
        /* <DEDUP_REMOVED lines=21> */
.L_x_82:
[----:B------:R-:W-:Y:S05]  /*3810*/  BSYNC.RECONVERGENT B3 ;  /* 0x0000000000037941 */ /* 0x000fea0003800200 */
.L_x_81:
[----:B------:R-:W0:Y:S02]  /*3820*/  LDC.64 R10, c[0x0][0x390] ;  /* 0x0000e400ff0a7b82 */ /* 0x000e240000000a00 */
[----:B0-----:R-:W-:-:S06]  /*3830*/  IMAD.WIDE R10, R9, 0x4, R10 ;  /* 0x00000004090a7825 */ /* 0x001fcc00078e020a */
[----:B------:R-:W3:Y:S02]  /*3840*/  LDG.E R11, desc[UR10][R10.64] ;  /* 0x0000000a0a0b7981 */ /* 0x000ee4000c1e1900 */
[----:B---3--:R-:W-:-:S07]  /*3850*/  FFMA R8, R11, R13, R8 ;  /* 0x0000000d0b087223 */ /* 0x008fce0000000008 */
.L_x_80:
[----:B------:R-:W-:Y:S05]  /*3860*/  BSYNC.RECONVERGENT B2 ;  /* 0x0000000000027941 */ /* 0x000fea0003800200 */
.L_x_79:
[----:B------:R-:W-:-:S12]  /*3870*/  UIADD3 UR5, UPT, UPT, UR5, 0x4, URZ ;  /* 0x0000000405057890 */ /* 0x000fd8000fffe0ff */
.L_x_66:
[----:B------:R-:W0:Y:S02]  /*3880*/  LDCU UR6, c[0x0][0x3a8] ;  /* 0x00007500ff0677ac */ /* 0x000e240008000800 */
[----:B0-----:R-:W-:-:S09]  /*3890*/  ULOP3.LUT UP0, UR6, UR6, 0x3, URZ, 0xc0, !UPT ;  /* 0x0000000306067892 */ /* 0x001fd2000f80c0ff */
[----:B------:R-:W-:Y:S05]  /*38a0*/  BRA.U !UP0, `(.L_x_65) ;  /* 0x0000000508687547 */ /* 0x000fea000b800000 */
[----:B------:R-:W-:-:S09]  /*38b0*/  UISETP.NE.AND UP0, UPT, UR6, 0x1, UPT ;  /* 0x000000010600788c */ /* 0x000fd2000bf05270 */
        /* <DEDUP_REMOVED lines=23> */
.L_x_87:
[----:B------:R-:W-:Y:S05]  /*3a30*/  BSYNC.RECONVERGENT B3 ;  /* 0x0000000000037941 */ /* 0x000fea0003800200 */
.L_x_86:
[----:B------:R-:W0:Y:S02]  /*3a40*/  LDC.64 R10, c[0x0][0x390] ;  /* 0x0000e400ff0a7b82 */ /* 0x000e240000000a00 */
[----:B0-----:R-:W-:-:S06]  /*3a50*/  IMAD.WIDE R10, R9, 0x4, R10 ;  /* 0x00000004090a7825 */ /* 0x001fcc00078e020a */
[----:B------:R-:W3:Y:S02]  /*3a60*/  LDG.E R11, desc[UR10][R10.64] ;  /* 0x0000000a0a0b7981 */ /* 0x000ee4000c1e1900 */
[----:B---3--:R-:W-:-:S07]  /*3a70*/  FFMA R8, R11, R13, R8 ;  /* 0x0000000d0b087223 */ /* 0x008fce0000000008 */
.L_x_85:
[----:B------:R-:W-:Y:S05]  /*3a80*/  BSYNC.RECONVERGENT B2 ;  /* 0x0000000000027941 */ /* 0x000fea0003800200 */
.L_x_84:
        /* <DEDUP_REMOVED lines=21> */
.L_x_91:
[----:B------:R-:W-:Y:S05]  /*3be0*/  BSYNC.RECONVERGENT B3 ;  /* 0x0000000000037941 */ /* 0x000fea0003800200 */
.L_x_90:
[----:B------:R-:W0:Y:S02]  /*3bf0*/  LDC.64 R10, c[0x0][0x390] ;  /* 0x0000e400ff0a7b82 */ /* 0x000e240000000a00 */
[----:B0-----:R-:W-:-:S06]  /*3c00*/  IMAD.WIDE R10, R9, 0x4, R10 ;  /* 0x00000004090a7825 */ /* 0x001fcc00078e020a */
[----:B------:R-:W3:Y:S02]  /*3c10*/  LDG.E R11, desc[UR10][R10.64] ;  /* 0x0000000a0a0b7981 */ /* 0x000ee4000c1e1900 */
[----:B---3--:R-:W-:-:S07]  /*3c20*/  FFMA R8, R11, R13, R8 ;  /* 0x0000000d0b087223 */ /* 0x008fce0000000008 */
.L_x_89:
[----:B------:R-:W-:Y:S05]  /*3c30*/  BSYNC.RECONVERGENT B2 ;  /* 0x0000000000027941 */ /* 0x000fea0003800200 */
.L_x_88:
[----:B------:R-:W-:-:S12]  /*3c40*/  UIADD3 UR5, UPT, UPT, UR5, 0x2, URZ ;  /* 0x0000000205057890 */ /* 0x000fd8000fffe0ff */
.L_x_83:
[----:B------:R-:W0:Y:S02]  /*3c50*/  LDCU UR6, c[0x0][0x3a8] ;  /* 0x00007500ff0677ac */ /* 0x000e240008000800 */
[----:B0-----:R-:W-:-:S04]  /*3c60*/  ULOP3.LUT UR6, UR6, 0x1, URZ, 0xc0, !UPT ;  /* 0x0000000106067892 */ /* 0x001fc8000f8ec0ff */
[----:B------:R-:W-:-:S09]  /*3c70*/  UISETP.NE.U32.AND UP0, UPT, UR6, 0x1, UPT ;  /* 0x000000010600788c */ /* 0x000fd2000bf05070 */
[----:B------:R-:W-:Y:S05]  /*3c80*/  BRA.U UP0, `(.L_x_65) ;  /* 0x0000000100707547 */ /* 0x000fea000b800000 */
        /* <DEDUP_REMOVED lines=22> */
.L_x_94:
[----:B------:R-:W-:Y:S05]  /*3df0*/  BSYNC.RECONVERGENT B3 ;  /* 0x0000000000037941 */ /* 0x000fea0003800200 */
.L_x_93:
[----:B------:R-:W0:Y:S02]  /*3e00*/  LDC.64 R10, c[0x0][0x390] ;  /* 0x0000e400ff0a7b82 */ /* 0x000e240000000a00 */
[----:B0-----:R-:W-:-:S06]  /*3e10*/  IMAD.WIDE R10, R9, 0x4, R10 ;  /* 0x00000004090a7825 */ /* 0x001fcc00078e020a */
[----:B------:R-:W3:Y:S02]  /*3e20*/  LDG.E R11, desc[UR10][R10.64] ;  /* 0x0000000a0a0b7981 */ /* 0x000ee4000c1e1900 */
[----:B---3--:R-:W-:-:S07]  /*3e30*/  FFMA R8, R11, R13, R8 ;  /* 0x0000000d0b087223 */ /* 0x008fce0000000008 */
.L_x_92:
[----:B------:R-:W-:Y:S05]  /*3e40*/  BSYNC.RECONVERGENT B2 ;  /* 0x0000000000027941 */ /* 0x000fea0003800200 */
.L_x_65:
[----:B------:R-:W0:Y:S01]  /*3e50*/  LDC R13, c[0x0][0x3b0] ;  /* 0x0000ec00ff0d7b82 */ /* 0x000e220000000800 */
[----:B------:R-:W-:-:S07]  /*3e60*/  UIADD3 UR6, UPT, UPT, UR4, 0x1, URZ ;  /* 0x0000000104067890 */ /* 0x000fce000fffe0ff */
[----:B------:R-:W1:Y:S01]  /*3e70*/  LDC.64 R10, c[0x0][0x3b8] ;  /* 0x0000ee00ff0a7b82 */ /* 0x000e620000000a00 */
[----:B0-----:R-:W-:Y:S01]  /*3e80*/  ISETP.NE.AND P0, PT, R13, UR6, PT ;  /* 0x000000060d007c0c */ /* 0x001fe2000bf05270 */
[----:B------:R-:W-:-:S04]  /*3e90*/  IMAD R9, R4, R13, UR4 ;  /* 0x0000000404097e24 */ /* 0x000fc8000f8e020d */
[----:B-1----:R-:W-:-:S05]  /*3ea0*/  IMAD.WIDE R10, R9, 0x4, R10 ;  /* 0x00000004090a7825 */ /* 0x002fca00078e020a */
[----:B------:R0:W-:Y:S03]  /*3eb0*/  STG.E desc[UR10][R10.64], R8 ;  /* 0x000000080a007986 */ /* 0x0001e6000c10190a */
[----:B------:R-:W-:Y:S05]  /*3ec0*/  @!P0 EXIT ;  /* 0x000000000000894d */ /* 0x000fea0003800000 */
[----:B------:R-:W-:Y:S01]  /*3ed0*/  UMOV UR4, UR6 ;  /* 0x0000000600047c82 */ /* 0x000fe20008000000 */
[----:B------:R-:W-:Y:S05]  /*3ee0*/  BRA `(.L_x_95) ;  /* 0xffffffe400607947 */ /* 0x000fea000383ffff */
.L_x_30:
[C---:B------:R-:W-:Y:S01]  /*3ef0*/  IADD3 R0, PT, PT, R9.reuse, -0x1, RZ ;  /* 0xffffffff09007810 */ /* 0x040fe20007ffe0ff */
[----:B0-----:R-:W-:Y:S01]  /*3f00*/  HFMA2 R5, -RZ, RZ, 0, 0 ;  /* 0x00000000ff057431 */ /* 0x001fe200000001ff */
[----:B--2---:R-:W-:Y:S02]  /*3f10*/  LOP3.LUT R8, R9, 0x7, RZ, 0xc0, !PT ;  /* 0x0000000709087812 */ /* 0x004fe400078ec0ff */
[----:B------:R-:W-:Y:S02]  /*3f20*/  ISETP.GE.U32.AND P0, PT, R0, 0x7, PT ;  /* 0x000000070000780c */ /* 0x000fe40003f06070 */
[----:B------:R-:W-:-:S11]  /*3f30*/  ISETP.NE.AND P1, PT, R8, RZ, PT ;  /* 0x000000ff0800720c */ /* 0x000fd60003f25270 */
[----:B------:R-:W-:Y:S05]  /*3f40*/  @!P0 BRA `(.L_x_96) ;  /* 0x0000000000408947 */ /* 0x000fea0003800000 */
[----:B-1----:R-:W0:Y:S01]  /*3f50*/  LDC.64 R6, c[0x0][0x3b8] ;  /* 0x0000ee00ff067b82 */ /* 0x002e220000000a00 */
[----:B------:R-:W-:Y:S01]  /*3f60*/  LOP3.LUT R5, R9, 0x7ffffff8, RZ, 0xc0, !PT ;  /* 0x7ffffff809057812 */ /* 0x000fe200078ec0ff */
[----:B------:R-:W-:-:S06]  /*3f70*/  UMOV UR4, URZ ;  /* 0x000000ff00047c82 */ /* 0x000fcc0008000000 */
.L_x_97:
[----:B--2---:R-:W-:Y:S01]  /*3f80*/  IMAD R3, R4, R9, UR4 ;  /* 0x0000000404037e24 */ /* 0x004fe2000f8e0209 */
[----:B------:R-:W-:-:S03]  /*3f90*/  UIADD3 UR4, UPT, UPT, UR4, 0x8, URZ ;  /* 0x0000000804047890 */ /* 0x000fc6000fffe0ff */
[----:B0-----:R-:W-:-:S03]  /*3fa0*/  IMAD.WIDE R2, R3, 0x4, R6 ;  /* 0x0000000403027825 */ /* 0x001fc600078e0206 */
[----:B------:R-:W-:Y:S02]  /*3fb0*/  ISETP.NE.AND P0, PT, R5, UR4, PT ;  /* 0x0000000405007c0c */ /* 0x000fe4000bf05270 */
[----:B------:R2:W-:Y:S04]  /*3fc0*/  STG.E desc[UR10][R2.64], RZ ;  /* 0x000000ff02007986 */ /* 0x0005e8000c10190a */
[----:B------:R2:W-:Y:S04]  /*3fd0*/  STG.E desc[UR10][R2.64+0x4], RZ ;  /* 0x000004ff02007986 */ /* 0x0005e8000c10190a */
[----:B------:R2:W-:Y:S04]  /*3fe0*/  STG.E desc[UR10][R2.64+0x8], RZ ;  /* 0x000008ff02007986 */ /* 0x0005e8000c10190a */
[----:B------:R2:W-:Y:S04]  /*3ff0*/  STG.E desc[UR10][R2.64+0xc], RZ ;  /* 0x00000cff02007986 */ /* 0x0005e8000c10190a */
[----:B------:R2:W-:Y:S04]  /*4000*/  STG.E desc[UR10][R2.64+0x10], RZ ;  /* 0x000010ff02007986 */ /* 0x0005e8000c10190a */
[----:B------:R2:W-:Y:S04]  /*4010*/  STG.E desc[UR10][R2.64+0x14], RZ ;  /* 0x000014ff02007986 */ /* 0x0005e8000c10190a */
[----:B------:R2:W-:Y:S04]  /*4020*/  STG.E desc[UR10][R2.64+0x18], RZ ;  /* 0x000018ff02007986 */ /* 0x0005e8000c10190a */
[----:B------:R2:W-:Y:S01]  /*4030*/  STG.E desc[UR10][R2.64+0x1c], RZ ;  /* 0x00001cff02007986 */ /* 0x0005e2000c10190a */
[----:B------:R-:W-:Y:S05]  /*4040*/  @P0 BRA `(.L_x_97) ;  /* 0xfffffffc00cc0947 */ /* 0x000fea000383ffff */
.L_x_96:
[----:B------:R-:W-:Y:S05]  /*4050*/  @!P1 EXIT ;  /* 0x000000000000994d */ /* 0x000fea0003800000 */
[----:B------:R-:W-:Y:S02]  /*4060*/  ISETP.GE.U32.AND P0, PT, R8, 0x4, PT ;  /* 0x000000040800780c */ /* 0x000fe40003f06070 */
[----:B------:R-:W-:-:S04]  /*4070*/  LOP3.LUT R0, R9, 0x3, RZ, 0xc0, !PT ;  /* 0x0000000309007812 */ /* 0x000fc800078ec0ff */
[----:B------:R-:W-:-:S07]  /*4080*/  ISETP.NE.AND P1, PT, R0, RZ, PT ;  /* 0x000000ff0000720c */ /* 0x000fce0003f25270 */
[----:B------:R-:W-:Y:S06]  /*4090*/  @!P0 BRA `(.L_x_98) ;  /* 0x0000000000208947 */ /* 0x000fec0003800000 */
[----:B--2---:R-:W0:Y:S01]  /*40a0*/  LDC.64 R2, c[0x0][0x3b8] ;  /* 0x0000ee00ff027b82 */ /* 0x004e220000000a00 */
[----:B------:R-:W-:Y:S01]  /*40b0*/  IMAD R7, R4, R9, R5 ;  /* 0x0000000904077224 */ /* 0x000fe200078e0205 */
[----:B------:R-:W-:-:S03]  /*40c0*/  IADD3 R5, PT, PT, R5, 0x4, RZ ;  /* 0x0000000405057810 */ /* 0x000fc60007ffe0ff */
[----:B0-----:R-:W-:-:S05]  /*40d0*/  IMAD.WIDE R2, R7, 0x4, R2 ;  /* 0x0000000407027825 */ /* 0x001fca00078e0202 */
[----:B------:R0:W-:Y:S04]  /*40e0*/  STG.E desc[UR10][R2.64], RZ ;  /* 0x000000ff02007986 */ /* 0x0001e8000c10190a */
[----:B------:R0:W-:Y:S04]  /*40f0*/  STG.E desc[UR10][R2.64+0x4], RZ ;  /* 0x000004ff02007986 */ /* 0x0001e8000c10190a */
[----:B------:R0:W-:Y:S04]  /*4100*/  STG.E desc[UR10][R2.64+0x8], RZ ;  /* 0x000008ff02007986 */ /* 0x0001e8000c10190a */
[----:B------:R0:W-:Y:S02]  /*4110*/  STG.E desc[UR10][R2.64+0xc], RZ ;  /* 0x00000cff02007986 */ /* 0x0001e4000c10190a */
.L_x_98:
[----:B------:R-:W-:Y:S05]  /*4120*/  @!P1 EXIT ;  /* 0x000000000000994d */ /* 0x000fea0003800000 */
[----:B------:R-:W-:Y:S02]  /*4130*/  ISETP.NE.AND P1, PT, R0, 0x1, PT ;  /* 0x000000010000780c */ /* 0x000fe40003f25270 */
[----:B------:R-:W-:-:S04]  /*4140*/  LOP3.LUT R0, R9, 0x1, RZ, 0xc0, !PT ;  /* 0x0000000109007812 */ /* 0x000fc800078ec0ff */
[----:B------:R-:W-:-:S07]  /*4150*/  ISETP.NE.U32.AND P0, PT, R0, 0x1, PT ;  /* 0x000000010000780c */ /* 0x000fce0003f05070 */
[----:B0-2---:R-:W0:Y:S01]  /*4160*/  @P1 LDC.64 R2, c[0x0][0x3b8] ;  /* 0x0000ee00ff021b82 */ /* 0x005e220000000a00 */
[----:B------:R-:W-:-:S04]  /*4170*/  @P1 IMAD R7, R4, R9, R5 ;  /* 0x0000000904071224 */ /* 0x000fc800078e0205 */
[----:B0-----:R-:W-:-:S05]  /*4180*/  @P1 IMAD.WIDE R2, R7, 0x4, R2 ;  /* 0x0000000407021825 */ /* 0x001fca00078e0202 */
[----:B------:R0:W-:Y:S04]  /*4190*/  @P1 STG.E desc[UR10][R2.64], RZ ;  /* 0x000000ff02001986 */ /* 0x0001e8000c10190a */
[----:B------:R0:W-:Y:S01]  /*41a0*/  @P1 STG.E desc[UR10][R2.64+0x4], RZ ;  /* 0x000004ff02001986 */ /* 0x0001e2000c10190a */
[----:B------:R-:W-:Y:S05]  /*41b0*/  @P0 EXIT ;  /* 0x000000000000094d */ /* 0x000fea0003800000 */
[----:B0-----:R-:W0:Y:S01]  /*41c0*/  LDC.64 R2, c[0x0][0x3b8] ;  /* 0x0000ee00ff027b82 */ /* 0x001e220000000a00 */
[----:B------:R-:W-:-:S05]  /*41d0*/  @P1 IADD3 R5, PT, PT, R5, 0x2, RZ ;  /* 0x0000000205051810 */ /* 0x000fca0007ffe0ff */
[----:B------:R-:W-:-:S04]  /*41e0*/  IMAD R5, R4, R9, R5 ;  /* 0x0000000904057224 */ /* 0x000fc800078e0205 */
[----:B0-----:R-:W-:-:S05]  /*41f0*/  IMAD.WIDE R2, R5, 0x4, R2 ;  /* 0x0000000405027825 */ /* 0x001fca00078e0202 */
[----:B------:R-:W-:Y:S01]  /*4200*/  STG.E desc[UR10][R2.64], RZ ;  /* 0x000000ff02007986 */ /* 0x000fe2000c10190a */
[----:B------:R-:W-:Y:S05]  /*4210*/  EXIT ;  /* 0x000000000000794d */ /* 0x000fea0003800000 */
        .weak           $__internal_0_$__cuda_sm20_rcp_rn_f32_slowpath
        .type           $__internal_0_$__cuda_sm20_rcp_rn_f32_slowpath,@function
        .size           $__internal_0_$__cuda_sm20_rcp_rn_f32_slowpath,($__internal_1_$__cuda_sm20_sqrt_rn_f32_slowpath - $__internal_0_$__cuda_sm20_rcp_rn_f32_slowpath)
$__internal_0_$__cuda_sm20_rcp_rn_f32_slowpath:
[----:B------:R-:W-:-:S05]  /*4220*/  IMAD.SHL.U32 R3, R0, 0x2, RZ ;  /* 0x0000000200037824 */ /* 0x000fca00078e00ff */
[----:B------:R-:W-:-:S04]  /*4230*/  SHF.R.U32.HI R10, RZ, 0x18, R3 ;  /* 0x00000018ff0a7819 */ /* 0x000fc80000011603 */
[----:B------:R-:W-:-:S13]  /*4240*/  ISETP.NE.U32.AND P0, PT, R10, RZ, PT ;  /* 0x000000ff0a00720c */ /* 0x000fda0003f05070 */
[----:B------:R-:W-:Y:S05]  /*4250*/  @P0 BRA `(.L_x_99) ;  /* 0x00000000002c0947 */ /* 0x000fea0003800000 */
[----:B------:R-:W-:-:S04]  /*4260*/  SHF.L.U32 R3, R0, 0x1, RZ ;  /* 0x0000000100037819 */ /* 0x000fc800000006ff */
[----:B------:R-:W-:-:S13]  /*4270*/  ISETP.NE.AND P0, PT, R3, RZ, PT ;  /* 0x000000ff0300720c */ /* 0x000fda0003f05270 */
[----:B------:R2:W3:Y:S01]  /*4280*/  @!P0 MUFU.RCP R3, R0 ;  /* 0x0000000000038308 */ /* 0x0004e20000001000 */
[----:B------:R-:W-:Y:S05]  /*4290*/  @!P0 BRA `(.L_x_100) ;  /* 0x0000000000a48947 */ /* 0x000fea0003800000 */
[----:B------:R-:W-:-:S04]  /*42a0*/  FFMA R4, R0, 1.84467440737095516160e+19, RZ ;  /* 0x5f80000000047823 */ /* 0x000fc800000000ff */
[----:B---3--:R-:W2:Y:S02]  /*42b0*/  MUFU.RCP R3, R4 ;  /* 0x0000000400037308 */ /* 0x008ea40000001000 */
[----:B--2---:R-:W-:-:S04]  /*42c0*/  FFMA R0, R4, R3, -1 ;  /* 0xbf80000004007423 */ /* 0x004fc80000000003 */
[----:B------:R-:W-:-:S04]  /*42d0*/  FADD.FTZ R0, -R0, -RZ ;  /* 0x800000ff00007221 */ /* 0x000fc80000010100 */
[----:B------:R-:W-:-:S04]  /*42e0*/  FFMA R0, R3, R0, R3 ;  /* 0x0000000003007223 */ /* 0x000fc80000000003 */
[----:B------:R-:W-:Y:S01]  /*42f0*/  FFMA R3, R0, 1.84467440737095516160e+19, RZ ;  /* 0x5f80000000037823 */ /* 0x000fe200000000ff */
[----:B------:R-:W-:Y:S06]  /*4300*/  BRA `(.L_x_100) ;  /* 0x0000000000887947 */ /* 0x000fec0003800000 */
.L_x_99:
[----:B------:R-:W-:-:S04]  /*4310*/  IADD3 R12, PT, PT, R10, -0xfd, RZ ;  /* 0xffffff030a0c7810 */ /* 0x000fc80007ffe0ff */
[----:B------:R-:W-:-:S13]  /*4320*/  ISETP.GT.U32.AND P0, PT, R12, 0x1, PT ;  /* 0x000000010c00780c */ /* 0x000fda0003f04070 */
[----:B------:R-:W-:Y:S05]  /*4330*/  @P0 BRA `(.L_x_101) ;  /* 0x0000000000780947 */ /* 0x000fea0003800000 */
[----:B------:R-:W-:Y:S02]  /*4340*/  LOP3.LUT R3, R0, 0x7fffff, RZ, 0xc0, !PT ;  /* 0x007fffff00037812 */ /* 0x000fe400078ec0ff */
[----:B------:R-:W-:Y:S02]  /*4350*/  MOV R9, 0x3 ;  /* 0x0000000300097802 */ /* 0x000fe40000000f00 */
[----:B------:R-:W-:Y:S02]  /*4360*/  LOP3.LUT R3, R3, 0x3f800000, RZ, 0xfc, !PT ;  /* 0x3f80000003037812 */ /* 0x000fe400078efcff */
[----:B------:R-:W-:Y:S02]  /*4370*/  SHF.L.U32 R9, R9, R12, RZ ;  /* 0x0000000c09097219 */ /* 0x000fe400000006ff */
[----:B------:R-:W0:Y:S02]  /*4380*/  MUFU.RCP R4, R3 ;  /* 0x0000000300047308 */ /* 0x000e240000001000 */
[----:B0-----:R-:W-:-:S04]  /*4390*/  FFMA R5, R3, R4, -1 ;  /* 0xbf80000003057423 */ /* 0x001fc80000000004 */
[----:B------:R-:W-:-:S04]  /*43a0*/  FADD.FTZ R5, -R5, -RZ ;  /* 0x800000ff05057221 */ /* 0x000fc80000010100 */
[CCC-:B------:R-:W-:Y:S01]  /*43b0*/  FFMA.RM R7, R4.reuse, R5.reuse, R4.reuse ;  /* 0x0000000504077223 */ /* 0x1c0fe20000004004 */
[----:B------:R-:W-:-:S04]  /*43c0*/  FFMA.RP R8, R4, R5, R4 ;  /* 0x0000000504087223 */ /* 0x000fc80000008004 */
[C---:B------:R-:W-:Y:S02]  /*43d0*/  LOP3.LUT R4, R7.reuse, 0x7fffff, RZ, 0xc0, !PT ;  /* 0x007fffff07047812 */ /* 0x040fe400078ec0ff */
[----:B------:R-:W-:Y:S02]  /*43e0*/  FSETP.NEU.FTZ.AND P0, PT, R7, R8, PT ;  /* 0x000000080700720b */ /* 0x000fe40003f1d000 */
[----:B------:R-:W-:Y:S02]  /*43f0*/  LOP3.LUT R4, R4, 0x800000, RZ, 0xfc, !PT ;  /* 0x0080000004047812 */ /* 0x000fe400078efcff */
[----:B------:R-:W-:Y:S02]  /*4400*/  SEL R5, RZ, 0xffffffff, !P0 ;  /* 0xffffffffff057807 */ /* 0x000fe40004000000 */
[----:B------:R-:W-:Y:S02]  /*4410*/  LOP3.LUT R9, R9, R4, RZ, 0xc0, !PT ;  /* 0x0000000409097212 */ /* 0x000fe400078ec0ff */
[----:B------:R-:W-:-:S02]  /*4420*/  IADD3 R5, PT, PT, -R5, RZ, RZ ;  /* 0x000000ff05057210 */ /* 0x000fc40007ffe1ff */
[-C--:B------:R-:W-:Y:S02]  /*4430*/  SHF.R.U32.HI R9, RZ, R12.reuse, R9 ;  /* 0x0000000cff097219 */ /* 0x080fe40000011609 */
[----:B------:R-:W-:Y:S02]  /*4440*/  LOP3.LUT P1, RZ, R5, R12, R4, 0xf8, !PT ;  /* 0x0000000c05ff7212 */ /* 0x000fe4000782f804 */
[C---:B------:R-:W-:Y:S02]  /*4450*/  LOP3.LUT P0, RZ, R9.reuse, 0x1, RZ, 0xc0, !PT ;  /* 0x0000000109ff7812 */ /* 0x040fe4000780c0ff */
[----:B------:R-:W-:-:S04]  /*4460*/  LOP3.LUT P2, RZ, R9, 0x2, RZ, 0xc0, !PT ;  /* 0x0000000209ff7812 */ /* 0x000fc8000784c0ff */
[----:B------:R-:W-:Y:S02]  /*4470*/  PLOP3.LUT P0, PT, P0, P1, P2, 0xe0, 0x0 ;  /* 0x000000000000781c */ /* 0x000fe40000703c20 */
[----:B------:R-:W-:Y:S02]  /*4480*/  LOP3.LUT P1, RZ, R0, 0x7fffff, RZ, 0xc0, !PT ;  /* 0x007fffff00ff7812 */ /* 0x000fe4000782c0ff */
[----:B------:R-:W-:-:S04]  /*4490*/  SEL R3, RZ, 0x1, !P0 ;  /* 0x00000001ff037807 */ /* 0x000fc80004000000 */
[----:B------:R-:W-:-:S04]  /*44a0*/  IADD3 R3, PT, PT, -R3, RZ, RZ ;  /* 0x000000ff03037210 */ /* 0x000fc80007ffe1ff */
[----:B------:R-:W-:Y:S02]  /*44b0*/  ISETP.GE.AND P0, PT, R3, RZ, PT ;  /* 0x000000ff0300720c */ /* 0x000fe40003f06270 */
[----:B------:R-:W-:-:S04]  /*44c0*/  IADD3 R3, PT, PT, R10, -0xfc, RZ ;  /* 0xffffff040a037810 */ /* 0x000fc80007ffe0ff */
[----:B------:R-:W-:-:S07]  /*44d0*/  SHF.R.U32.HI R3, RZ, R3, R4 ;  /* 0x00000003ff037219 */ /* 0x000fce0000011604 */
[----:B------:R-:W-:-:S04]  /*44e0*/  @!P0 IADD3 R3, PT, PT, R3, 0x1, RZ ;  /* 0x0000000103038810 */ /* 0x000fc80007ffe0ff */
[----:B------:R-:W-:-:S04]  /*44f0*/  @!P1 SHF.L.U32 R3, R3, 0x1, RZ ;  /* 0x0000000103039819 */ /* 0x000fc800000006ff */
[----:B------:R-:W-:Y:S01]  /*4500*/  LOP3.LUT R3, R3, 0x80000000, R0, 0xf8, !PT ;  /* 0x8000000003037812 */ /* 0x000fe200078ef800 */
[----:B------:R-:W-:Y:S06]  /*4510*/  BRA `(.L_x_100) ;  /* 0x0000000000047947 */ /* 0x000fec0003800000 */
.L_x_101:
[----:B------:R0:W1:Y:S02]  /*4520*/  MUFU.RCP R3, R0 ;  /* 0x0000000000037308 */ /* 0x0000640000001000 */
.L_x_100:
[----:B0123--:R-:W-:Y:S01]  /*4530*/  MOV R0, R3 ;  /* 0x0000000300007202 */ /* 0x00ffe20000000f00 */
[----:B------:R-:W-:-:S04]  /*4540*/  HFMA2 R3, -RZ, RZ, 0, 0 ;  /* 0x00000000ff037431 */ /* 0x000fc800000001ff */
[----:B------:R-:W-:Y:S05]  /*4550*/  RET.REL.NODEC R2 `(_ZN7cuda_nn24attention_forward_kernelEPKfS1_S1_PKbiiiiiPf) ;  /* 0xffffffb802a87950 */ /* 0x000fea0003c3ffff */
        .weak           $__internal_1_$__cuda_sm20_sqrt_rn_f32_slowpath
        .type           $__internal_1_$__cuda_sm20_sqrt_rn_f32_slowpath,@function
        .size           $__internal_1_$__cuda_sm20_sqrt_rn_f32_slowpath,($__internal_2_$__cuda_sm3x_div_rn_noftz_f32_slowpath - $__internal_1_$__cuda_sm20_sqrt_rn_f32_slowpath)
$__internal_1_$__cuda_sm20_sqrt_rn_f32_slowpath:
[----:B------:R-:W-:-:S13]  /*4560*/  LOP3.LUT P0, RZ, R0, 0x7fffffff, RZ, 0xc0, !PT ;  /* 0x7fffffff00ff7812 */ /* 0x000fda000780c0ff */
[----:B------:R-:W-:Y:S01]  /*4570*/  @!P0 MOV R2, R0 ;  /* 0x0000000000028202 */ /* 0x000fe20000000f00 */
[----:B------:R-:W-:Y:S06]  /*4580*/  @!P0 BRA `(.L_x_102) ;  /* 0x0000000000448947 */ /* 0x000fec0003800000 */
[----:B------:R-:W-:-:S13]  /*4590*/  FSETP.GEU.FTZ.AND P0, PT, R0, RZ, PT ;  /* 0x000000ff0000720b */ /* 0x000fda0003f1e000 */
[----:B------:R-:W-:Y:S01]  /*45a0*/  @!P0 IMAD.MOV.U32 R2, RZ, RZ, 0x7fffffff ;  /* 0x7fffffffff028424 */ /* 0x000fe200078e00ff */
[----:B------:R-:W-:Y:S06]  /*45b0*/  @!P0 BRA `(.L_x_102) ;  /* 0x0000000000388947 */ /* 0x000fec0003800000 */
[----:B------:R-:W-:-:S13]  /*45c0*/  FSETP.GTU.FTZ.AND P0, PT, |R0|, +INF , PT ;  /* 0x7f8000000000780b */ /* 0x000fda0003f1c200 */
[----:B------:R-:W-:Y:S01]  /*45d0*/  @P0 FADD.FTZ R2, R0, 1 ;  /* 0x3f80000000020421 */ /* 0x000fe20000010000 */
[----:B------:R-:W-:Y:S06]  /*45e0*/  @P0 BRA `(.L_x_102) ;  /* 0x00000000002c0947 */ /* 0x000fec0003800000 */
[----:B------:R-:W-:-:S13]  /*45f0*/  FSETP.NEU.FTZ.AND P0, PT, |R0|, +INF , PT ;  /* 0x7f8000000000780b */ /* 0x000fda0003f1d200 */
[----:B------:R-:W-:Y:S01]  /*4600*/  @!P0 MOV R2, R0 ;  /* 0x0000000000028202 */ /* 0x000fe20000000f00 */
[----:B------:R-:W-:Y:S06]  /*4610*/  @!P0 BRA `(.L_x_102) ;  /* 0x0000000000208947 */ /* 0x000fec0003800000 */
[----:B------:R-:W-:-:S04]  /*4620*/  FFMA R0, R0, 1.84467440737095516160e+19, RZ ;  /* 0x5f80000000007823 */ /* 0x000fc800000000ff */
[----:B------:R-:W0:Y:S02]  /*4630*/  MUFU.RSQ R3, R0 ;  /* 0x0000000000037308 */ /* 0x000e240000001400 */
[----:B0-----:R-:W-:Y:S01]  /*4640*/  FMUL.FTZ R5, R0, R3 ;  /* 0x0000000300057220 */ /* 0x001fe20000410000 */
[----:B------:R-:W-:-:S03]  /*4650*/  FMUL.FTZ R3, R3, 0.5 ;  /* 0x3f00000003037820 */ /* 0x000fc60000410000 */
[----:B------:R-:W-:-:S04]  /*4660*/  FADD.FTZ R2, -R5, -RZ ;  /* 0x800000ff05027221 */ /* 0x000fc80000010100 */
[----:B------:R-:W-:-:S04]  /*4670*/  FFMA R2, R5, R2, R0 ;  /* 0x0000000205027223 */ /* 0x000fc80000000000 */
[----:B------:R-:W-:-:S04]  /*4680*/  FFMA R2, R2, R3, R5 ;  /* 0x0000000302027223 */ /* 0x000fc80000000005 */
[----:B------:R-:W-:-:S07]  /*4690*/  FMUL.FTZ R2, R2, 2.3283064365386962891e-10 ;  /* 0x2f80000002027820 */ /* 0x000fce0000410000 */
.L_x_102:
[----:B------:R-:W-:Y:S01]  /*46a0*/  HFMA2 R3, -RZ, RZ, 0, 0 ;  /* 0x00000000ff037431 */ /* 0x000fe200000001ff */
[----:B------:R-:W-:Y:S02]  /*46b0*/  MOV R0, R2 ;  /* 0x0000000200007202 */ /* 0x000fe40000000f00 */
[----:B------:R-:W-:-:S04]  /*46c0*/  MOV R2, R4 ;  /* 0x0000000400027202 */ /* 0x000fc80000000f00 */
[----:B------:R-:W-:Y:S05]  /*46d0*/  RET.REL.NODEC R2 `(_ZN7cuda_nn24attention_forward_kernelEPKfS1_S1_PKbiiiiiPf) ;  /* 0xffffffb802487950 */ /* 0x000fea0003c3ffff */
        .weak           $__internal_2_$__cuda_sm3x_div_rn_noftz_f32_slowpath
        .type           $__internal_2_$__cuda_sm3x_div_rn_noftz_f32_slowpath,@function
        .size           $__internal_2_$__cuda_sm3x_div_rn_noftz_f32_slowpath,(.L_x_766 - $__internal_2_$__cuda_sm3x_div_rn_noftz_f32_slowpath)
$__internal_2_$__cuda_sm3x_div_rn_noftz_f32_slowpath:
[----:B------:R-:W-:Y:S01]  /*46e0*/  SHF.R.U32.HI R21, RZ, 0x17, R3 ;  /* 0x00000017ff157819 */ /* 0x000fe20000011603 */
[----:B------:R-:W-:Y:S01]  /*46f0*/  BSSY.RECONVERGENT B0, `(.L_x_103) ;  /* 0x0000063000007945 */ /* 0x000fe20003800200 */
[----:B------:R-:W-:Y:S02]  /*4700*/  SHF.R.U32.HI R23, RZ, 0x17, R0 ;  /* 0x00000017ff177819 */ /* 0x000fe40000011600 */
[----:B------:R-:W-:Y:S02]  /*4710*/  LOP3.LUT R21, R21, 0xff, RZ, 0xc0, !PT ;  /* 0x000000ff15157812 */ /* 0x000fe400078ec0ff */
[----:B------:R-:W-:Y:S02]  /*4720*/  LOP3.LUT R23, R23, 0xff, RZ, 0xc0, !PT ;  /* 0x000000ff17177812 */ /* 0x000fe400078ec0ff */
[----:B------:R-:W-:Y:S02]  /*4730*/  IADD3 R24, PT, PT, R21, -0x1, RZ ;  /* 0xffffffff15187810 */ /* 0x000fe40007ffe0ff */
[----:B------:R-:W-:-:S02]  /*4740*/  IADD3 R25, PT, PT, R23, -0x1, RZ ;  /* 0xffffffff17197810 */ /* 0x000fc40007ffe0ff */
[----:B------:R-:W-:Y:S02]  /*4750*/  ISETP.GT.U32.AND P0, PT, R24, 0xfd, PT ;  /* 0x000000fd1800780c */ /* 0x000fe40003f04070 */
[----:B------:R-:W-:Y:S02]  /*4760*/  MOV R27, R3 ;  /* 0x00000003001b7202 */ /* 0x000fe40000000f00 */
[----:B------:R-:W-:-:S13]  /*4770*/  ISETP.GT.U32.OR P0, PT, R25, 0xfd, P0 ;  /* 0x000000fd1900780c */ /* 0x000fda0000704470 */
[----:B------:R-:W-:Y:S01]  /*4780*/  @!P0 MOV R22, RZ ;  /* 0x000000ff00168202 */ /* 0x000fe20000000f00 */
[----:B------:R-:W-:Y:S06]  /*4790*/  @!P0 BRA `(.L_x_104) ;  /* 0x00000000005c8947 */ /* 0x000fec0003800000 */
[----:B------:R-:W-:Y:S02]  /*47a0*/  FSETP.GTU.FTZ.AND P0, PT, |R0|, +INF , PT ;  /* 0x7f8000000000780b */ /* 0x000fe40003f1c200 */
[----:B------:R-:W-:-:S04]  /*47b0*/  FSETP.GTU.FTZ.AND P1, PT, |R3|, +INF , PT ;  /* 0x7f8000000300780b */ /* 0x000fc80003f3c200 */
[----:B------:R-:W-:-:S13]  /*47c0*/  PLOP3.LUT P0, PT, P0, P1, PT, 0xf8, 0x8f ;  /* 0x00000000008f781c */ /* 0x000fda0000703f70 */
[----:B------:R-:W-:Y:S05]  /*47d0*/  @P0 BRA `(.L_x_105) ;  /* 0x00000004004c0947 */ /* 0x000fea0003800000 */
[----:B------:R-:W-:-:S13]  /*47e0*/  LOP3.LUT P0, RZ, R27, 0x7fffffff, R0, 0xc8, !PT ;  /* 0x7fffffff1bff7812 */ /* 0x000fda000780c800 */
[----:B------:R-:W-:Y:S05]  /*47f0*/  @!P0 BRA `(.L_x_106) ;  /* 0x00000004003c8947 */ /* 0x000fea0003800000 */
[C---:B------:R-:W-:Y:S02]  /*4800*/  FSETP.NEU.FTZ.AND P0, PT, |R0|.reuse, +INF , PT ;  /* 0x7f8000000000780b */ /* 0x040fe40003f1d200 */
[----:B------:R-:W-:Y:S02]  /*4810*/  FSETP.NEU.FTZ.AND P2, PT, |R3|, +INF , PT ;  /* 0x7f8000000300780b */ /* 0x000fe40003f5d200 */
[----:B------:R-:W-:-:S11]  /*4820*/  FSETP.NEU.FTZ.AND P1, PT, |R0|, +INF , PT ;  /* 0x7f8000000000780b */ /* 0x000fd60003f3d200 */
[----:B------:R-:W-:Y:S05]  /*4830*/  @!P2 BRA !P0, `(.L_x_106) ;  /* 0x00000004002ca947 */ /* 0x000fea0004000000 */
[----:B------:R-:W-:-:S04]  /*4840*/  LOP3.LUT P0, RZ, R0, 0x7fffffff, RZ, 0xc0, !PT ;  /* 0x7fffffff00ff7812 */ /* 0x000fc8000780c0ff */
[----:B------:R-:W-:-:S13]  /*4850*/  PLOP3.LUT P0, PT, P2, P0, PT, 0x2f, 0xf2 ;  /* 0x0000000000f2781c */ /* 0x000fda0001700577 */
[----:B------:R-:W-:Y:S05]  /*4860*/  @P0 BRA `(.L_x_107) ;  /* 0x0000000400180947 */ /* 0x000fea0003800000 */
[----:B------:R-:W-:-:S04]  /*4870*/  LOP3.LUT P0, RZ, R27, 0x7fffffff, RZ, 0xc0, !PT ;  /* 0x7fffffff1bff7812 */ /* 0x000fc8000780c0ff */
[----:B------:R-:W-:-:S13]  /*4880*/  PLOP3.LUT P0, PT, P1, P0, PT, 0x2f, 0xf2 ;  /* 0x0000000000f2781c */ /* 0x000fda0000f00577 */
[----:B------:R-:W-:Y:S05]  /*4890*/  @P0 BRA `(.L_x_108) ;  /* 0x0000000400000947 */ /* 0x000fea0003800000 */
[----:B------:R-:W-:Y:S02]  /*48a0*/  ISETP.GE.AND P0, PT, R25, RZ, PT ;  /* 0x000000ff1900720c */ /* 0x000fe40003f06270 */
[----:B------:R-:W-:-:S11]  /*48b0*/  ISETP.GE.AND P1, PT, R24, RZ, PT ;  /* 0x000000ff1800720c */ /* 0x000fd60003f26270 */
[----:B------:R-:W-:Y:S01]  /*48c0*/  @P0 MOV R22, RZ ;  /* 0x000000ff00160202 */ /* 0x000fe20000000f00 */
[----:B------:R-:W-:Y:S01]  /*48d0*/  @!P0 FFMA R0, R0, 1.84467440737095516160e+19, RZ ;  /* 0x5f80000000008823 */ /* 0x000fe200000000ff */
[----:B------:R-:W-:Y:S01]  /*48e0*/  @!P0 MOV R22, 0xffffffc0 ;  /* 0xffffffc000168802 */ /* 0x000fe20000000f00 */
[----:B------:R-:W-:-:S03]  /*48f0*/  @!P1 FFMA R27, R3, 1.84467440737095516160e+19, RZ ;  /* 0x5f800000031b9823 */ /* 0x000fc600000000ff */
[----:B------:R-:W-:-:S07]  /*4900*/  @!P1 IADD3 R22, PT, PT, R22, 0x40, RZ ;  /* 0x0000004016169810 */ /* 0x000fce0007ffe0ff */
.L_x_104:
[----:B------:R-:W-:Y:S01]  /*4910*/  LEA R28, R21, 0xc0800000, 0x17 ;  /* 0xc0800000151c7811 */ /* 0x000fe200078eb8ff */
[----:B------:R-:W-:Y:S01]  /*4920*/  BSSY.RECONVERGENT B1, `(.L_x_109) ;  /* 0x0000036000017945 */ /* 0x000fe20003800200 */
[----:B------:R-:W-:-:S03]  /*4930*/  IADD3 R24, PT, PT, R23, -0x7f, RZ ;  /* 0xffffff8117187810 */ /* 0x000fc60007ffe0ff */
[----:B------:R-:W-:Y:S02]  /*4940*/  IMAD.IADD R28, R27, 0x1, -R28 ;  /* 0x000000011b1c7824 */ /* 0x000fe400078e0a1c */
[----:B------:R-:W-:Y:S02]  /*4950*/  IMAD R0, R24, -0x800000, R0 ;  /* 0xff80000018007824 */ /* 0x000fe400078e0200 */
[----:B------:R-:W0:Y:S01]  /*4960*/  MUFU.RCP R26, R28 ;  /* 0x0000001c001a7308 */ /* 0x000e220000001000 */
[----:B------:R-:W-:-:S04]  /*4970*/  FADD.FTZ R25, -R28, -RZ ;  /* 0x800000ff1c197221 */ /* 0x000fc80000010100 */
[----:B0-----:R-:W-:-:S04]  /*4980*/  FFMA R23, R26, R25, 1 ;  /* 0x3f8000001a177423 */ /* 0x001fc80000000019 */
[----:B------:R-:W-:-:S04]  /*4990*/  FFMA R23, R26, R23, R26 ;  /* 0x000000171a177223 */ /* 0x000fc8000000001a */
[----:B------:R-:W-:-:S04]  /*49a0*/  FFMA R26, R0, R23, RZ ;  /* 0x00000017001a7223 */ /* 0x000fc800000000ff */
[----:B------:R-:W-:-:S04]  /*49b0*/  FFMA R27, R25, R26, R0 ;  /* 0x0000001a191b7223 */ /* 0x000fc80000000000 */
[----:B------:R-:W-:Y:S01]  /*49c0*/  FFMA R26, R23, R27, R26 ;  /* 0x0000001b171a7223 */ /* 0x000fe2000000001a */
[----:B------:R-:W-:-:S03]  /*49d0*/  IADD3 R27, PT, PT, R24, 0x7f, -R21 ;  /* 0x0000007f181b7810 */ /* 0x000fc60007ffe815 */
[----:B------:R-:W-:Y:S01]  /*49e0*/  FFMA R25, R25, R26, R0 ;  /* 0x0000001a19197223 */ /* 0x000fe20000000000 */
[----:B------:R-:W-:-:S03]  /*49f0*/  IADD3 R27, PT, PT, R27, R22, RZ ;  /* 0x000000161b1b7210 */ /* 0x000fc60007ffe0ff */
[----:B------:R-:W-:-:S05]  /*4a00*/  FFMA R0, R23, R25, R26 ;  /* 0x0000001917007223 */ /* 0x000fca000000001a */
[----:B------:R-:W-:-:S04]  /*4a10*/  SHF.R.U32.HI R21, RZ, 0x17, R0 ;  /* 0x00000017ff157819 */ /* 0x000fc80000011600 */
[----:B------:R-:W-:-:S04]  /*4a20*/  LOP3.LUT R22, R21, 0xff, RZ, 0xc0, !PT ;  /* 0x000000ff15167812 */ /* 0x000fc800078ec0ff */
[----:B------:R-:W-:-:S04]  /*4a30*/  IADD3 R21, PT, PT, R22, R27, RZ ;  /* 0x0000001b16157210 */ /* 0x000fc80007ffe0ff */
[----:B------:R-:W-:-:S04]  /*4a40*/  IADD3 R22, PT, PT, R21, -0x1, RZ ;  /* 0xffffffff15167810 */ /* 0x000fc80007ffe0ff */
[----:B------:R-:W-:-:S13]  /*4a50*/  ISETP.GE.U32.AND P0, PT, R22, 0xfe, PT ;  /* 0x000000fe1600780c */ /* 0x000fda0003f06070 */
[----:B------:R-:W-:Y:S05]  /*4a60*/  @!P0 BRA `(.L_x_110) ;  /* 0x0000000000808947 */ /* 0x000fea0003800000 */
[----:B------:R-:W-:-:S13]  /*4a70*/  ISETP.GT.AND P0, PT, R21, 0xfe, PT ;  /* 0x000000fe1500780c */ /* 0x000fda0003f04270 */
[----:B------:R-:W-:Y:S05]  /*4a80*/  @P0 BRA `(.L_x_111) ;  /* 0x00000000006c0947 */ /* 0x000fea0003800000 */
[----:B------:R-:W-:-:S13]  /*4a90*/  ISETP.GE.AND P0, PT, R21, 0x1, PT ;  /* 0x000000011500780c */ /* 0x000fda0003f06270 */
[----:B------:R-:W-:Y:S05]  /*4aa0*/  @P0 BRA `(.L_x_112) ;  /* 0x0000000000740947 */ /* 0x000fea0003800000 */
[----:B------:R-:W-:Y:S02]  /*4ab0*/  ISETP.GE.AND P0, PT, R21, -0x18, PT ;  /* 0xffffffe81500780c */ /* 0x000fe40003f06270 */
[----:B------:R-:W-:-:S11]  /*4ac0*/  LOP3.LUT R0, R0, 0x80000000, RZ, 0xc0, !PT ;  /* 0x8000000000007812 */ /* 0x000fd600078ec0ff */
[----:B------:R-:W-:Y:S05]  /*4ad0*/  @!P0 BRA `(.L_x_112) ;  /* 0x0000000000688947 */ /* 0x000fea0003800000 */
[CCC-:B------:R-:W-:Y:S01]  /*4ae0*/  FFMA.RZ R22, R23.reuse, R25.reuse, R26.reuse ;  /* 0x0000001917167223 */ /* 0x1c0fe2000000c01a */
[CCC-:B------:R-:W-:Y:S01]  /*4af0*/  FFMA.RP R24, R23.reuse, R25.reuse, R26.reuse ;  /* 0x0000001917187223 */ /* 0x1c0fe2000000801a */
[----:B------:R-:W-:Y:S01]  /*4b00*/  FFMA.RM R25, R23, R25, R26 ;  /* 0x0000001917197223 */ /* 0x000fe2000000401a */
[C---:B------:R-:W-:Y:S02]  /*4b10*/  IADD3 R23, PT, PT, R21.reuse, 0x20, RZ ;  /* 0x0000002015177810 */ /* 0x040fe40007ffe0ff */
[----:B------:R-:W-:Y:S02]  /*4b20*/  LOP3.LUT R22, R22, 0x7fffff, RZ, 0xc0, !PT ;  /* 0x007fffff16167812 */ /* 0x000fe400078ec0ff */
[C---:B------:R-:W-:Y:S02]  /*4b30*/  ISETP.NE.AND P2, PT, R21.reuse, RZ, PT ;  /* 0x000000ff1500720c */ /* 0x040fe40003f45270 */
[----:B------:R-:W-:Y:S02]  /*4b40*/  LOP3.LUT R22, R22, 0x800000, RZ, 0xfc, !PT ;  /* 0x0080000016167812 */ /* 0x000fe400078efcff */
[----:B------:R-:W-:-:S02]  /*4b50*/  ISETP.NE.AND P1, PT, R21, RZ, PT ;  /* 0x000000ff1500720c */ /* 0x000fc40003f25270 */
[----:B------:R-:W-:Y:S02]  /*4b60*/  IADD3 R21, PT, PT, -R21, RZ, RZ ;  /* 0x000000ff15157210 */ /* 0x000fe40007ffe1ff */
[----:B------:R-:W-:Y:S02]  /*4b70*/  SHF.L.U32 R23, R22, R23, RZ ;  /* 0x0000001716177219 */ /* 0x000fe400000006ff */
[----:B------:R-:W-:Y:S02]  /*4b80*/  FSETP.NEU.FTZ.AND P0, PT, R24, R25, PT ;  /* 0x000000191800720b */ /* 0x000fe40003f1d000 */
[----:B------:R-:W-:Y:S02]  /*4b90*/  SEL R21, R21, RZ, P2 ;  /* 0x000000ff15157207 */ /* 0x000fe40001000000 */
[----:B------:R-:W-:Y:S02]  /*4ba0*/  ISETP.NE.AND P1, PT, R23, RZ, P1 ;  /* 0x000000ff1700720c */ /* 0x000fe40000f25270 */
[----:B------:R-:W-:-:S02]  /*4bb0*/  SHF.R.U32.HI R23, RZ, R21, R22 ;  /* 0x00000015ff177219 */ /* 0x000fc40000011616 */
[----:B------:R-:W-:Y:S02]  /*4bc0*/  PLOP3.LUT P0, PT, P0, P1, PT, 0xf8, 0x8f ;  /* 0x00000000008f781c */ /* 0x000fe40000703f70 */
[----:B------:R-:W-:Y:S02]  /*4bd0*/  SHF.R.U32.HI R21, RZ, 0x1, R23 ;  /* 0x00000001ff157819 */ /* 0x000fe40000011617 */
[----:B------:R-:W-:-:S04]  /*4be0*/  SEL R22, RZ, 0x1, !P0 ;  /* 0x00000001ff167807 */ /* 0x000fc80004000000 */
[----:B------:R-:W-:-:S04]  /*4bf0*/  LOP3.LUT R22, R22, 0x1, R21, 0xf8, !PT ;  /* 0x0000000116167812 */ /* 0x000fc800078ef815 */
[----:B------:R-:W-:-:S04]  /*4c00*/  LOP3.LUT R22, R22, R23, RZ, 0xc0, !PT ;  /* 0x0000001716167212 */ /* 0x000fc800078ec0ff */
[----:B------:R-:W-:-:S04]  /*4c10*/  IADD3 R21, PT, PT, R21, R22, RZ ;  /* 0x0000001615157210 */ /* 0x000fc80007ffe0ff */
[----:B------:R-:W-:Y:S01]  /*4c20*/  LOP3.LUT R0, R21, R0, RZ, 0xfc, !PT ;  /* 0x0000000015007212 */ /* 0x000fe200078efcff */
[----:B------:R-:W-:Y:S06]  /*4c30*/  BRA `(.L_x_112) ;  /* 0x0000000000107947 */ /* 0x000fec0003800000 */
.L_x_111:
[----:B------:R-:W-:-:S04]  /*4c40*/  LOP3.LUT R0, R0, 0x80000000, RZ, 0xc0, !PT ;  /* 0x8000000000007812 */ /* 0x000fc800078ec0ff */
[----:B------:R-:W-:Y:S01]  /*4c50*/  LOP3.LUT R0, R0, 0x7f800000, RZ, 0xfc, !PT ;  /* 0x7f80000000007812 */ /* 0x000fe200078efcff */
[----:B------:R-:W-:Y:S06]  /*4c60*/  BRA `(.L_x_112) ;  /* 0x0000000000047947 */ /* 0x000fec0003800000 */
.L_x_110:
[----:B------:R-:W-:-:S07]  /*4c70*/  LEA R0, R27, R0, 0x17 ;  /* 0x000000001b007211 */ /* 0x000fce00078eb8ff */
.L_x_112:
[----:B------:R-:W-:Y:S05]  /*4c80*/  BSYNC.RECONVERGENT B1 ;  /* 0x0000000000017941 */ /* 0x000fea0003800200 */
.L_x_109:
[----:B------:R-:W-:Y:S05]  /*4c90*/  BRA `(.L_x_113) ;  /* 0x0000000000207947 */ /* 0x000fea0003800000 */
.L_x_108:
[----:B------:R-:W-:-:S04]  /*4ca0*/  LOP3.LUT R0, R27, 0x80000000, R0, 0x48, !PT ;  /* 0x800000001b007812 */ /* 0x000fc800078e4800 */
[----:B------:R-:W-:Y:S01]  /*4cb0*/  LOP3.LUT R0, R0, 0x7f800000, RZ, 0xfc, !PT ;  /* 0x7f80000000007812 */ /* 0x000fe200078efcff */
[----:B------:R-:W-:Y:S06]  /*4cc0*/  BRA `(.L_x_113) ;  /* 0x0000000000147947 */ /* 0x000fec0003800000 */
.L_x_107:
[----:B------:R-:W-:Y:S01]  /*4cd0*/  LOP3.LUT R0, R27, 0x80000000, R0, 0x48, !PT ;  /* 0x800000001b007812 */ /* 0x000fe200078e4800 */
[----:B------:R-:W-:Y:S06]  /*4ce0*/  BRA `(.L_x_113) ;  /* 0x00000000000c7947 */ /* 0x000fec0003800000 */
.L_x_106:
[----:B------:R-:W0:Y:S01]  /*4cf0*/  MUFU.RSQ R0, -QNAN ;  /* 0xffc0000000007908 */ /* 0x000e220000001400 */
[----:B------:R-:W-:Y:S05]  /*4d00*/  BRA `(.L_x_113) ;  /* 0x0000000000047947 */ /* 0x000fea0003800000 */
.L_x_105:
[----:B------:R-:W-:-:S07]  /*4d10*/  FADD.FTZ R0, R0, R3 ;  /* 0x0000000300007221 */ /* 0x000fce0000010000 */
.L_x_113:
[----:B------:R-:W-:Y:S05]  /*4d20*/  BSYNC.RECONVERGENT B0 ;  /* 0x0000000000007941 */ /* 0x000fea0003800200 */
.L_x_103:
[----:B------:R-:W-:Y:S01]  /*4d30*/  HFMA2 R23, -RZ, RZ, 0, 0 ;  /* 0x00000000ff177431 */ /* 0x000fe200000001ff */
[----:B------:R-:W-:Y:S02]  /*4d40*/  MOV R22, R2 ;  /* 0x0000000200167202 */ /* 0x000fe40000000f00 */
[----:B0-----:R-:W-:Y:S02]  /*4d50*/  MOV R21, R0 ;  /* 0x0000000000157202 */ /* 0x001fe40000000f00 */
[----:B------:R-:W-:Y:S05]  /*4d60*/  RET.REL.NODEC R22 `(_ZN7cuda_nn24attention_forward_kernelEPKfS1_S1_PKbiiiiiPf) ;  /* 0xffffffb016a47950 */ /* 0x000fea0003c3ffff */
.L_x_114:
[----:B------:R-:W-:-:S00]  /*4d70*/  BRA `(.L_x_114) ;  /* 0xfffffffc00fc7947 */ /* 0x000fc0000383ffff */
[----:B------:R-:W-:-:S00]  /*4d80*/  NOP ;  /* 0x0000000000007918 */ /* 0x000fc00000000000 */
[----:B------:R-:W-:-:S00]  /*4d90*/  NOP ;  /* 0x0000000000007918 */ /* 0x000fc00000000000 */
[----:B------:R-:W-:-:S00]  /*4da0*/  NOP ;  /* 0x0000000000007918 */ /* 0x000fc00000000000 */
[----:B------:R-:W-:-:S00]  /*4db0*/  NOP ;  /* 0x0000000000007918 */ /* 0x000fc00000000000 */
[----:B------:R-:W-:-:S00]  /*4dc0*/  NOP ;  /* 0x0000000000007918 */ /* 0x000fc00000000000 */
[----:B------:R-:W-:-:S00]  /*4dd0*/  NOP ;  /* 0x0000000000007918 */ /* 0x000fc00000000000 */
[----:B------:R-:W-:-:S00]  /*4de0*/  NOP ;  /* 0x0000000000007918 */ /* 0x000fc00000000000 */
[----:B------:R-:W-:-:S00]  /*4df0*/  NOP ;  /* 0x0000000000007918 */ /* 0x000fc00000000000 */
.L_x_766:


//--------------------- .text._ZN7cuda_nn8add_biasEPfPKfii --------------------------
	.section	.text._ZN7cuda_nn8add_biasEPfPKfii,"ax",@progbits
	.align	128
        .global         _ZN7cuda_nn8add_biasEPfPKfii
        .type           _ZN7cuda_nn8add_biasEPfPKfii,@function
        .size           _ZN7cuda_nn8add_biasEPfPKfii,(.L_x_769 - _ZN7cuda_nn8add_biasEPfPKfii)
        .other          _ZN7cuda_nn8add_biasEPfPKfii,@"STO_CUDA_ENTRY STV_DEFAULT"
_ZN7cuda_nn8add_biasEPfPKfii:
.text._ZN7cuda_nn8add_biasEPfPKfii:
[----:B------:R-:W-:Y:S01]  /*0000*/  LDC R1, c[0x0][0x37c] ;  /* 0x0000df00ff017b82 */ /* 0x000fe20000000800 */
[----:B------:R-:W0:Y:S07]  /*0010*/  S2R R0, SR_TID.X ;  /* 0x0000000000007919 */ /* 0x000e2e0000002100 */
[----:B------:R-:W0:Y:S01]  /*0020*/  S2UR UR4, SR_CTAID.X ;  /* 0x00000000000479c3 */ /* 0x000e220000002500 */
[----:B------:R-:W1:Y:S07]  /*0030*/  LDCU UR5, c[0x0][0x394] ;  /* 0x00007280ff0577ac */ /* 0x000e6e0008000800 */
[----:B------:R-:W0:Y:S02]  /*0040*/  LDC R7, c[0x0][0x360] ;  /* 0x0000d800ff077b82 */ /* 0x000e240000000800 */
[----:B0-----:R-:W-:-:S05]  /*0050*/  IMAD R7, R7, UR4, R0 ;  /* 0x0000000407077c24 */ /* 0x001fca000f8e0200 */
[----:B-1----:R-:W-:-:S13]  /*0060*/  ISETP.GE.AND P0, PT, R7, UR5, PT ;  /* 0x0000000507007c0c */ /* 0x002fda000bf06270 */
[----:B------:R-:W-:Y:S05]  /*0070*/  @P0 EXIT ;  /* 0x000000000000094d */ /* 0x000fea0003800000 */
[----:B------:R-:W0:Y:S01]  /*0080*/  LDC R6, c[0x0][0x390] ;  /* 0x0000e400ff067b82 */ /* 0x000e220000000800 */
[----:B------:R-:W-:Y:S01]  /*0090*/  ISETP.GE.AND P2, PT, R7, RZ, PT ;  /* 0x000000ff0700720c */ /* 0x000fe20003f46270 */
[----:B------:R-:W1:Y:S01]  /*00a0*/  LDCU.64 UR4, c[0x0][0x358] ;  /* 0x00006b00ff0477ac */ /* 0x000e620008000a00 */
[----:B0-----:R-:W-:-:S04]  /*00b0*/  IABS R9, R6 ;  /* 0x0000000600097213 */ /* 0x001fc80000000000 */
[----:B------:R-:W0:Y:S08]  /*00c0*/  I2F.RP R0, R9 ;  /* 0x0000000900007306 */ /* 0x000e300000209400 */
[----:B0-----:R-:W0:Y:S02]  /*00d0*/  MUFU.RCP R0, R0 ;  /* 0x0000000000007308 */ /* 0x001e240000001000 */
[----:B0-----:R-:W-:-:S06]  /*00e0*/  IADD3 R2, PT, PT, R0, 0xffffffe, RZ ;  /* 0x0ffffffe00027810 */ /* 0x001fcc0007ffe0ff */
[----:B------:R0:W2:Y:S02]  /*00f0*/  F2I.FTZ.U32.TRUNC.NTZ R3, R2 ;  /* 0x0000000200037305 */ /* 0x0000a4000021f000 */
[----:B0-----:R-:W-:Y:S01]  /*0100*/  IMAD.MOV.U32 R2, RZ, RZ, RZ ;  /* 0x000000ffff027224 */ /* 0x001fe200078e00ff */
[----:B--2---:R-:W-:-:S05]  /*0110*/  IADD3 R4, PT, PT, RZ, -R3, RZ ;  /* 0x80000003ff047210 */ /* 0x004fca0007ffe0ff */
[----:B------:R-:W-:Y:S01]  /*0120*/  IMAD R5, R4, R9, RZ ;  /* 0x0000000904057224 */ /* 0x000fe200078e02ff */
[----:B------:R-:W-:-:S03]  /*0130*/  IABS R4, R7 ;  /* 0x0000000700047213 */ /* 0x000fc60000000000 */
[----:B------:R-:W-:-:S06]  /*0140*/  IMAD.HI.U32 R3, R3, R5, R2 ;  /* 0x0000000503037227 */ /* 0x000fcc00078e0002 */
[----:B------:R-:W-:-:S05]  /*0150*/  IMAD.HI.U32 R3, R3, R4, RZ ;  /* 0x0000000403037227 */ /* 0x000fca00078e00ff */
[----:B------:R-:W-:-:S05]  /*0160*/  IADD3 R3, PT, PT, -R3, RZ, RZ ;  /* 0x000000ff03037210 */ /* 0x000fca0007ffe1ff */
[C---:B------:R-:W-:Y:S02]  /*0170*/  IMAD R0, R9.reuse, R3, R4 ;  /* 0x0000000309007224 */ /* 0x040fe400078e0204 */
[----:B------:R-:W0:Y:S03]  /*0180*/  LDC.64 R2, c[0x0][0x388] ;  /* 0x0000e200ff027b82 */ /* 0x000e260000000a00 */
[----:B------:R-:W-:-:S05]  /*0190*/  ISETP.GT.U32.AND P0, PT, R9, R0, PT ;  /* 0x000000000900720c */ /* 0x000fca0003f04070 */
[----:B------:R-:W2:Y:S08]  /*01a0*/  LDC.64 R4, c[0x0][0x380] ;  /* 0x0000e000ff047b82 */ /* 0x000eb00000000a00 */
[----:B------:R-:W-:Y:S01]  /*01b0*/  @!P0 IMAD.IADD R0, R0, 0x1, -R9 ;  /* 0x0000000100008824 */ /* 0x000fe200078e0a09 */
[----:B------:R-:W-:-:S04]  /*01c0*/  ISETP.NE.AND P0, PT, R6, RZ, PT ;  /* 0x000000ff0600720c */ /* 0x000fc80003f05270 */
[----:B------:R-:W-:Y:S01]  /*01d0*/  ISETP.GT.U32.AND P1, PT, R9, R0, PT ;  /* 0x000000000900720c */ /* 0x000fe20003f24070 */
[----:B--2---:R-:W-:-:S12]  /*01e0*/  IMAD.WIDE R4, R7, 0x4, R4 ;  /* 0x0000000407047825 */ /* 0x004fd800078e0204 */
[----:B------:R-:W-:Y:S01]  /*01f0*/  @!P1 IADD3 R0, PT, PT, R0, -R9, RZ ;  /* 0x8000000900009210 */ /* 0x000fe20007ffe0ff */
[----:B-1----:R-:W2:Y:S04]  /*0200*/  LDG.E R7, desc[UR4][R4.64] ;  /* 0x0000000404077981 */ /* 0x002ea8000c1e1900 */
[----:B------:R-:W-:Y:S01]  /*0210*/  @!P2 IMAD.MOV R0, RZ, RZ, -R0 ;  /* 0x000000ffff00a224 */ /* 0x000fe200078e0a00 */
[----:B------:R-:W-:-:S05]  /*0220*/  @!P0 LOP3.LUT R0, RZ, R6, RZ, 0x33, !PT ;  /* 0x00000006ff008212 */ /* 0x000fca00078e33ff */
[----:B0-----:R-:W-:-:S06]  /*0230*/  IMAD.WIDE R2, R0, 0x4, R2 ;  /* 0x0000000400027825 */ /* 0x001fcc00078e0202 */
[----:B------:R-:W2:Y:S02]  /*0240*/  LDG.E R2, desc[UR4][R2.64] ;  /* 0x0000000402027981 */ /* 0x000ea4000c1e1900 */
[----:B--2---:R-:W-:-:S05]  /*0250*/  FADD R7, R2, R7 ;  /* 0x0000000702077221 */ /* 0x004fca0000000000 */
[----:B------:R-:W-:Y:S01]  /*0260*/  STG.E desc[UR4][R4.64], R7 ;  /* 0x0000000704007986 */ /* 0x000fe2000c101904 */
[----:B------:R-:W-:Y:S05]  /*0270*/  EXIT ;  /* 0x000000000000794d */ /* 0x000fea0003800000 */
.L_x_115:
        /* <DEDUP_REMOVED lines=16> */
.L_x_769:


//--------------------- .text._ZN7cuda_nn24embedding_forward_kernelEPKiiiiPKfPf --------------------------
	.section	.text._ZN7cuda_nn24embedding_forward_kernelEPKiiiiPKfPf,"ax",@progbits
	.align	128
        .global         _ZN7cuda_nn24embedding_forward_kernelEPKiiiiPKfPf
        .type           _ZN7cuda_nn24embedding_forward_kernelEPKiiiiPKfPf,@function
        .size           _ZN7cuda_nn24embedding_forward_kernelEPKiiiiPKfPf,(.L_x_770 - _ZN7cuda_nn24embedding_forward_kernelEPKiiiiPKfPf)
        .other          _ZN7cuda_nn24embedding_forward_kernelEPKiiiiPKfPf,@"STO_CUDA_ENTRY STV_DEFAULT"
_ZN7cuda_nn24embedding_forward_kernelEPKiiiiPKfPf:
.text._ZN7cuda_nn24embedding_forward_kernelEPKiiiiPKfPf:
[----:B------:R-:W-:Y:S01]  /*0000*/  LDC R1, c[0x0][0x37c] ;  /* 0x0000df00ff017b82 */ /* 0x000fe20000000800 */
[----:B------:R-:W0:Y:S07]  /*0010*/  S2R R2, SR_TID.X ;  /* 0x0000000000027919 */ /* 0x000e2e0000002100 */
[----:B------:R-:W1:Y:S01]  /*0020*/  LDC R0, c[0x0][0x364] ;  /* 0x0000d900ff007b82 */ /* 0x000e620000000800 */
[----:B------:R-:W2:Y:S01]  /*0030*/  LDCU.64 UR6, c[0x0][0x388] ;  /* 0x00007100ff0677ac */ /* 0x000ea20008000a00 */
[----:B------:R-:W1:Y:S06]  /*0040*/  S2R R5, SR_TID.Y ;  /* 0x0000000000057919 */ /* 0x000e6c0000002200 */
[----:B------:R-:W0:Y:S08]  /*0050*/  S2UR UR5, SR_CTAID.X ;  /* 0x00000000000579c3 */ /* 0x000e300000002500 */
[----:B------:R-:W0:Y:S08]  /*0060*/  LDC R3, c[0x0][0x360] ;  /* 0x0000d800ff037b82 */ /* 0x000e300000000800 */
[----:B------:R-:W1:Y:S01]  /*0070*/  S2UR UR4, SR_CTAID.Y ;  /* 0x00000000000479c3 */ /* 0x000e620000002600 */
[----:B0-----:R-:W-:-:S05]  /*0080*/  IMAD R3, R3, UR5, R2 ;  /* 0x0000000503037c24 */ /* 0x001fca000f8e0202 */
[----:B--2---:R-:W-:Y:S01]  /*0090*/  ISETP.GE.AND P0, PT, R3, UR7, PT ;  /* 0x0000000703007c0c */ /* 0x004fe2000bf06270 */
[----:B-1----:R-:W-:-:S05]  /*00a0*/  IMAD R0, R0, UR4, R5 ;  /* 0x0000000400007c24 */ /* 0x002fca000f8e0205 */
[----:B------:R-:W-:-:S13]  /*00b0*/  ISETP.GE.OR P0, PT, R0, UR6, P0 ;  /* 0x0000000600007c0c */ /* 0x000fda0008706670 */
[----:B------:R-:W-:Y:S05]  /*00c0*/  @P0 EXIT ;  /* 0x000000000000094d */ /* 0x000fea0003800000 */
[----:B------:R-:W0:Y:S01]  /*00d0*/  LDC R4, c[0x0][0x390] ;  /* 0x0000e400ff047b82 */ /* 0x000e220000000800 */
[----:B------:R-:W-:Y:S01]  /*00e0*/  IMAD R3, R0, UR7, R3 ;  /* 0x0000000700037c24 */ /* 0x000fe2000f8e0203 */
[----:B0-----:R-:W-:-:S13]  /*00f0*/  ISETP.GE.AND P0, PT, R4, 0x1, PT ;  /* 0x000000010400780c */ /* 0x001fda0003f06270 */
[----:B------:R-:W-:Y:S05]  /*0100*/  @!P0 EXIT ;  /* 0x000000000000894d */ /* 0x000fea0003800000 */
[----:B------:R-:W0:Y:S01]  /*0110*/  LDC.64 R6, c[0x0][0x380] ;  /* 0x0000e000ff067b82 */ /* 0x000e220000000a00 */
[----:B------:R-:W1:Y:S01]  /*0120*/  LDCU.64 UR8, c[0x0][0x358] ;  /* 0x00006b00ff0877ac */ /* 0x000e620008000a00 */
[----:B0-----:R-:W-:-:S06]  /*0130*/  IMAD.WIDE R6, R3, 0x4, R6 ;  /* 0x0000000403067825 */ /* 0x001fcc00078e0206 */
[----:B-1----:R-:W2:Y:S01]  /*0140*/  LDG.E R7, desc[UR8][R6.64] ;  /* 0x0000000806077981 */ /* 0x002ea2000c1e1900 */
[C---:B------:R-:W-:Y:S01]  /*0150*/  ISETP.GE.U32.AND P1, PT, R4.reuse, 0x10, PT ;  /* 0x000000100400780c */ /* 0x040fe20003f26070 */
[----:B------:R-:W-:Y:S01]  /*0160*/  IMAD R0, R3, R4, RZ ;  /* 0x0000000403007224 */ /* 0x000fe200078e02ff */
[----:B------:R-:W-:Y:S01]  /*0170*/  LOP3.LUT R5, R4, 0xf, RZ, 0xc0, !PT ;  /* 0x0000000f04057812 */ /* 0x000fe200078ec0ff */
[----:B------:R-:W-:-:S03]  /*0180*/  IMAD.MOV.U32 R3, RZ, RZ, RZ ;  /* 0x000000ffff037224 */ /* 0x000fc600078e00ff */
[----:B------:R-:W-:Y:S01]  /*0190*/  ISETP.NE.AND P0, PT, R5, RZ, PT ;  /* 0x000000ff0500720c */ /* 0x000fe20003f05270 */
[----:B--2---:R-:W-:-:S06]  /*01a0*/  IMAD R2, R7, R4, RZ ;  /* 0x0000000407027224 */ /* 0x004fcc00078e02ff */
[----:B------:R-:W-:Y:S06]  /*01b0*/  @!P1 BRA `(.L_x_116) ;  /* 0x0000000000d49947 */ /* 0x000fec0003800000 */
[----:B------:R-:W0:Y:S01]  /*01c0*/  LDCU.64 UR6, c[0x0][0x398] ;  /* 0x00007300ff0677ac */ /* 0x000e220008000a00 */
[----:B------:R-:W-:Y:S01]  /*01d0*/  LOP3.LUT R3, R4, 0x7ffffff0, RZ, 0xc0, !PT ;  /* 0x7ffffff004037812 */ /* 0x000fe200078ec0ff */
[----:B------:R-:W-:Y:S01]  /*01e0*/  IMAD.MOV.U32 R10, RZ, RZ, R2 ;  /* 0x000000ffff0a7224 */ /* 0x000fe200078e0002 */
[----:B------:R-:W-:Y:S01]  /*01f0*/  MOV R11, R0 ;  /* 0x00000000000b7202 */ /* 0x000fe20000000f00 */
[----:B------:R-:W1:Y:S01]  /*0200*/  LDCU.64 UR4, c[0x0][0x3a0] ;  /* 0x00007400ff0477ac */ /* 0x000e620008000a00 */
[----:B------:R-:W-:Y:S01]  /*0210*/  IADD3 R12, PT, PT, -R3, RZ, RZ ;  /* 0x000000ff030c7210 */ /* 0x000fe20007ffe1ff */
[----:B0-----:R-:W-:Y:S02]  /*0220*/  UIADD3 UR6, UP0, UPT, UR6, 0x20, URZ ;  /* 0x0000002006067890 */ /* 0x001fe4000ff1e0ff */
[----:B-1----:R-:W-:Y:S02]  /*0230*/  UIADD3 UR4, UP1, UPT, UR4, 0x20, URZ ;  /* 0x0000002004047890 */ /* 0x002fe4000ff3e0ff */
[----:B------:R-:W-:-:S02]  /*0240*/  UIADD3.X UR7, UPT, UPT, URZ, UR7, URZ, UP0, !UPT ;  /* 0x00000007ff077290 */ /* 0x000fc400087fe4ff */
[----:B------:R-:W-:-:S12]  /*0250*/  UIADD3.X UR5, UPT, UPT, URZ, UR5, URZ, UP1, !UPT ;  /* 0x00000005ff057290 */ /* 0x000fd80008ffe4ff */
.L_x_117:
[----:B------:R-:W-:Y:S01]  /*0260*/  MOV R7, UR7 ;  /* 0x0000000700077c02 */ /* 0x000fe20008000f00 */
[----:B------:R-:W-:-:S04]  /*0270*/  IMAD.U32 R6, RZ, RZ, UR6 ;  /* 0x00000006ff067e24 */ /* 0x000fc8000f8e00ff */
[----:B------:R-:W-:-:S05]  /*0280*/  IMAD.WIDE R6, R10, 0x4, R6 ;  /* 0x000000040a067825 */ /* 0x000fca00078e0206 */
[----:B----4-:R-:W2:Y:S01]  /*0290*/  LDG.E R13, desc[UR8][R6.64+-0x20] ;  /* 0xffffe008060d7981 */ /* 0x010ea2000c1e1900 */
[----:B------:R-:W-:Y:S01]  /*02a0*/  MOV R9, UR5 ;  /* 0x0000000500097c02 */ /* 0x000fe20008000f00 */
[----:B------:R-:W-:-:S04]  /*02b0*/  IMAD.U32 R8, RZ, RZ, UR4 ;  /* 0x00000004ff087e24 */ /* 0x000fc8000f8e00ff */
[----:B------:R-:W-:-:S05]  /*02c0*/  IMAD.WIDE R8, R11, 0x4, R8 ;  /* 0x000000040b087825 */ /* 0x000fca00078e0208 */
[----:B--2---:R0:W-:Y:S04]  /*02d0*/  STG.E desc[UR8][R8.64+-0x20], R13 ;  /* 0xffffe00d08007986 */ /* 0x0041e8000c101908 */
[----:B------:R-:W2:Y:S04]  /*02e0*/  LDG.E R15, desc[UR8][R6.64+-0x1c] ;  /* 0xffffe408060f7981 */ /* 0x000ea8000c1e1900 */
[----:B--2---:R1:W-:Y:S04]  /*02f0*/  STG.E desc[UR8][R8.64+-0x1c], R15 ;  /* 0xffffe40f08007986 */ /* 0x0043e8000c101908 */
[----:B------:R-:W2:Y:S04]  /*0300*/  LDG.E R17, desc[UR8][R6.64+-0x18] ;  /* 0xffffe80806117981 */ /* 0x000ea8000c1e1900 */
[----:B--2---:R2:W-:Y:S04]  /*0310*/  STG.E desc[UR8][R8.64+-0x18], R17 ;  /* 0xffffe81108007986 */ /* 0x0045e8000c101908 */
[----:B------:R-:W3:Y:S04]  /*0320*/  LDG.E R19, desc[UR8][R6.64+-0x14] ;  /* 0xffffec0806137981 */ /* 0x000ee8000c1e1900 */
[----:B---3--:R3:W-:Y:S04]  /*0330*/  STG.E desc[UR8][R8.64+-0x14], R19 ;  /* 0xffffec1308007986 */ /* 0x0087e8000c101908 */
[----:B------:R-:W4:Y:S04]  /*0340*/  LDG.E R21, desc[UR8][R6.64+-0x10] ;  /* 0xfffff00806157981 */ /* 0x000f28000c1e1900 */
[----:B----4-:R4:W-:Y:S04]  /*0350*/  STG.E desc[UR8][R8.64+-0x10], R21 ;  /* 0xfffff01508007986 */ /* 0x0109e8000c101908 */
[----:B------:R-:W5:Y:S04]  /*0360*/  LDG.E R23, desc[UR8][R6.64+-0xc] ;  /* 0xfffff40806177981 */ /* 0x000f68000c1e1900 */
[----:B-----5:R5:W-:Y:S04]  /*0370*/  STG.E desc[UR8][R8.64+-0xc], R23 ;  /* 0xfffff41708007986 */ /* 0x020be8000c101908 */
[----:B0-----:R-:W2:Y:S04]  /*0380*/  LDG.E R13, desc[UR8][R6.64+-0x8] ;  /* 0xfffff808060d7981 */ /* 0x001ea8000c1e1900 */
[----:B--2---:R0:W-:Y:S04]  /*0390*/  STG.E desc[UR8][R8.64+-0x8], R13 ;  /* 0xfffff80d08007986 */ /* 0x0041e8000c101908 */
[----:B-1----:R-:W2:Y:S04]  /*03a0*/  LDG.E R15, desc[UR8][R6.64+-0x4] ;  /* 0xfffffc08060f7981 */ /* 0x002ea8000c1e1900 */
[----:B--2---:R1:W-:Y:S04]  /*03b0*/  STG.E desc[UR8][R8.64+-0x4], R15 ;  /* 0xfffffc0f08007986 */ /* 0x0043e8000c101908 */
[----:B------:R-:W2:Y:S04]  /*03c0*/  LDG.E R17, desc[UR8][R6.64] ;  /* 0x0000000806117981 */ /* 0x000ea8000c1e1900 */
[----:B--2---:R2:W-:Y:S04]  /*03d0*/  STG.E desc[UR8][R8.64], R17 ;  /* 0x0000001108007986 */ /* 0x0045e8000c101908 */
[----:B---3--:R-:W3:Y:S04]  /*03e0*/  LDG.E R19, desc[UR8][R6.64+0x4] ;  /* 0x0000040806137981 */ /* 0x008ee8000c1e1900 */
[----:B---3--:R3:W-:Y:S04]  /*03f0*/  STG.E desc[UR8][R8.64+0x4], R19 ;  /* 0x0000041308007986 */ /* 0x0087e8000c101908 */
[----:B----4-:R-:W4:Y:S04]  /*0400*/  LDG.E R21, desc[UR8][R6.64+0x8] ;  /* 0x0000080806157981 */ /* 0x010f28000c1e1900 */
[----:B----4-:R4:W-:Y:S04]  /*0410*/  STG.E desc[UR8][R8.64+0x8], R21 ;  /* 0x0000081508007986 */ /* 0x0109e8000c101908 */
[----:B-----5:R-:W5:Y:S04]  /*0420*/  LDG.E R23, desc[UR8][R6.64+0xc] ;  /* 0x00000c0806177981 */ /* 0x020f68000c1e1900 */
[----:B-----5:R4:W-:Y:S04]  /*0430*/  STG.E desc[UR8][R8.64+0xc], R23 ;  /* 0x00000c1708007986 */ /* 0x0209e8000c101908 */
[----:B0-----:R-:W5:Y:S04]  /*0440*/  LDG.E R13, desc[UR8][R6.64+0x10] ;  /* 0x00001008060d7981 */ /* 0x001f68000c1e1900 */
[----:B-----5:R4:W-:Y:S04]  /*0450*/  STG.E desc[UR8][R8.64+0x10], R13 ;  /* 0x0000100d08007986 */ /* 0x0209e8000c101908 */
[----:B-1----:R-:W5:Y:S04]  /*0460*/  LDG.E R15, desc[UR8][R6.64+0x14] ;  /* 0x00001408060f7981 */ /* 0x002f68000c1e1900 */
[----:B-----5:R4:W-:Y:S04]  /*0470*/  STG.E desc[UR8][R8.64+0x14], R15 ;  /* 0x0000140f08007986 */ /* 0x0209e8000c101908 */
[----:B--2---:R-:W2:Y:S01]  /*0480*/  LDG.E R17, desc[UR8][R6.64+0x18] ;  /* 0x0000180806117981 */ /* 0x004ea2000c1e1900 */
[----:B------:R-:W-:-:S05]  /*0490*/  VIADD R12, R12, 0x10 ;  /* 0x000000100c0c7836 */ /* 0x000fca0000000000 */
[----:B------:R-:W-:Y:S01]  /*04a0*/  ISETP.NE.AND P1, PT, R12, RZ, PT ;  /* 0x000000ff0c00720c */ /* 0x000fe20003f25270 */
[----:B--2---:R4:W-:Y:S04]  /*04b0*/  STG.E desc[UR8][R8.64+0x18], R17 ;  /* 0x0000181108007986 */ /* 0x0049e8000c101908 */
[----:B---3--:R-:W2:Y:S01]  /*04c0*/  LDG.E R19, desc[UR8][R6.64+0x1c] ;  /* 0x00001c0806137981 */ /* 0x008ea2000c1e1900 */
[----:B------:R-:W-:Y:S01]  /*04d0*/  IADD3 R10, PT, PT, R10, 0x10, RZ ;  /* 0x000000100a0a7810 */ /* 0x000fe20007ffe0ff */
[----:B------:R-:W-:Y:S02]  /*04e0*/  VIADD R11, R11, 0x10 ;  /* 0x000000100b0b7836 */ /* 0x000fe40000000000 */
[----:B--2---:R4:W-:Y:S04]  /*04f0*/  STG.E desc[UR8][R8.64+0x1c], R19 ;  /* 0x00001c1308007986 */ /* 0x0049e8000c101908 */
[----:B------:R-:W-:Y:S05]  /*0500*/  @P1 BRA `(.L_x_117) ;  /* 0xfffffffc00541947 */ /* 0x000fea000383ffff */
.L_x_116:
[----:B------:R-:W-:Y:S05]  /*0510*/  @!P0 EXIT ;  /* 0x000000000000894d */ /* 0x000fea0003800000 */
[----:B------:R-:W-:Y:S02]  /*0520*/  ISETP.GE.U32.AND P0, PT, R5, 0x8, PT ;  /* 0x000000080500780c */ /* 0x000fe40003f06070 */
[----:B------:R-:W-:-:S04]  /*0530*/  LOP3.LUT R12, R4, 0x7, RZ, 0xc0, !PT ;  /* 0x00000007040c7812 */ /* 0x000fc800078ec0ff */
[----:B------:R-:W-:-:S07]  /*0540*/  ISETP.NE.AND P1, PT, R12, RZ, PT ;  /* 0x000000ff0c00720c */ /* 0x000fce0003f25270 */
[----:B------:R-:W-:Y:S06]  /*0550*/  @!P0 BRA `(.L_x_118) ;  /* 0x00000000005c8947 */ /* 0x000fec0003800000 */
[----:B------:R-:W0:Y:S01]  /*0560*/  LDC.64 R6, c[0x0][0x398] ;  /* 0x0000e600ff067b82 */ /* 0x000e220000000a00 */
[----:B------:R-:W-:-:S07]  /*0570*/  IADD3 R5, PT, PT, R2, R3, RZ ;  /* 0x0000000302057210 */ /* 0x000fce0007ffe0ff */
[----:B----4-:R-:W1:Y:S01]  /*0580*/  LDC.64 R8, c[0x0][0x3a0] ;  /* 0x0000e800ff087b82 */ /* 0x010e620000000a00 */
[----:B0-----:R-:W-:-:S05]  /*0590*/  IMAD.WIDE R6, R5, 0x4, R6 ;  /* 0x0000000405067825 */ /* 0x001fca00078e0206 */
[----:B------:R-:W2:Y:S01]  /*05a0*/  LDG.E R5, desc[UR8][R6.64] ;  /* 0x0000000806057981 */ /* 0x000ea2000c1e1900 */
[----:B------:R-:W-:-:S04]  /*05b0*/  IMAD.IADD R11, R0, 0x1, R3 ;  /* 0x00000001000b7824 */ /* 0x000fc800078e0203 */
[----:B-1----:R-:W-:-:S05]  /*05c0*/  IMAD.WIDE R8, R11, 0x4, R8 ;  /* 0x000000040b087825 */ /* 0x002fca00078e0208 */
[----:B--2---:R0:W-:Y:S04]  /*05d0*/  STG.E desc[UR8][R8.64], R5 ;  /* 0x0000000508007986 */ /* 0x0041e8000c101908 */
[----:B------:R-:W2:Y:S04]  /*05e0*/  LDG.E R11, desc[UR8][R6.64+0x4] ;  /* 0x00000408060b7981 */ /* 0x000ea8000c1e1900 */
[----:B--2---:R1:W-:Y:S04]  /*05f0*/  STG.E desc[UR8][R8.64+0x4], R11 ;  /* 0x0000040b08007986 */ /* 0x0043e8000c101908 */
[----:B------:R-:W2:Y:S04]  /*0600*/  LDG.E R13, desc[UR8][R6.64+0x8] ;  /* 0x00000808060d7981 */ /* 0x000ea8000c1e1900 */
[----:B--2---:R2:W-:Y:S04]  /*0610*/  STG.E desc[UR8][R8.64+0x8], R13 ;  /* 0x0000080d08007986 */ /* 0x0045e8000c101908 */
[----:B------:R-:W3:Y:S04]  /*0620*/  LDG.E R15, desc[UR8][R6.64+0xc] ;  /* 0x00000c08060f7981 */ /* 0x000ee8000c1e1900 */
[----:B---3--:R2:W-:Y:S04]  /*0630*/  STG.E desc[UR8][R8.64+0xc], R15 ;  /* 0x00000c0f08007986 */ /* 0x0085e8000c101908 */
[----:B------:R-:W3:Y:S04]  /*0640*/  LDG.E R17, desc[UR8][R6.64+0x10] ;  /* 0x0000100806117981 */ /* 0x000ee8000c1e1900 */
[----:B---3--:R2:W-:Y:S04]  /*0650*/  STG.E desc[UR8][R8.64+0x10], R17 ;  /* 0x0000101108007986 */ /* 0x0085e8000c101908 */
[----:B------:R-:W3:Y:S04]  /*0660*/  LDG.E R19, desc[UR8][R6.64+0x14] ;  /* 0x0000140806137981 */ /* 0x000ee8000c1e1900 */
[----:B---3--:R2:W-:Y:S04]  /*0670*/  STG.E desc[UR8][R8.64+0x14], R19 ;  /* 0x0000141308007986 */ /* 0x0085e8000c101908 */
[----:B0-----:R-:W3:Y:S04]  /*0680*/  LDG.E R5, desc[UR8][R6.64+0x18] ;  /* 0x0000180806057981 */ /* 0x001ee8000c1e1900 */
[----:B---3--:R2:W-:Y:S04]  /*0690*/  STG.E desc[UR8][R8.64+0x18], R5 ;  /* 0x0000180508007986 */ /* 0x0085e8000c101908 */
[----:B-1----:R-:W3:Y:S01]  /*06a0*/  LDG.E R11, desc[UR8][R6.64+0x1c] ;  /* 0x00001c08060b7981 */ /* 0x002ee2000c1e1900 */
[----:B------:R-:W-:-:S03]  /*06b0*/  IADD3 R3, PT, PT, R3, 0x8, RZ ;  /* 0x0000000803037810 */ /* 0x000fc60007ffe0ff */
[----:B---3--:R2:W-:Y:S04]  /*06c0*/  STG.E desc[UR8][R8.64+0x1c], R11 ;  /* 0x00001c0b08007986 */ /* 0x0085e8000c101908 */
.L_x_118:
[----:B------:R-:W-:Y:S05]  /*06d0*/  @!P1 EXIT ;  /* 0x000000000000994d */ /* 0x000fea0003800000 */
[----:B------:R-:W-:Y:S02]  /*06e0*/  ISETP.GE.U32.AND P0, PT, R12, 0x4, PT ;  /* 0x000000040c00780c */ /* 0x000fe40003f06070 */
[----:B------:R-:W-:-:S04]  /*06f0*/  LOP3.LUT R10, R4, 0x3, RZ, 0xc0, !PT ;  /* 0x00000003040a7812 */ /* 0x000fc800078ec0ff */
[----:B------:R-:W-:-:S07]  /*0700*/  ISETP.NE.AND P1, PT, R10, RZ, PT ;  /* 0x000000ff0a00720c */ /* 0x000fce0003f25270 */
[----:B------:R-:W-:Y:S06]  /*0710*/  @!P0 BRA `(.L_x_119) ;  /* 0x00000000003c8947 */ /* 0x000fec0003800000 */
[----:B--2---:R-:W0:Y:S01]  /*0720*/  LDC.64 R4, c[0x0][0x398] ;  /* 0x0000e600ff047b82 */ /* 0x004e220000000a00 */
[----:B------:R-:W-:-:S04]  /*0730*/  IMAD.IADD R7, R2, 0x1, R3 ;  /* 0x0000000102077824 */ /* 0x000fc800078e0203 */
[----:B0-----:R-:W-:-:S03]  /*0740*/  IMAD.WIDE R4, R7, 0x4, R4 ;  /* 0x0000000407047825 */ /* 0x001fc600078e0204 */
[----:B------:R-:W0:Y:S02]  /*0750*/  LDC.64 R6, c[0x0][0x3a0] ;  /* 0x0000e800ff067b82 */ /* 0x000e240000000a00 */
[----:B----4-:R-:W2:Y:S01]  /*0760*/  LDG.E R9, desc[UR8][R4.64] ;  /* 0x0000000804097981 */ /* 0x010ea2000c1e1900 */
[----:B------:R-:W-:-:S05]  /*0770*/  IADD3 R11, PT, PT, R0, R3, RZ ;  /* 0x00000003000b7210 */ /* 0x000fca0007ffe0ff */
[----:B0-----:R-:W-:-:S05]  /*0780*/  IMAD.WIDE R6, R11, 0x4, R6 ;  /* 0x000000040b067825 */ /* 0x001fca00078e0206 */
[----:B--2---:R0:W-:Y:S04]  /*0790*/  STG.E desc[UR8][R6.64], R9 ;  /* 0x0000000906007986 */ /* 0x0041e8000c101908 */
[----:B------:R-:W2:Y:S04]  /*07a0*/  LDG.E R11, desc[UR8][R4.64+0x4] ;  /* 0x00000408040b7981 */ /* 0x000ea8000c1e1900 */
[----:B--2---:R0:W-:Y:S04]  /*07b0*/  STG.E desc[UR8][R6.64+0x4], R11 ;  /* 0x0000040b06007986 */ /* 0x0041e8000c101908 */
[----:B------:R-:W2:Y:S04]  /*07c0*/  LDG.E R13, desc[UR8][R4.64+0x8] ;  /* 0x00000808040d7981 */ /* 0x000ea8000c1e1900 */
[----:B--2---:R0:W-:Y:S04]  /*07d0*/  STG.E desc[UR8][R6.64+0x8], R13 ;  /* 0x0000080d06007986 */ /* 0x0041e8000c101908 */
[----:B------:R-:W2:Y:S01]  /*07e0*/  LDG.E R15, desc[UR8][R4.64+0xc] ;  /* 0x00000c08040f7981 */ /* 0x000ea2000c1e1900 */
[----:B------:R-:W-:-:S03]  /*07f0*/  VIADD R3, R3, 0x4 ;  /* 0x0000000403037836 */ /* 0x000fc60000000000 */
[----:B--2---:R0:W-:Y:S04]  /*0800*/  STG.E desc[UR8][R6.64+0xc], R15 ;  /* 0x00000c0f06007986 */ /* 0x0041e8000c101908 */
.L_x_119:
[----:B------:R-:W-:Y:S05]  /*0810*/  @!P1 EXIT ;  /* 0x000000000000994d */ /* 0x000fea0003800000 */
[----:B0-----:R-:W0:Y:S01]  /*0820*/  LDC.64 R6, c[0x0][0x3a0] ;  /* 0x0000e800ff067b82 */ /* 0x001e220000000a00 */
[----:B--2---:R-:W-:Y:S01]  /*0830*/  IADD3 R11, PT, PT, R0, R3, RZ ;  /* 0x00000003000b7210 */ /* 0x004fe20007ffe0ff */
[----:B----4-:R-:W-:Y:S01]  /*0840*/  IMAD.IADD R13, R2, 0x1, R3 ;  /* 0x00000001020d7824 */ /* 0x010fe200078e0203 */
[----:B------:R-:W-:-:S05]  /*0850*/  IADD3 R10, PT, PT, -R10, RZ, RZ ;  /* 0x000000ff0a0a7210 */ /* 0x000fca0007ffe1ff */
[----:B------:R-:W1:Y:S02]  /*0860*/  LDC.64 R8, c[0x0][0x398] ;  /* 0x0000e600ff087b82 */ /* 0x000e640000000a00 */
.L_x_120:
[----:B-12---:R-:W-:-:S06]  /*0870*/  IMAD.WIDE R4, R13, 0x4, R8 ;  /* 0x000000040d047825 */ /* 0x006fcc00078e0208 */
[----:B------:R-:W2:Y:S01]  /*0880*/  LDG.E R5, desc[UR8][R4.64] ;  /* 0x0000000804057981 */ /* 0x000ea2000c1e1900 */
[----:B------:R-:W-:Y:S02]  /*0890*/  VIADD R10, R10, 0x1 ;  /* 0x000000010a0a7836 */ /* 0x000fe40000000000 */
[C---:B0-----:R-:W-:Y:S01]  /*08a0*/  IMAD.WIDE R2, R11.reuse, 0x4, R6 ;  /* 0x000000040b027825 */ /* 0x041fe200078e0206 */
[----:B------:R-:W-:Y:S02]  /*08b0*/  IADD3 R11, PT, PT, R11, 0x1, RZ ;  /* 0x000000010b0b7810 */ /* 0x000fe40007ffe0ff */
[----:B------:R-:W-:Y:S01]  /*08c0*/  ISETP.NE.AND P0, PT, R10, RZ, PT ;  /* 0x000000ff0a00720c */ /* 0x000fe20003f05270 */
[----:B------:R-:W-:Y:S01]  /*08d0*/  VIADD R13, R13, 0x1 ;  /* 0x000000010d0d7836 */ /* 0x000fe20000000000 */
[----:B--2---:R2:W-:Y:S11]  /*08e0*/  STG.E desc[UR8][R2.64], R5 ;  /* 0x0000000502007986 */ /* 0x0045f6000c101908 */
[----:B------:R-:W-:Y:S05]  /*08f0*/  @P0 BRA `(.L_x_120) ;  /* 0xfffffffc00dc0947 */ /* 0x000fea000383ffff */
[----:B------:R-:W-:Y:S05]  /*0900*/  EXIT ;  /* 0x000000000000794d */ /* 0x000fea0003800000 */
.L_x_121:
        /* <DEDUP_REMOVED lines=15> */
.L_x_770:


//--------------------- .text._ZN10cuda_utils18sample_topk_kernelEPfifiiPiy --------------------------
	.section	.text._ZN10cuda_utils18sample_topk_kernelEPfifiiPiy,"ax",@progbits
	.align	128
        .global         _ZN10cuda_utils18sample_topk_kernelEPfifiiPiy
        .type           _ZN10cuda_utils18sample_topk_kernelEPfifiiPiy,@function
        .size           _ZN10cuda_utils18sample_topk_kernelEPfifiiPiy,(.L_x_767 - _ZN10cuda_utils18sample_topk_kernelEPfifiiPiy)
        .other          _ZN10cuda_utils18sample_topk_kernelEPfifiiPiy,@"STO_CUDA_ENTRY STV_DEFAULT"
_ZN10cuda_utils18sample_topk_kernelEPfifiiPiy:
.text._ZN10cuda_utils18sample_topk_kernelEPfifiiPiy:
[----:B------:R-:W0:Y:S01]  /*0000*/  LDC R1, c[0x0][0x37c] ;  /* 0x0000df00ff017b82 */ /* 0x000e220000000800 */
[----:B------:R-:W1:Y:S01]  /*0010*/  S2R R3, SR_TID.X ;  /* 0x0000000000037919 */ /* 0x000e620000002100 */
[----:B------:R-:W2:Y:S06]  /*0020*/  LDCU UR5, c[0x0][0x2fc] ;  /* 0x00005f80ff0577ac */ /* 0x000eac0008000800 */
[----:B------:R-:W1:Y:S01]  /*0030*/  S2UR UR6, SR_CTAID.X ;  /* 0x00000000000679c3 */ /* 0x000e620000002500 */
[----:B0-----:R-:W-:Y:S01]  /*0040*/  VIADD R1, R1, 0xffffffc8 ;  /* 0xffffffc801017836 */ /* 0x001fe20000000000 */
[----:B------:R-:W0:Y:S01]  /*0050*/  LDCU UR7, c[0x0][0x394] ;  /* 0x00007280ff0777ac */ /* 0x000e220008000800 */
[----:B------:R-:W3:Y:S05]  /*0060*/  LDCU UR4, c[0x0][0x2f8] ;  /* 0x00005f00ff0477ac */ /* 0x000eea0008000800 */
[----:B------:R-:W1:Y:S01]  /*0070*/  LDC R24, c[0x0][0x360] ;  /* 0x0000d800ff187b82 */ /* 0x000e620000000800 */
[----:B---3--:R-:W-:-:S05]  /*0080*/  IADD3 R29, P1, PT, R1, UR4, RZ ;  /* 0x00000004011d7c10 */ /* 0x008fca000ff3e0ff */
[----:B--2---:R-:W-:Y:S02]  /*0090*/  IMAD.X R30, RZ, RZ, UR5, P1 ;  /* 0x00000005ff1e7e24 */ /* 0x004fe400088e06ff */
[----:B-1----:R-:W-:-:S05]  /*00a0*/  IMAD R24, R24, UR6, R3 ;  /* 0x0000000618187c24 */ /* 0x002fca000f8e0203 */
[----:B0-----:R-:W-:-:S13]  /*00b0*/  ISETP.GE.AND P0, PT, R24, UR7, PT ;  /* 0x0000000718007c0c */ /* 0x001fda000bf06270 */
[----:B------:R-:W-:Y:S05]  /*00c0*/  @P0 EXIT ;  /* 0x000000000000094d */ /* 0x000fea0003800000 */
[----:B------:R-:W0:Y:S01]  /*00d0*/  LDC.64 R2, c[0x0][0x3a0] ;  /* 0x0000e800ff027b82 */ /* 0x000e220000000a00 */
[----:B------:R-:W-:Y:S01]  /*00e0*/  ISETP.NE.AND P0, PT, R24, RZ, PT ;  /* 0x000000ff1800720c */ /* 0x000fe20003f05270 */
[----:B------:R-:W1:Y:S01]  /*00f0*/  LDCU.64 UR36, c[0x0][0x358] ;  /* 0x00006b00ff2477ac */ /* 0x000e620008000a00 */
[----:B------:R-:W-:Y:S01]  /*0100*/  BSSY.RECONVERGENT B0, `(.L_x_122) ;  /* 0x000025c000007945 */ /* 0x000fe20003800200 */
[----:B0-----:R-:W-:Y:S02]  /*0110*/  LOP3.LUT R0, R2, 0xaad26b49, RZ, 0x3c, !PT ;  /* 0xaad26b4902007812 */ /* 0x001fe400078e3cff */
[----:B------:R-:W-:-:S03]  /*0120*/  LOP3.LUT R2, R3, 0xf7dcefdd, RZ, 0x3c, !PT ;  /* 0xf7dcefdd03027812 */ /* 0x000fc600078e3cff */
[----:B------:R-:W-:Y:S02]  /*0130*/  IMAD R0, R0, 0x4182bed5, RZ ;  /* 0x4182bed500007824 */ /* 0x000fe400078e02ff */
[----:B------:R-:W-:Y:S02]  /*0140*/  IMAD R5, R2, -0x658354e5, RZ ;  /* 0x9a7cab1b02057824 */ /* 0x000fe400078e02ff */
[C---:B------:R-:W-:Y:S01]  /*0150*/  VIADD R23, R0.reuse, 0x583f19 ;  /* 0x00583f1900177836 */ /* 0x040fe20000000000 */
[C---:B------:R-:W-:Y:S01]  /*0160*/  LOP3.LUT R2, R0.reuse, 0x159a55e5, RZ, 0x3c, !PT ;  /* 0x159a55e500027812 */ /* 0x040fe200078e3cff */
[C---:B------:R-:W-:Y:S01]  /*0170*/  VIADD R19, R0.reuse, 0x75bcd15 ;  /* 0x075bcd1500137836 */ /* 0x040fe20000000000 */
[----:B------:R-:W-:Y:S01]  /*0180*/  IADD3 R18, PT, PT, R0, 0x64f0c9, R5 ;  /* 0x0064f0c900127810 */ /* 0x000fe20007ffe005 */
[C---:B------:R-:W-:Y:S01]  /*0190*/  VIADD R3, R5.reuse, 0x1f123bb5 ;  /* 0x1f123bb505037836 */ /* 0x040fe20000000000 */
[----:B------:R-:W-:-:S03]  /*01a0*/  LOP3.LUT R22, R5, 0x5491333, RZ, 0x3c, !PT ;  /* 0x0549133305167812 */ /* 0x000fc600078e3cff */
[----:B------:R0:W-:Y:S04]  /*01b0*/  STL.64 [R1+0x8], R18 ;  /* 0x0000081201007387 */ /* 0x0001e80000100a00 */
[----:B------:R0:W-:Y:S04]  /*01c0*/  STL.64 [R1+0x10], R2 ;  /* 0x0000100201007387 */ /* 0x0001e80000100a00 */
[----:B------:R0:W-:Y:S01]  /*01d0*/  STL.64 [R1+0x18], R22 ;  /* 0x0000181601007387 */ /* 0x0001e20000100a00 */
[----:B-1----:R-:W-:Y:S05]  /*01e0*/  @!P0 BRA `(.L_x_123) ;  /* 0x0000002400348947 */ /* 0x002fea0003800000 */
[----:B------:R-:W-:Y:S01]  /*01f0*/  VIADD R0, R1, 0x8 ;  /* 0x0000000801007836 */ /* 0x000fe20000000000 */
[--C-:B------:R-:W-:Y:S01]  /*0200*/  SHF.R.S32.HI R6, RZ, 0x1f, R24.reuse ;  /* 0x0000001fff067819 */ /* 0x100fe20000011418 */
[----:B------:R-:W-:Y:S02]  /*0210*/  IMAD.MOV.U32 R7, RZ, RZ, R24 ;  /* 0x000000ffff077224 */ /* 0x000fe400078e0018 */
[----:B------:R-:W-:-:S07]  /*0220*/  IMAD.MOV.U32 R8, RZ, RZ, RZ ;  /* 0x000000ffff087224 */ /* 0x000fce00078e00ff */
.L_x_132:
[----:B------:R-:W-:Y:S01]  /*0230*/  LOP3.LUT R28, R7, 0x3, RZ, 0xc0, !PT ;  /* 0x00000003071c7812 */ /* 0x000fe200078ec0ff */
[----:B------:R-:W-:Y:S03]  /*0240*/  BSSY.RECONVERGENT B1, `(.L_x_124) ;  /* 0x0000241000017945 */ /* 0x000fe60003800200 */
[----:B------:R-:W-:-:S04]  /*0250*/  ISETP.NE.U32.AND P0, PT, R28, RZ, PT ;  /* 0x000000ff1c00720c */ /* 0x000fc80003f05070 */
[----:B------:R-:W-:-:S13]  /*0260*/  ISETP.NE.AND.EX P0, PT, RZ, RZ, PT, P0 ;  /* 0x000000ffff00720c */ /* 0x000fda0003f05300 */
[----:B-12---:R-:W-:Y:S05]  /*0270*/  @!P0 BRA `(.L_x_125) ;  /* 0x0000002000f48947 */ /* 0x006fea0003800000 */
[----:B------:R-:W1:Y:S01]  /*0280*/  LDC.64 R4, c[0x4][RZ] ;  /* 0x01000000ff047b82 */ /* 0x000e620000000a00 */
[----:B0-----:R-:W-:Y:S02]  /*0290*/  HFMA2 R19, -RZ, RZ, 0, 0 ;  /* 0x00000000ff137431 */ /* 0x001fe400000001ff */
[----:B------:R-:W-:Y:S01]  /*02a0*/  IMAD.MOV.U32 R9, RZ, RZ, RZ ;  /* 0x000000ffff097224 */ /* 0x000fe200078e00ff */
[----:B------:R-:W-:Y:S02]  /*02b0*/  CS2R R22, SRZ ;  /* 0x0000000000167805 */ /* 0x000fe4000001ff00 */
[----:B------:R-:W-:Y:S01]  /*02c0*/  CS2R R2, SRZ ;  /* 0x0000000000027805 */ /* 0x000fe2000001ff00 */
[----:B-1----:R-:W-:-:S07]  /*02d0*/  IMAD.WIDE.U32 R4, R8, 0xc80, R4 ;  /* 0x00000c8008047825 */ /* 0x002fce00078e0004 */
.L_x_127:
[----:B------:R-:W-:-:S06]  /*02e0*/  IMAD R12, R9, 0x4, R0 ;  /* 0x00000004090c7824 */ /* 0x000fcc00078e0200 */
[----:B------:R-:W5:Y:S01]  /*02f0*/  LDL R12, [R12+0x4] ;  /* 0x000004000c0c7983 */ /* 0x000f620000100800 */
[----:B------:R-:W-:Y:S01]  /*0300*/  IMAD.SHL.U32 R13, R9, 0x20, RZ ;  /* 0x00000020090d7824 */ /* 0x000fe200078e00ff */
[----:B------:R-:W-:-:S06]  /*0310*/  UMOV UR4, URZ ;  /* 0x000000ff00047c82 */ /* 0x000fcc0008000000 */
.L_x_126:
[----:B-----5:R-:W-:Y:S01]  /*0320*/  SHF.R.U32.HI R41, RZ, UR4, R12 ;  /* 0x00000004ff297c19 */ /* 0x020fe2000801160c */
[----:B------:R-:W-:-:S03]  /*0330*/  VIADD R10, R13, UR4 ;  /* 0x000000040d0a7c36 */ /* 0x000fc60008000000 */
[----:B------:R-:W-:-:S04]  /*0340*/  LOP3.LUT R11, R41, 0x1, RZ, 0xc0, !PT ;  /* 0x00000001290b7812 */ /* 0x000fc800078ec0ff */
[----:B------:R-:W-:Y:S01]  /*0350*/  ISETP.NE.U32.AND P0, PT, R11, 0x1, PT ;  /* 0x000000010b00780c */ /* 0x000fe20003f05070 */
[----:B------:R-:W-:-:S03]  /*0360*/  IMAD R11, R10, 0x5, RZ ;  /* 0x000000050a0b7824 */ /* 0x000fc600078e02ff */
[----:B------:R-:W-:Y:S01]  /*0370*/  R2P PR, R41, 0x7e ;  /* 0x0000007e29007804 */ /* 0x000fe20000000000 */
[----:B------:R-:W-:-:S08]  /*0380*/  IMAD.WIDE.U32 R10, R11, 0x4, R4 ;  /* 0x000000040b0a7825 */ /* 0x000fd000078e0004 */
[----:B------:R-:W2:Y:S04]  /*0390*/  @!P0 LDG.E R18, desc[UR36][R10.64+0x10] ;  /* 0x000010240a128981 */ /* 0x000ea8000c1e1900 */
[----:B------:R-:W3:Y:S04]  /*03a0*/  @P1 LDG.E R20, desc[UR36][R10.64+0x24] ;  /* 0x000024240a141981 */ /* 0x000ee8000c1e1900 */
[----:B------:R-:W4:Y:S04]  /*03b0*/  @P2 LDG.E R26, desc[UR36][R10.64+0x38] ;  /* 0x000038240a1a2981 */ /* 0x000f28000c1e1900 */
[----:B------:R-:W4:Y:S04]  /*03c0*/  @!P0 LDG.E R14, desc[UR36][R10.64] ;  /* 0x000000240a0e8981 */ /* 0x000f28000c1e1900 */
[----:B------:R-:W4:Y:S04]  /*03d0*/  @!P0 LDG.E R15, desc[UR36][R10.64+0x4] ;  /* 0x000004240a0f8981 */ /* 0x000f28000c1e1900 */
[----:B------:R-:W4:Y:S04]  /*03e0*/  @!P0 LDG.E R16, desc[UR36][R10.64+0x8] ;  /* 0x000008240a108981 */ /* 0x000f28000c1e1900 */
[----:B------:R-:W4:Y:S04]  /*03f0*/  @!P0 LDG.E R17, desc[UR36][R10.64+0xc] ;  /* 0x00000c240a118981 */ /* 0x000f28000c1e1900 */
[----:B------:R-:W4:Y:S04]  /*0400*/  @P3 LDG.E R32, desc[UR36][R10.64+0x4c] ;  /* 0x00004c240a203981 */ /* 0x000f28000c1e1900 */
        /* <DEDUP_REMOVED lines=15> */
[----:B------:R-:W4:Y:S01]  /*0500*/  @P6 LDG.E R45, desc[UR36][R10.64+0x84] ;  /* 0x000084240a2d6981 */ /* 0x000f22000c1e1900 */
[----:B--2---:R-:W-:-:S03]  /*0510*/  @!P0 LOP3.LUT R23, R23, R18, RZ, 0x3c, !PT ;  /* 0x0000001217178212 */ /* 0x004fc600078e3cff */
[----:B------:R-:W2:Y:S01]  /*0520*/  @P2 LDG.E R18, desc[UR36][R10.64+0x28] ;  /* 0x000028240a122981 */ /* 0x000ea2000c1e1900 */
[----:B---3--:R-:W-:-:S03]  /*0530*/  @P1 LOP3.LUT R23, R23, R20, RZ, 0x3c, !PT ;  /* 0x0000001417171212 */ /* 0x008fc600078e3cff */
[----:B------:R-:W3:Y:S01]  /*0540*/  @P2 LDG.E R20, desc[UR36][R10.64+0x30] ;  /* 0x000030240a142981 */ /* 0x000ee2000c1e1900 */
[----:B----4-:R-:W-:-:S03]  /*0550*/  @P2 LOP3.LUT R23, R23, R26, RZ, 0x3c, !PT ;  /* 0x0000001a17172212 */ /* 0x010fc600078e3cff */
[----:B------:R-:W4:Y:S01]  /*0560*/  @P3 LDG.E R26, desc[UR36][R10.64+0x3c] ;  /* 0x00003c240a1a3981 */ /* 0x000f22000c1e1900 */
[----:B------:R-:W-:-:S03]  /*0570*/  @!P0 LOP3.LUT R19, R19, R14, RZ, 0x3c, !PT ;  /* 0x0000000e13138212 */ /* 0x000fc600078e3cff */
[----:B------:R-:W2:Y:S01]  /*0580*/  @P1 LDG.E R14, desc[UR36][R10.64+0x14] ;  /* 0x000014240a0e1981 */ /* 0x000ea2000c1e1900 */
[----:B------:R-:W-:-:S03]  /*0590*/  @!P0 LOP3.LUT R2, R2, R15, RZ, 0x3c, !PT ;  /* 0x0000000f02028212 */ /* 0x000fc600078e3cff */
[----:B------:R-:W3:Y:S01]  /*05a0*/  @P1 LDG.E R15, desc[UR36][R10.64+0x18] ;  /* 0x000018240a0f1981 */ /* 0x000ee2000c1e1900 */
[----:B------:R-:W-:-:S03]  /*05b0*/  @!P0 LOP3.LUT R3, R3, R16, RZ, 0x3c, !PT ;  /* 0x0000001003038212 */ /* 0x000fc600078e3cff */
[----:B------:R-:W4:Y:S01]  /*05c0*/  @P1 LDG.E R16, desc[UR36][R10.64+0x1c] ;  /* 0x00001c240a101981 */ /* 0x000f22000c1e1900 */
[----:B------:R-:W-:-:S03]  /*05d0*/  @!P0 LOP3.LUT R22, R22, R17, RZ, 0x3c, !PT ;  /* 0x0000001116168212 */ /* 0x000fc600078e3cff */
[----:B------:R-:W4:Y:S01]  /*05e0*/  @P1 LDG.E R17, desc[UR36][R10.64+0x20] ;  /* 0x000020240a111981 */ /* 0x000f22000c1e1900 */
[----:B------:R-:W-:-:S03]  /*05f0*/  @P3 LOP3.LUT R23, R23, R32, RZ, 0x3c, !PT ;  /* 0x0000002017173212 */ /* 0x000fc600078e3cff */
[----:B------:R-:W4:Y:S01]  /*0600*/  @P3 LDG.E R32, desc[UR36][R10.64+0x44] ;  /* 0x000044240a203981 */ /* 0x000f22000c1e1900 */
[----:B------:R-:W-:Y:S02]  /*0610*/  @P4 LOP3.LUT R23, R23, R34, RZ, 0x3c, !PT ;  /* 0x0000002217174212 */ /* 0x000fe400078e3cff */
[----:B------:R-:W-:Y:S01]  /*0620*/  LOP3.LUT P0, RZ, R41, 0x80, RZ, 0xc0, !PT ;  /* 0x0000008029ff7812 */ /* 0x000fe2000780c0ff */
[----:B------:R-:W4:Y:S01]  /*0630*/  @P4 LDG.E R34, desc[UR36][R10.64+0x50] ;  /* 0x000050240a224981 */ /* 0x000f22000c1e1900 */
[----:B------:R-:W-:-:S03]  /*0640*/  @P5 LOP3.LUT R23, R23, R36, RZ, 0x3c, !PT ;  /* 0x0000002417175212 */ /* 0x000fc600078e3cff */
[----:B------:R-:W4:Y:S01]  /*0650*/  @P4 LDG.E R36, desc[UR36][R10.64+0x58] ;  /* 0x000058240a244981 */ /* 0x000f22000c1e1900 */
[----:B------:R-:W-:-:S03]  /*0660*/  @P6 LOP3.LUT R23, R23, R38, RZ, 0x3c, !PT ;  /* 0x0000002617176212 */ /* 0x000fc600078e3cff */
[----:B------:R-:W4:Y:S04]  /*0670*/  @P5 LDG.E R38, desc[UR36][R10.64+0x64] ;  /* 0x000064240a265981 */ /* 0x000f28000c1e1900 */
[----:B------:R-:W4:Y:S04]  /*0680*/  @P0 LDG.E R46, desc[UR36][R10.64+0x8c] ;  /* 0x00008c240a2e0981 */ /* 0x000f28000c1e1900 */
[----:B------:R-:W4:Y:S04]  /*0690*/  @P0 LDG.E R47, desc[UR36][R10.64+0x90] ;  /* 0x000090240a2f0981 */ /* 0x000f28000c1e1900 */
[----:B------:R-:W4:Y:S04]  /*06a0*/  @P0 LDG.E R48, desc[UR36][R10.64+0x94] ;  /* 0x000094240a300981 */ /* 0x000f28000c1e1900 */
[----:B------:R-:W4:Y:S04]  /*06b0*/  @P0 LDG.E R49, desc[UR36][R10.64+0x98] ;  /* 0x000098240a310981 */ /* 0x000f28000c1e1900 */
[----:B------:R-:W4:Y:S01]  /*06c0*/  @P0 LDG.E R50, desc[UR36][R10.64+0x9c] ;  /* 0x00009c240a320981 */ /* 0x000f22000c1e1900 */
[----:B--2---:R-:W-:-:S02]  /*06d0*/  @P1 LOP3.LUT R19, R19, R14, RZ, 0x3c, !PT ;  /* 0x0000000e13131212 */ /* 0x004fc400078e3cff */
[----:B---3--:R-:W-:Y:S02]  /*06e0*/  @P1 LOP3.LUT R2, R2, R15, RZ, 0x3c, !PT ;  /* 0x0000000f02021212 */ /* 0x008fe400078e3cff */
[----:B----4-:R-:W-:Y:S02]  /*06f0*/  @P1 LOP3.LUT R3, R3, R16, RZ, 0x3c, !PT ;  /* 0x0000001003031212 */ /* 0x010fe400078e3cff */
[----:B------:R-:W-:Y:S02]  /*0700*/  @P1 LOP3.LUT R22, R22, R17, RZ, 0x3c, !PT ;  /* 0x0000001116161212 */ /* 0x000fe400078e3cff */
[----:B------:R-:W-:Y:S02]  /*0710*/  @P2 LOP3.LUT R19, R19, R18, RZ, 0x3c, !PT ;  /* 0x0000001213132212 */ /* 0x000fe400078e3cff */
[----:B------:R-:W-:Y:S02]  /*0720*/  @P2 LOP3.LUT R2, R2, R21, RZ, 0x3c, !PT ;  /* 0x0000001502022212 */ /* 0x000fe400078e3cff */
[----:B------:R-:W-:-:S02]  /*0730*/  @P2 LOP3.LUT R3, R3, R20, RZ, 0x3c, !PT ;  /* 0x0000001403032212 */ /* 0x000fc400078e3cff */
[----:B------:R-:W-:Y:S02]  /*0740*/  @P2 LOP3.LUT R22, R22, R25, RZ, 0x3c, !PT ;  /* 0x0000001916162212 */ /* 0x000fe400078e3cff */
[----:B------:R-:W-:Y:S02]  /*0750*/  @P3 LOP3.LUT R19, R19, R26, RZ, 0x3c, !PT ;  /* 0x0000001a13133212 */ /* 0x000fe400078e3cff */
        /* <DEDUP_REMOVED lines=20> */
[----:B------:R-:W-:-:S13]  /*08a0*/  R2P PR, R41.B1, 0x7f ;  /* 0x0000007f29007804 */ /* 0x000fda0000001000 */
[----:B------:R-:W2:Y:S04]  /*08b0*/  @P0 LDG.E R14, desc[UR36][R10.64+0xa0] ;  /* 0x0000a0240a0e0981 */ /* 0x000ea8000c1e1900 */
[----:B------:R-:W3:Y:S04]  /*08c0*/  @P0 LDG.E R17, desc[UR36][R10.64+0xa4] ;  /* 0x0000a4240a110981 */ /* 0x000ee8000c1e1900 */
        /* <DEDUP_REMOVED lines=24> */
[----:B--2---:R-:W-:-:S03]  /*0a50*/  @P0 LOP3.LUT R19, R19, R14, RZ, 0x3c, !PT ;  /* 0x0000000e13130212 */ /* 0x004fc600078e3cff */
[----:B------:R-:W2:Y:S01]  /*0a60*/  @P1 LDG.E R14, desc[UR36][R10.64+0xc4] ;  /* 0x0000c4240a0e1981 */ /* 0x000ea2000c1e1900 */
[----:B---3--:R-:W-:-:S03]  /*0a70*/  @P0 LOP3.LUT R2, R2, R17, RZ, 0x3c, !PT ;  /* 0x0000001102020212 */ /* 0x008fc600078e3cff */
[----:B------:R-:W3:Y:S01]  /*0a80*/  @P2 LDG.E R17, desc[UR36][R10.64+0xcc] ;  /* 0x0000cc240a112981 */ /* 0x000ee2000c1e1900 */
[----:B----4-:R-:W-:-:S03]  /*0a90*/  @P0 LOP3.LUT R3, R3, R16, RZ, 0x3c, !PT ;  /* 0x0000001003030212 */ /* 0x010fc600078e3cff */
[----:B------:R-:W4:Y:S01]  /*0aa0*/  @P2 LDG.E R16, desc[UR36][R10.64+0xc8] ;  /* 0x0000c8240a102981 */ /* 0x000f22000c1e1900 */
[----:B------:R-:W-:-:S03]  /*0ab0*/  @P0 LOP3.LUT R22, R22, R21, RZ, 0x3c, !PT ;  /* 0x0000001516160212 */ /* 0x000fc600078e3cff */
        /* <DEDUP_REMOVED lines=9> */
[----:B------:R-:W-:Y:S02]  /*0b50*/  LOP3.LUT P0, RZ, R41, 0x8000, RZ, 0xc0, !PT ;  /* 0x0000800029ff7812 */ /* 0x000fe4000780c0ff */
[----:B------:R-:W-:Y:S02]  /*0b60*/  @P1 LOP3.LUT R22, R22, R15, RZ, 0x3c, !PT ;  /* 0x0000000f16161212 */ /* 0x000fe400078e3cff */
[----:B------:R-:W4:Y:S09]  /*0b70*/  @P6 LDG.E R15, desc[UR36][R10.64+0x124] ;  /* 0x000124240a0f6981 */ /* 0x000f32000c1e1900 */
[----:B------:R-:W4:Y:S04]  /*0b80*/  @P0 LDG.E R41, desc[UR36][R10.64+0x12c] ;  /* 0x00012c240a290981 */ /* 0x000f28000c1e1900 */
[----:B------:R-:W4:Y:S04]  /*0b90*/  @P0 LDG.E R43, desc[UR36][R10.64+0x130] ;  /* 0x000130240a2b0981 */ /* 0x000f28000c1e1900 */
[----:B------:R-:W4:Y:S04]  /*0ba0*/  @P0 LDG.E R45, desc[UR36][R10.64+0x134] ;  /* 0x000134240a2d0981 */ /* 0x000f28000c1e1900 */
[----:B------:R-:W4:Y:S04]  /*0bb0*/  @P0 LDG.E R49, desc[UR36][R10.64+0x13c] ;  /* 0x00013c240a310981 */ /* 0x000f28000c1e1900 */
[----:B------:R-:W4:Y:S01]  /*0bc0*/  @P0 LDG.E R47, desc[UR36][R10.64+0x138] ;  /* 0x000138240a2f0981 */ /* 0x000f22000c1e1900 */
[----:B------:R-:W-:-:S04]  /*0bd0*/  UIADD3 UR4, UPT, UPT, UR4, 0x10, URZ ;  /* 0x0000001004047890 */ /* 0x000fc8000fffe0ff */
[----:B------:R-:W-:Y:S01]  /*0be0*/  UISETP.NE.AND UP0, UPT, UR4, 0x20, UPT ;  /* 0x000000200400788c */ /* 0x000fe2000bf05270 */
[----:B--2---:R-:W-:Y:S02]  /*0bf0*/  @P1 LOP3.LUT R23, R23, R14, RZ, 0x3c, !PT ;  /* 0x0000000e17171212 */ /* 0x004fe400078e3cff */
[----:B---3--:R-:W-:Y:S02]  /*0c00*/  @P2 LOP3.LUT R2, R2, R17, RZ, 0x3c, !PT ;  /* 0x0000001102022212 */ /* 0x008fe400078e3cff */
[----:B----4-:R-:W-:Y:S02]  /*0c10*/  @P2 LOP3.LUT R19, R19, R16, RZ, 0x3c, !PT ;  /* 0x0000001013132212 */ /* 0x010fe400078e3cff */
        /* <DEDUP_REMOVED lines=27> */
[----:B------:R-:W-:Y:S01]  /*0dd0*/  @P0 LOP3.LUT R22, R22, R47, RZ, 0x3c, !PT ;  /* 0x0000002f16160212 */ /* 0x000fe200078e3cff */
[----:B------:R-:W-:Y:S06]  /*0de0*/  BRA.U UP0, `(.L_x_126) ;  /* 0xfffffff5004c7547 */ /* 0x000fec000b83ffff */
[----:B------:R-:W-:-:S05]  /*0df0*/  VIADD R9, R9, 0x1 ;  /* 0x0000000109097836 */ /* 0x000fca0000000000 */
[----:B------:R-:W-:-:S13]  /*0e00*/  ISETP.NE.AND P0, PT, R9, 0x5, PT ;  /* 0x000000050900780c */ /* 0x000fda0003f05270 */
[----:B------:R-:W-:Y:S05]  /*0e10*/  @P0 BRA `(.L_x_127) ;  /* 0xfffffff400300947 */ /* 0x000fea000383ffff */
[----:B------:R1:W-:Y:S01]  /*0e20*/  STL.64 [R1+0x10], R2 ;  /* 0x0000100201007387 */ /* 0x0003e20000100a00 */
[----:B------:R-:W-:-:S03]  /*0e30*/  ISETP.NE.U32.AND P0, PT, R28, 0x1, PT ;  /* 0x000000011c00780c */ /* 0x000fc60003f05070 */
[----:B------:R1:W-:Y:S01]  /*0e40*/  STL.64 [R1+0x18], R22 ;  /* 0x0000181601007387 */ /* 0x0003e20000100a00 */
[----:B------:R-:W-:-:S03]  /*0e50*/  ISETP.NE.AND.EX P0, PT, RZ, RZ, PT, P0 ;  /* 0x000000ffff00720c */ /* 0x000fc60003f05300 */
[----:B------:R1:W-:Y:S10]  /*0e60*/  STL [R1+0xc], R19 ;  /* 0x00000c1301007387 */ /* 0x0003f40000100800 */
[----:B-1----:R-:W-:Y:S05]  /*0e70*/  @!P0 BRA `(.L_x_125) ;  /* 0x0000001400f48947 */ /* 0x002fea0003800000 */
[----:B------:R-:W-:Y:S01]  /*0e80*/  UMOV UR4, URZ ;  /* 0x000000ff00047c82 */ /* 0x000fe20008000000 */
[----:B------:R-:W-:Y:S01]  /*0e90*/  IMAD.MOV.U32 R9, RZ, RZ, RZ ;  /* 0x000000ffff097224 */ /* 0x000fe200078e00ff */
[----:B------:R-:W-:Y:S01]  /*0ea0*/  CS2R R2, SRZ ;  /* 0x0000000000027805 */ /* 0x000fe2000001ff00 */
[----:B------:R-:W-:Y:S02]  /*0eb0*/  IMAD.MOV.U32 R22, RZ, RZ, RZ ;  /* 0x000000ffff167224 */ /* 0x000fe400078e00ff */
[----:B------:R-:W-:Y:S02]  /*0ec0*/  IMAD.MOV.U32 R19, RZ, RZ, RZ ;  /* 0x000000ffff137224 */ /* 0x000fe400078e00ff */
[----:B------:R-:W-:-:S07]  /*0ed0*/  IMAD.U32 R23, RZ, RZ, UR4 ;  /* 0x00000004ff177e24 */ /* 0x000fce000f8e00ff */
.L_x_129:
[----:B------:R-:W-:-:S06]  /*0ee0*/  IMAD R12, R9, 0x4, R0 ;  /* 0x00000004090c7824 */ /* 0x000fcc00078e0200 */
[----:B------:R-:W5:Y:S01]  /*0ef0*/  LDL R12, [R12+0x4] ;  /* 0x000004000c0c7983 */ /* 0x000f620000100800 */
[----:B------:R-:W-:Y:S01]  /*0f00*/  SHF.L.U32 R13, R9, 0x5, RZ ;  /* 0x00000005090d7819 */ /* 0x000fe200000006ff */
[----:B------:R-:W-:-:S06]  /*0f10*/  UMOV UR4, URZ ;  /* 0x000000ff00047c82 */ /* 0x000fcc0008000000 */
.L_x_128:
        /* <DEDUP_REMOVED lines=178> */
[----:B------:R1:W-:Y:S01]  /*1a40*/  STL [R1+0xc], R19 ;  /* 0x00000c1301007387 */ /* 0x0003e20000100800 */
[----:B------:R-:W-:-:S03]  /*1a50*/  ISETP.NE.AND.EX P0, PT, RZ, RZ, PT, P0 ;  /* 0x000000ffff00720c */ /* 0x000fc60003f05300 */
[----:B------:R1:W-:Y:S10]  /*1a60*/  STL.64 [R1+0x18], R22 ;  /* 0x0000181601007387 */ /* 0x0003f40000100a00 */
[----:B------:R-:W-:Y:S05]  /*1a70*/  @P0 BRA `(.L_x_125) ;  /* 0x0000000800f40947 */ /* 0x000fea0003800000 */
[----:B------:R-:W-:Y:S01]  /*1a80*/  UMOV UR4, URZ ;  /* 0x000000ff00047c82 */ /* 0x000fe20008000000 */
[----:B------:R-:W-:Y:S01]  /*1a90*/  IMAD.MOV.U32 R9, RZ, RZ, RZ ;  /* 0x000000ffff097224 */ /* 0x000fe200078e00ff */
[----:B-1----:R-:W-:Y:S01]  /*1aa0*/  CS2R R2, SRZ ;  /* 0x0000000000027805 */ /* 0x002fe2000001ff00 */
[----:B------:R-:W-:Y:S02]  /*1ab0*/  IMAD.MOV.U32 R22, RZ, RZ, RZ ;  /* 0x000000ffff167224 */ /* 0x000fe400078e00ff */
[----:B------:R-:W-:Y:S02]  /*1ac0*/  IMAD.MOV.U32 R19, RZ, RZ, RZ ;  /* 0x000000ffff137224 */ /* 0x000fe400078e00ff */
[----:B------:R-:W-:-:S07]  /*1ad0*/  IMAD.U32 R23, RZ, RZ, UR4 ;  /* 0x00000004ff177e24 */ /* 0x000fce000f8e00ff */
.L_x_131:
[----:B------:R-:W-:-:S06]  /*1ae0*/  IMAD R12, R9, 0x4, R0 ;  /* 0x00000004090c7824 */ /* 0x000fcc00078e0200 */
[----:B------:R-:W5:Y:S01]  /*1af0*/  LDL R12, [R12+0x4] ;  /* 0x000004000c0c7983 */ /* 0x000f620000100800 */
[----:B------:R-:W-:Y:S01]  /*1b00*/  IMAD.SHL.U32 R13, R9, 0x20, RZ ;  /* 0x00000020090d7824 */ /* 0x000fe200078e00ff */
[----:B------:R-:W-:-:S06]  /*1b10*/  UMOV UR4, URZ ;  /* 0x000000ff00047c82 */ /* 0x000fcc0008000000 */
.L_x_130:
        /* <DEDUP_REMOVED lines=52> */
[----:B------:R-:W4:Y:S08]  /*1e60*/  @P4 LDG.E R34, desc[UR36][R10.64+0x58] ;  /* 0x000058240a224981 */ /* 0x000f30000c1e1900 */
[----:B------:R-:W4:Y:S04]  /*1e70*/  @P0 LDG.E R46, desc[UR36][R10.64+0x8c] ;  /* 0x00008c240a2e0981 */ /* 0x000f28000c1e1900 */
[----:B------:R-:W4:Y:S04]  /*1e80*/  @P0 LDG.E R47, desc[UR36][R10.64+0x90] ;  /* 0x000090240a2f0981 */ /* 0x000f28000c1e1900 */
[----:B------:R-:W4:Y:S04]  /*1e90*/  @P0 LDG.E R48, desc[UR36][R10.64+0x94] ;  /* 0x000094240a300981 */ /* 0x000f28000c1e1900 */
[----:B------:R-:W4:Y:S04]  /*1ea0*/  @P0 LDG.E R49, desc[UR36][R10.64+0x98] ;  /* 0x000098240a310981 */ /* 0x000f28000c1e1900 */
[----:B------:R-:W4:Y:S01]  /*1eb0*/  @P0 LDG.E R50, desc[UR36][R10.64+0x9c] ;  /* 0x00009c240a320981 */ /* 0x000f22000c1e1900 */
[----:B------:R-:W-:-:S02]  /*1ec0*/  @P6 LOP3.LUT R23, R23, R44, RZ, 0x3c, !PT ;  /* 0x0000002c17176212 */ /* 0x000fc400078e3cff */
        /* <DEDUP_REMOVED lines=71> */
[----:B------:R-:W-:Y:S01]  /*2340*/  @P1 LOP3.LUT R3, R3, R26, RZ, 0x3c, !PT ;  /* 0x0000001a03031212 */ /* 0x000fe200078e3cff */
[----:B------:R-:W4:Y:S04]  /*2350*/  @P6 LDG.E R41, desc[UR36][R10.64+0x124] ;  /* 0x000124240a296981 */ /* 0x000f28000c1e1900 */
[----:B------:R-:W4:Y:S06]  /*2360*/  @P6 LDG.E R26, desc[UR36][R10.64+0x128] ;  /* 0x000128240a1a6981 */ /* 0x000f2c000c1e1900 */
        /* <DEDUP_REMOVED lines=38> */
[----:B------:R-:W-:Y:S01]  /*25d0*/  @P0 LOP3.LUT R22, R22, R47, RZ, 0x3c, !PT ;  /* 0x0000002f16160212 */ /* 0x000fe200078e3cff */
[----:B------:R-:W-:Y:S06]  /*25e0*/  BRA.U UP0, `(.L_x_130) ;  /* 0xfffffff5004c7547 */ /* 0x000fec000b83ffff */
[----:B------:R-:W-:-:S04]  /*25f0*/  IADD3 R9, PT, PT, R9, 0x1, RZ ;  /* 0x0000000109097810 */ /* 0x000fc80007ffe0ff */
[----:B------:R-:W-:-:S13]  /*2600*/  ISETP.NE.AND P0, PT, R9, 0x5, PT ;  /* 0x000000050900780c */ /* 0x000fda0003f05270 */
[----:B------:R-:W-:Y:S05]  /*2610*/  @P0 BRA `(.L_x_131) ;  /* 0xfffffff400300947 */ /* 0x000fea000383ffff */
[----:B------:R2:W-:Y:S04]  /*2620*/  STL.64 [R1+0x10], R2 ;  /* 0x0000100201007387 */ /* 0x0005e80000100a00 */
[----:B------:R2:W-:Y:S04]  /*2630*/  STL [R1+0xc], R19 ;  /* 0x00000c1301007387 */ /* 0x0005e80000100800 */
[----:B------:R2:W-:Y:S02]  /*2640*/  STL.64 [R1+0x18], R22 ;  /* 0x0000181601007387 */ /* 0x0005e40000100a00 */
.L_x_125:
[----:B------:R-:W-:Y:S05]  /*2650*/  BSYNC.RECONVERGENT B1 ;  /* 0x0000000000017941 */ /* 0x000fea0003800200 */
.L_x_124:
[C---:B------:R-:W-:Y:S01]  /*2660*/  ISETP.GT.U32.AND P0, PT, R7.reuse, 0x3, PT ;  /* 0x000000030700780c */ /* 0x040fe20003f04070 */
[----:B------:R-:W-:Y:S01]  /*2670*/  VIADD R8, R8, 0x1 ;  /* 0x0000000108087836 */ /* 0x000fe20000000000 */
[--C-:B------:R-:W-:Y:S02]  /*2680*/  SHF.R.U64 R7, R7, 0x2, R6.reuse ;  /* 0x0000000207077819 */ /* 0x100fe40000001206 */
[----:B------:R-:W-:Y:S02]  /*2690*/  ISETP.GT.U32.AND.EX P0, PT, R6, RZ, PT, P0 ;  /* 0x000000ff0600720c */ /* 0x000fe40003f04100 */
[----:B------:R-:W-:-:S11]  /*26a0*/  SHF.R.U32.HI R6, RZ, 0x2, R6 ;  /* 0x00000002ff067819 */ /* 0x000fd60000011606 */
[----:B------:R-:W-:Y:S05]  /*26b0*/  @P0 BRA `(.L_x_132) ;  /* 0xffffffd800dc0947 */ /* 0x000fea000383ffff */
.L_x_123:
[----:B------:R-:W-:Y:S05]  /*26c0*/  BSYNC.RECONVERGENT B0 ;  /* 0x0000000000007941 */ /* 0x000fea0003800200 */
.L_x_122:
[----:B------:R-:W3:Y:S01]  /*26d0*/  LDCU UR4, c[0x0][0x390] ;  /* 0x00007200ff0477ac */ /* 0x000ee20008000800 */
[----:B------:R-:W4:Y:S01]  /*26e0*/  LDC.64 R16, c[0x0][0x380] ;  /* 0x0000e000ff107b82 */ /* 0x000f220000000a00 */
[----:B------:R0:W-:Y:S04]  /*26f0*/  STL.64 [R1+0x20], RZ ;  /* 0x000020ff01007387 */ /* 0x0001e80000100a00 */
[----:B------:R0:W-:Y:S04]  /*2700*/  STL [R1+0x28], RZ ;  /* 0x000028ff01007387 */ /* 0x0001e80000100800 */
[----:B------:R0:W-:Y:S01]  /*2710*/  STL.64 [R1+0x30], RZ ;  /* 0x000030ff01007387 */ /* 0x0001e20000100a00 */
[----:B---3--:R-:W-:-:S02]  /*2720*/  UISETP.GE.AND UP0, UPT, UR4, 0x1, UPT ;  /* 0x000000010400788c */ /* 0x008fc4000bf06270 */
[----:B------:R-:W-:-:S04]  /*2730*/  IMAD R24, R24, UR4, RZ ;  /* 0x0000000418187c24 */ /* 0x000fc8000f8e02ff */
[----:B----4-:R-:W-:-:S03]  /*2740*/  IMAD.WIDE R16, R24, 0x4, R16 ;  /* 0x0000000418107825 */ /* 0x010fc600078e0210 */
[----:B0-----:R-:W-:Y:S05]  /*2750*/  BRA.U !UP0, `(.L_x_133) ;  /* 0x0000002108ac7547 */ /* 0x001fea000b800000 */
[----:B------:R-:W-:Y:S01]  /*2760*/  UISETP.GE.U32.AND UP0, UPT, UR4, 0x10, UPT ;  /* 0x000000100400788c */ /* 0x000fe2000bf06070 */
[----:B------:R-:W-:Y:S01]  /*2770*/  IMAD.MOV.U32 R7, RZ, RZ, RZ ;  /* 0x000000ffff077224 */ /* 0x000fe200078e00ff */
[----:B------:R-:W-:-:S07]  /*2780*/  ULOP3.LUT UR5, UR4, 0xf, URZ, 0xc0, !UPT ;  /* 0x0000000f04057892 */ /* 0x000fce000f8ec0ff */
[----:B------:R-:W-:Y:S05]  /*2790*/  BRA.U !UP0, `(.L_x_134) ;  /* 0x00000011087c7547 */ /* 0x000fea000b800000 */
[----:B------:R-:W0:Y:S01]  /*27a0*/  LDC R9, c[0x0][0x38c] ;  /* 0x0000e300ff097b82 */ /* 0x000e220000000800 */
[----:B------:R-:W-:Y:S01]  /*27b0*/  ULOP3.LUT UR4, UR4, 0x7ffffff0, URZ, 0xc0, !UPT ;  /* 0x7ffffff004047892 */ /* 0x000fe2000f8ec0ff */
[----:B-12---:R-:W-:-:S05]  /*27c0*/  IMAD.MOV.U32 R2, RZ, RZ, RZ ;  /* 0x000000ffff027224 */ /* 0x006fca00078e00ff */
[----:B------:R-:W-:-:S07]  /*27d0*/  IMAD.U32 R7, RZ, RZ, UR4 ;  /* 0x00000004ff077e24 */ /* 0x000fce000f8e00ff */
.L_x_167:
[----:B---3--:R-:W-:-:S05]  /*27e0*/  IMAD.WIDE.U32 R4, R2, 0x4, R16 ;  /* 0x0000000402047825 */ /* 0x008fca00078e0010 */
[----:B------:R-:W2:Y:S01]  /*27f0*/  LDG.E R0, desc[UR36][R4.64] ;  /* 0x0000002404007981 */ /* 0x000ea2000c1e1900 */
[----:B0-----:R-:W0:Y:S01]  /*2800*/  MUFU.RCP R6, R9 ;  /* 0x0000000900067308 */ /* 0x001e220000001000 */
[----:B------:R-:W-:Y:S01]  /*2810*/  VIADD R2, R2, 0x10 ;  /* 0x0000001002027836 */ /* 0x000fe20000000000 */
[----:B------:R-:W-:Y:S04]  /*2820*/  BSSY.RECONVERGENT B2, `(.L_x_135) ;  /* 0x000000d000027945 */ /* 0x000fe80003800200 */
[----:B------:R-:W-:Y:S01]  /*2830*/  ISETP.NE.AND P2, PT, R2, R7, PT ;  /* 0x000000070200720c */ /* 0x000fe20003f45270 */
[----:B0-----:R-:W-:-:S04]  /*2840*/  FFMA R3, R6, -R9, 1 ;  /* 0x3f80000006037423 */ /* 0x001fc80000000809 */
[----:B------:R-:W-:Y:S01]  /*2850*/  FFMA R3, R6, R3, R6 ;  /* 0x0000000306037223 */ /* 0x000fe20000000006 */
[----:B--2---:R-:W0:Y:S03]  /*2860*/  FCHK P0, R0, R9 ;  /* 0x0000000900007302 */ /* 0x004e260000000000 */
[----:B------:R-:W-:-:S04]  /*2870*/  FFMA R6, R0, R3, RZ ;  /* 0x0000000300067223 */ /* 0x000fc800000000ff */
[----:B------:R-:W-:-:S04]  /*2880*/  FFMA R8, R6, -R9, R0 ;  /* 0x8000000906087223 */ /* 0x000fc80000000000 */
[----:B------:R-:W-:Y:S01]  /*2890*/  FFMA R3, R3, R8, R6 ;  /* 0x0000000803037223 */ /* 0x000fe20000000006 */
[----:B0-----:R-:W-:Y:S06]  /*28a0*/  @!P0 BRA `(.L_x_136) ;  /* 0x0000000000108947 */ /* 0x001fec0003800000 */
[----:B------:R-:W0:Y:S01]  /*28b0*/  LDCU UR4, c[0x0][0x38c] ;  /* 0x00007180ff0477ac */ /* 0x000e220008000800 */
[----:B------:R-:W-:Y:S01]  /*28c0*/  MOV R8, 0x28f0 ;  /* 0x000028f000087802 */ /* 0x000fe20000000f00 */
[----:B0-----:R-:W-:-:S07]  /*28d0*/  IMAD.U32 R3, RZ, RZ, UR4 ;  /* 0x00000004ff037e24 */ /* 0x001fce000f8e00ff */
[----:B------:R-:W-:Y:S05]  /*28e0*/  CALL.REL.NOINC `($__internal_3_$__cuda_sm3x_div_rn_noftz_f32_slowpath) ;  /* 0x0000007c00207944 */ /* 0x000fea0003c00000 */
.L_x_136:
[----:B------:R-:W-:Y:S05]  /*28f0*/  BSYNC.RECONVERGENT B2 ;  /* 0x0000000000027941 */ /* 0x000fea0003800200 */
.L_x_135:
[----:B------:R-:W2:Y:S01]  /*2900*/  LDG.E R13, desc[UR36][R4.64+0x4] ;  /* 0x00000424040d7981 */ /* 0x000ea2000c1e1900 */
[----:B------:R-:W0:Y:S01]  /*2910*/  MUFU.RCP R0, R9 ;  /* 0x0000000900007308 */ /* 0x000e220000001000 */
[----:B------:R-:W-:Y:S02]  /*2920*/  BSSY.RECONVERGENT B2, `(.L_x_137) ;  /* 0x000000f000027945 */ /* 0x000fe40003800200 */
[----:B------:R1:W-:Y:S01]  /*2930*/  STG.E desc[UR36][R4.64], R3 ;  /* 0x0000000304007986 */ /* 0x0003e2000c101924 */
[----:B0-----:R-:W-:-:S04]  /*2940*/  FFMA R11, R0, -R9, 1 ;  /* 0x3f800000000b7423 */ /* 0x001fc80000000809 */
[----:B------:R-:W-:Y:S01]  /*2950*/  FFMA R0, R0, R11, R0 ;  /* 0x0000000b00007223 */ /* 0x000fe20000000000 */
[----:B--2---:R-:W0:Y:S03]  /*2960*/  FCHK P0, R13, R9 ;  /* 0x000000090d007302 */ /* 0x004e260000000000 */
[----:B------:R-:W-:-:S04]  /*2970*/  FFMA R6, R0, R13, RZ ;  /* 0x0000000d00067223 */ /* 0x000fc800000000ff */
[----:B------:R-:W-:-:S04]  /*2980*/  FFMA R11, R6, -R9, R13 ;  /* 0x80000009060b7223 */ /* 0x000fc8000000000d */
[----:B------:R-:W-:Y:S01]  /*2990*/  FFMA R11, R0, R11, R6 ;  /* 0x0000000b000b7223 */ /* 0x000fe20000000006 */
[----:B01----:R-:W-:Y:S06]  /*29a0*/  @!P0 BRA `(.L_x_138) ;  /* 0x0000000000188947 */ /* 0x003fec0003800000 */
[----:B------:R-:W0:Y:S01]  /*29b0*/  LDCU UR4, c[0x0][0x38c] ;  /* 0x00007180ff0477ac */ /* 0x000e220008000800 */
[----:B------:R-:W-:Y:S01]  /*29c0*/  IMAD.MOV.U32 R0, RZ, RZ, R13 ;  /* 0x000000ffff007224 */ /* 0x000fe200078e000d */
[----:B------:R-:W-:Y:S01]  /*29d0*/  MOV R8, 0x2a00 ;  /* 0x00002a0000087802 */ /* 0x000fe20000000f00 */
[----:B0-----:R-:W-:-:S07]  /*29e0*/  IMAD.U32 R3, RZ, RZ, UR4 ;  /* 0x00000004ff037e24 */ /* 0x001fce000f8e00ff */
[----:B------:R-:W-:Y:S05]  /*29f0*/  CALL.REL.NOINC `($__internal_3_$__cuda_sm3x_div_rn_noftz_f32_slowpath) ;  /* 0x0000007800dc7944 */ /* 0x000fea0003c00000 */
[----:B------:R-:W-:-:S07]  /*2a00*/  IMAD.MOV.U32 R11, RZ, RZ, R3 ;  /* 0x000000ffff0b7224 */ /* 0x000fce00078e0003 */
.L_x_138:
[----:B------:R-:W-:Y:S05]  /*2a10*/  BSYNC.RECONVERGENT B2 ;  /* 0x0000000000027941 */ /* 0x000fea0003800200 */
.L_x_137:
        /* <DEDUP_REMOVED lines=12> */
[----:B------:R-:W-:Y:S02]  /*2ae0*/  MOV R0, R8 ;  /* 0x0000000800007202 */ /* 0x000fe40000000f00 */
[----:B------:R-:W-:Y:S01]  /*2af0*/  MOV R8, 0x2b20 ;  /* 0x00002b2000087802 */ /* 0x000fe20000000f00 */
[----:B0-----:R-:W-:-:S07]  /*2b00*/  IMAD.U32 R3, RZ, RZ, UR4 ;  /* 0x00000004ff037e24 */ /* 0x001fce000f8e00ff */
[----:B------:R-:W-:Y:S05]  /*2b10*/  CALL.REL.NOINC `($__internal_3_$__cuda_sm3x_div_rn_noftz_f32_slowpath) ;  /* 0x0000007800947944 */ /* 0x000fea0003c00000 */
.L_x_140:
[----:B------:R-:W-:Y:S05]  /*2b20*/  BSYNC.RECONVERGENT B2 ;  /* 0x0000000000027941 */ /* 0x000fea0003800200 */
.L_x_139:
        /* <DEDUP_REMOVED lines=17> */
.L_x_142:
[----:B------:R-:W-:Y:S05]  /*2c40*/  BSYNC.RECONVERGENT B2 ;  /* 0x0000000000027941 */ /* 0x000fea0003800200 */
.L_x_141:
        /* <DEDUP_REMOVED lines=16> */
.L_x_144:
[----:B------:R-:W-:Y:S05]  /*2d50*/  BSYNC.RECONVERGENT B2 ;  /* 0x0000000000027941 */ /* 0x000fea0003800200 */
.L_x_143:
        /* <DEDUP_REMOVED lines=17> */
.L_x_146:
[----:B------:R-:W-:Y:S05]  /*2e70*/  BSYNC.RECONVERGENT B2 ;  /* 0x0000000000027941 */ /* 0x000fea0003800200 */
.L_x_145:
        /* <DEDUP_REMOVED lines=16> */
.L_x_148:
[----:B------:R-:W-:Y:S05]  /*2f80*/  BSYNC.RECONVERGENT B2 ;  /* 0x0000000000027941 */ /* 0x000fea0003800200 */
.L_x_147:
        /* <DEDUP_REMOVED lines=17> */
.L_x_150:
[----:B------:R-:W-:Y:S05]  /*30a0*/  BSYNC.RECONVERGENT B2 ;  /* 0x0000000000027941 */ /* 0x000fea0003800200 */
.L_x_149:
        /* <DEDUP_REMOVED lines=16> */
.L_x_152:
[----:B------:R-:W-:Y:S05]  /*31b0*/  BSYNC.RECONVERGENT B2 ;  /* 0x0000000000027941 */ /* 0x000fea0003800200 */
.L_x_151:
        /* <DEDUP_REMOVED lines=17> */
.L_x_154:
[----:B------:R-:W-:Y:S05]  /*32d0*/  BSYNC.RECONVERGENT B2 ;  /* 0x0000000000027941 */ /* 0x000fea0003800200 */
.L_x_153:
        /* <DEDUP_REMOVED lines=16> */
.L_x_156:
[----:B------:R-:W-:Y:S05]  /*33e0*/  BSYNC.RECONVERGENT B2 ;  /* 0x0000000000027941 */ /* 0x000fea0003800200 */
.L_x_155:
        /* <DEDUP_REMOVED lines=17> */
.L_x_158:
[----:B------:R-:W-:Y:S05]  /*3500*/  BSYNC.RECONVERGENT B2 ;  /* 0x0000000000027941 */ /* 0x000fea0003800200 */
.L_x_157:
        /* <DEDUP_REMOVED lines=16> */
.L_x_160:
[----:B------:R-:W-:Y:S05]  /*3610*/  BSYNC.RECONVERGENT B2 ;  /* 0x0000000000027941 */ /* 0x000fea0003800200 */
.L_x_159:
        /* <DEDUP_REMOVED lines=17> */
.L_x_162:
[----:B------:R-:W-:Y:S05]  /*3730*/  BSYNC.RECONVERGENT B2 ;  /* 0x0000000000027941 */ /* 0x000fea0003800200 */
.L_x_161:
        /* <DEDUP_REMOVED lines=16> */
.L_x_164:
[----:B------:R-:W-:Y:S05]  /*3840*/  BSYNC.RECONVERGENT B2 ;  /* 0x0000000000027941 */ /* 0x000fea0003800200 */
.L_x_163:
        /* <DEDUP_REMOVED lines=17> */
.L_x_166:
[----:B------:R-:W-:Y:S05]  /*3960*/  BSYNC.RECONVERGENT B2 ;  /* 0x0000000000027941 */ /* 0x000fea0003800200 */
.L_x_165:
[----:B------:R3:W-:Y:S01]  /*3970*/  STG.E desc[UR36][R4.64+0x3c], R11 ;  /* 0x00003c0b04007986 */ /* 0x0007e2000c101924 */
[----:B------:R-:W-:Y:S05]  /*3980*/  @P2 BRA `(.L_x_167) ;  /* 0xffffffec00942947 */ /* 0x000fea000383ffff */
.L_x_134:
[----:B------:R-:W-:-:S09]  /*3990*/  UISETP.NE.AND UP0, UPT, UR5, URZ, UPT ;  /* 0x000000ff0500728c */ /* 0x000fd2000bf05270 */
[----:B------:R-:W-:Y:S05]  /*39a0*/  BRA.U !UP0, `(.L_x_133) ;  /* 0x0000001108187547 */ /* 0x000fea000b800000 */
[----:B------:R-:W0:Y:S01]  /*39b0*/  LDCU UR4, c[0x0][0x390] ;  /* 0x00007200ff0477ac */ /* 0x000e220008000800 */
[----:B------:R-:W-:Y:S02]  /*39c0*/  UISETP.GE.U32.AND UP0, UPT, UR5, 0x8, UPT ;  /* 0x000000080500788c */ /* 0x000fe4000bf06070 */
[----:B0-----:R-:W-:-:S07]  /*39d0*/  ULOP3.LUT UR4, UR4, 0x7, URZ, 0xc0, !UPT ;  /* 0x0000000704047892 */ /* 0x001fce000f8ec0ff */
[----:B------:R-:W-:Y:S05]  /*39e0*/  BRA.U !UP0, `(.L_x_168) ;  /* 0x0000000908587547 */ /* 0x000fea000b800000 */
[----:B---3--:R-:W-:Y:S01]  /*39f0*/  IMAD.WIDE.U32 R4, R7, 0x4, R16 ;  /* 0x0000000407047825 */ /* 0x008fe200078e0010 */
[----:B------:R-:W0:Y:S04]  /*3a00*/  LDC R9, c[0x0][0x38c] ;  /* 0x0000e300ff097b82 */ /* 0x000e280000000800 */
[----:B------:R-:W3:Y:S01]  /*3a10*/  LDG.E R6, desc[UR36][R4.64] ;  /* 0x0000002404067981 */ /* 0x000ee2000c1e1900 */
[----:B------:R-:W-:Y:S01]  /*3a20*/  BSSY.RECONVERGENT B2, `(.L_x_169) ;  /* 0x000000e000027945 */ /* 0x000fe20003800200 */
[----:B0-----:R-:W1:Y:S02]  /*3a30*/  MUFU.RCP R0, R9 ;  /* 0x0000000900007308 */ /* 0x001e640000001000 */
[----:B-12---:R-:W-:-:S04]  /*3a40*/  FFMA R3, R0, -R9, 1 ;  /* 0x3f80000000037423 */ /* 0x006fc80000000809 */
[----:B------:R-:W-:Y:S02]  /*3a50*/  FFMA R0, R0, R3, R0 ;  /* 0x0000000300007223 */ /* 0x000fe40000000000 */
[----:B---3--:R-:W0:Y:S02]  /*3a60*/  FCHK P0, R6, R9 ;  /* 0x0000000906007302 */ /* 0x008e240000000000 */
[----:B------:R-:W-:-:S04]  /*3a70*/  FFMA R3, R0, R6, RZ ;  /* 0x0000000600037223 */ /* 0x000fc800000000ff */
[----:B------:R-:W-:-:S04]  /*3a80*/  FFMA R2, R3, -R9, R6 ;  /* 0x8000000903027223 */ /* 0x000fc80000000006 */
[----:B------:R-:W-:Y:S01]  /*3a90*/  FFMA R3, R0, R2, R3 ;  /* 0x0000000200037223 */ /* 0x000fe20000000003 */
[----:B0-----:R-:W-:Y:S06]  /*3aa0*/  @!P0 BRA `(.L_x_170) ;  /* 0x0000000000148947 */ /* 0x001fec0003800000 */
[----:B------:R-:W0:Y:S01]  /*3ab0*/  LDCU UR5, c[0x0][0x38c] ;  /* 0x00007180ff0577ac */ /* 0x000e220008000800 */
[----:B------:R-:W-:Y:S01]  /*3ac0*/  IMAD.MOV.U32 R0, RZ, RZ, R6 ;  /* 0x000000ffff007224 */ /* 0x000fe200078e0006 */
[----:B------:R-:W-:Y:S01]  /*3ad0*/  MOV R8, 0x3b00 ;  /* 0x00003b0000087802 */ /* 0x000fe20000000f00 */
[----:B0-----:R-:W-:-:S07]  /*3ae0*/  IMAD.U32 R3, RZ, RZ, UR5 ;  /* 0x00000005ff037e24 */ /* 0x001fce000f8e00ff */
[----:B------:R-:W-:Y:S05]  /*3af0*/  CALL.REL.NOINC `($__internal_3_$__cuda_sm3x_div_rn_noftz_f32_slowpath) ;  /* 0x00000068009c7944 */ /* 0x000fea0003c00000 */
.L_x_170:
[----:B------:R-:W-:Y:S05]  /*3b00*/  BSYNC.RECONVERGENT B2 ;  /* 0x0000000000027941 */ /* 0x000fea0003800200 */
.L_x_169:
[----:B------:R-:W2:Y:S01]  /*3b10*/  LDG.E R6, desc[UR36][R4.64+0x4] ;  /* 0x0000042404067981 */ /* 0x000ea2000c1e1900 */
[----:B------:R-:W0:Y:S01]  /*3b20*/  LDC R11, c[0x0][0x38c] ;  /* 0x0000e300ff0b7b82 */ /* 0x000e220000000800 */
[----:B------:R-:W-:Y:S02]  /*3b30*/  BSSY.RECONVERGENT B2, `(.L_x_171) ;  /* 0x0000010000027945 */ /* 0x000fe40003800200 */
[----:B------:R1:W-:Y:S01]  /*3b40*/  STG.E desc[UR36][R4.64], R3 ;  /* 0x0000000304007986 */ /* 0x0003e2000c101924 */
[----:B0-----:R-:W0:Y:S02]  /*3b50*/  MUFU.RCP R0, R11 ;  /* 0x0000000b00007308 */ /* 0x001e240000001000 */
[----:B0-----:R-:W-:-:S04]  /*3b60*/  FFMA R9, R0, -R11, 1 ;  /* 0x3f80000000097423 */ /* 0x001fc8000000080b */
[----:B------:R-:W-:Y:S02]  /*3b70*/  FFMA R0, R0, R9, R0 ;  /* 0x0000000900007223 */ /* 0x000fe40000000000 */
[----:B--2---:R-:W0:Y:S02]  /*3b80*/  FCHK P0, R6, R11 ;  /* 0x0000000b06007302 */ /* 0x004e240000000000 */
        /* <DEDUP_REMOVED lines=10> */
.L_x_172:
[----:B------:R-:W-:Y:S05]  /*3c30*/  BSYNC.RECONVERGENT B2 ;  /* 0x0000000000027941 */ /* 0x000fea0003800200 */
.L_x_171:
        /* <DEDUP_REMOVED lines=17> */
.L_x_174:
[----:B------:R-:W-:Y:S05]  /*3d50*/  BSYNC.RECONVERGENT B2 ;  /* 0x0000000000027941 */ /* 0x000fea0003800200 */
.L_x_173:
        /* <DEDUP_REMOVED lines=18> */
.L_x_176:
[----:B------:R-:W-:Y:S05]  /*3e80*/  BSYNC.RECONVERGENT B2 ;  /* 0x0000000000027941 */ /* 0x000fea0003800200 */
.L_x_175:
        /* <DEDUP_REMOVED lines=17> */
.L_x_178:
[----:B------:R-:W-:Y:S05]  /*3fa0*/  BSYNC.RECONVERGENT B2 ;  /* 0x0000000000027941 */ /* 0x000fea0003800200 */
.L_x_177:
        /* <DEDUP_REMOVED lines=18> */
.L_x_180:
[----:B------:R-:W-:Y:S05]  /*40d0*/  BSYNC.RECONVERGENT B2 ;  /* 0x0000000000027941 */ /* 0x000fea0003800200 */
.L_x_179:
        /* <DEDUP_REMOVED lines=17> */
.L_x_182:
[----:B------:R-:W-:Y:S05]  /*41f0*/  BSYNC.RECONVERGENT B2 ;  /* 0x0000000000027941 */ /* 0x000fea0003800200 */
.L_x_181:
        /* <DEDUP_REMOVED lines=18> */
.L_x_184:
[----:B------:R-:W-:Y:S05]  /*4320*/  BSYNC.RECONVERGENT B2 ;  /* 0x0000000000027941 */ /* 0x000fea0003800200 */
.L_x_183:
[----:B------:R0:W-:Y:S01]  /*4330*/  STG.E desc[UR36][R4.64+0x1c], R9 ;  /* 0x00001c0904007986 */ /* 0x0001e2000c101924 */
[----:B------:R-:W-:-:S07]  /*4340*/  VIADD R7, R7, 0x8 ;  /* 0x0000000807077836 */ /* 0x000fce0000000000 */
.L_x_168:
[----:B------:R-:W-:-:S09]  /*4350*/  UISETP.NE.AND UP0, UPT, UR4, URZ, UPT ;  /* 0x000000ff0400728c */ /* 0x000fd2000bf05270 */
[----:B------:R-:W-:Y:S05]  /*4360*/  BRA.U !UP0, `(.L_x_133) ;  /* 0x0000000508a87547 */ /* 0x000fea000b800000 */
[----:B------:R-:W4:Y:S01]  /*4370*/  LDCU UR5, c[0x0][0x390] ;  /* 0x00007200ff0577ac */ /* 0x000f220008000800 */
[----:B------:R-:W-:Y:S02]  /*4380*/  UISETP.GE.U32.AND UP0, UPT, UR4, 0x4, UPT ;  /* 0x000000040400788c */ /* 0x000fe4000bf06070 */
[----:B----4-:R-:W-:-:S07]  /*4390*/  ULOP3.LUT UR5, UR5, 0x3, URZ, 0xc0, !UPT ;  /* 0x0000000305057892 */ /* 0x010fce000f8ec0ff */
[----:B------:R-:W-:Y:S05]  /*43a0*/  BRA.U !UP0, `(.L_x_185) ;  /* 0x0000000508307547 */ /* 0x000fea000b800000 */
[----:B0--3--:R-:W-:Y:S01]  /*43b0*/  IMAD.WIDE.U32 R4, R7, 0x4, R16 ;  /* 0x0000000407047825 */ /* 0x009fe200078e0010 */
        /* <DEDUP_REMOVED lines=16> */
.L_x_187:
[----:B------:R-:W-:Y:S05]  /*44c0*/  BSYNC.RECONVERGENT B2 ;  /* 0x0000000000027941 */ /* 0x000fea0003800200 */
.L_x_186:
        /* <DEDUP_REMOVED lines=17> */
[----:B------:R-:W-:-:S07]  /*45e0*/  MOV R9, R3 ;  /* 0x0000000300097202 */ /* 0x000fce0000000f00 */
.L_x_189:
[----:B------:R-:W-:Y:S05]  /*45f0*/  BSYNC.RECONVERGENT B2 ;  /* 0x0000000000027941 */ /* 0x000fea0003800200 */
.L_x_188:
        /* <DEDUP_REMOVED lines=17> */
.L_x_191:
[----:B------:R-:W-:Y:S05]  /*4710*/  BSYNC.RECONVERGENT B2 ;  /* 0x0000000000027941 */ /* 0x000fea0003800200 */
.L_x_190:
        /* <DEDUP_REMOVED lines=18> */
.L_x_193:
[----:B------:R-:W-:Y:S05]  /*4840*/  BSYNC.RECONVERGENT B2 ;  /* 0x0000000000027941 */ /* 0x000fea0003800200 */
.L_x_192:
[----:B------:R4:W-:Y:S01]  /*4850*/  STG.E desc[UR36][R4.64+0xc], R9 ;  /* 0x00000c0904007986 */ /* 0x0009e2000c101924 */
[----:B------:R-:W-:-:S07]  /*4860*/  VIADD R7, R7, 0x4 ;  /* 0x0000000407077836 */ /* 0x000fce0000000000 */
.L_x_185:
[----:B------:R-:W-:-:S09]  /*4870*/  UISETP.NE.AND UP0, UPT, UR5, URZ, UPT ;  /* 0x000000ff0500728c */ /* 0x000fd2000bf05270 */
[----:B------:R-:W-:Y:S05]  /*4880*/  BRA.U !UP0, `(.L_x_133) ;  /* 0x0000000108607547 */ /* 0x000fea000b800000 */
[----:B-12---:R-:W1:Y:S01]  /*4890*/  LDC R2, c[0x0][0x38c] ;  /* 0x0000e300ff027b82 */ /* 0x006e620000000800 */
[----:B------:R-:W-:-:S05]  /*48a0*/  UMOV UR4, URZ ;  /* 0x000000ff00047c82 */ /* 0x000fca0008000000 */
.L_x_196:
[----:B0--34-:R-:W-:-:S05]  /*48b0*/  IMAD.WIDE.U32 R4, R7, 0x4, R16 ;  /* 0x0000000407047825 */ /* 0x019fca00078e0010 */
[----:B------:R-:W2:Y:S01]  /*48c0*/  LDG.E R8, desc[UR36][R4.64] ;  /* 0x0000002404087981 */ /* 0x000ea2000c1e1900 */
[----:B-1----:R-:W0:Y:S01]  /*48d0*/  MUFU.RCP R3, R2 ;  /* 0x0000000200037308 */ /* 0x002e220000001000 */
[----:B------:R-:W-:Y:S01]  /*48e0*/  UIADD3 UR4, UPT, UPT, UR4, 0x1, URZ ;  /* 0x0000000104047890 */ /* 0x000fe2000fffe0ff */
[----:B------:R-:W-:Y:S03]  /*48f0*/  BSSY.RECONVERGENT B2, `(.L_x_194) ;  /* 0x000000e000027945 */ /* 0x000fe60003800200 */
[----:B------:R-:W-:Y:S01]  /*4900*/  UISETP.NE.AND UP0, UPT, UR4, UR5, UPT ;  /* 0x000000050400728c */ /* 0x000fe2000bf05270 */
        /* <DEDUP_REMOVED lines=12> */
.L_x_195:
[----:B------:R-:W-:Y:S05]  /*49d0*/  BSYNC.RECONVERGENT B2 ;  /* 0x0000000000027941 */ /* 0x000fea0003800200 */
.L_x_194:
[----:B------:R0:W-:Y:S01]  /*49e0*/  STG.E desc[UR36][R4.64], R3 ;  /* 0x0000000304007986 */ /* 0x0001e2000c101924 */
[----:B------:R-:W-:Y:S01]  /*49f0*/  VIADD R7, R7, 0x1 ;  /* 0x0000000107077836 */ /* 0x000fe20000000000 */
[----:B------:R-:W-:Y:S06]  /*4a00*/  BRA.U UP0, `(.L_x_196) ;  /* 0xfffffffd00a87547 */ /* 0x000fec000b83ffff */
.L_x_133:
[----:B------:R-:W5:Y:S01]  /*4a10*/  LDCU UR4, c[0x0][0x390] ;  /* 0x00007200ff0477ac */ /* 0x000f620008000800 */
[----:B012---:R-:W0:Y:S01]  /*4a20*/  LDC.64 R2, c[0x0][0x398] ;  /* 0x0000e600ff027b82 */ /* 0x007e220000000a00 */
[----:B-----5:R-:W-:-:S04]  /*4a30*/  UIMAD.WIDE UR4, UR4, 0x4, URZ ;  /* 0x00000004040478a5 */ /* 0x020fc8000f8e02ff */
[----:B------:R-:W-:Y:S01]  /*4a40*/  UIADD3 UR6, UP0, UPT, URZ, -UR4, URZ ;  /* 0x80000004ff067290 */ /* 0x000fe2000ff1e0ff */
[----:B0-----:R-:W-:-:S03]  /*4a50*/  IMAD.WIDE R24, R24, 0x4, R2 ;  /* 0x0000000418187825 */ /* 0x001fc600078e0202 */
[----:B------:R-:W-:Y:S02]  /*4a60*/  UIADD3.X UR7, UPT, UPT, URZ, ~UR5, URZ, UP0, !UPT ;  /* 0x80000005ff077290 */ /* 0x000fe400087fe4ff */
[----:B------:R-:W-:Y:S02]  /*4a70*/  UISETP.NE.U32.AND UP0, UPT, UR4, URZ, UPT ;  /* 0x000000ff0400728c */ /* 0x000fe4000bf05070 */
[----:B------:R-:W-:Y:S02]  /*4a80*/  USHF.R.S64 UR6, UR6, 0x2, UR7 ;  /* 0x0000000206067899 */ /* 0x000fe40008001007 */
[----:B------:R-:W-:Y:S02]  /*4a90*/  UISETP.NE.AND.EX UP0, UPT, UR5, URZ, UPT, UP0 ;  /* 0x000000ff0500728c */ /* 0x000fe4000bf05300 */
[----:B------:R-:W-:Y:S02]  /*4aa0*/  USHF.R.S32.HI UR7, URZ, 0x2, UR7 ;  /* 0x00000002ff077899 */ /* 0x000fe40008011407 */
[----:B------:R-:W-:-:S04]  /*4ab0*/  UIADD3 UR38, UP1, UPT, URZ, -UR6, URZ ;  /* 0x80000006ff267290 */ /* 0x000fc8000ff3e0ff */
[----:B------:R-:W-:Y:S01]  /*4ac0*/  UIADD3.X UR39, UPT, UPT, URZ, ~UR7, URZ, UP1, !UPT ;  /* 0x80000007ff277290 */ /* 0x000fe20008ffe4ff */
[----:B------:R-:W-:Y:S11]  /*4ad0*/  BRA.U !UP0, `(.L_x_197) ;  /* 0x0000000508b07547 */ /* 0x000ff6000b800000 */
[----:B------:R-:W-:Y:S01]  /*4ae0*/  UISETP.GT.U32.AND UP2, UPT, UR6, -0x10, UPT ;  /* 0xfffffff00600788c */ /* 0x000fe2000bf44070 */
[----:B------:R-:W-:Y:S01]  /*4af0*/  HFMA2 R37, -RZ, RZ, 0, 0 ;  /* 0x00000000ff257431 */ /* 0x000fe200000001ff */
[----:B------:R-:W-:Y:S01]  /*4b00*/  ULOP3.LUT UR5, UR38, 0xf, URZ, 0xc0, !UPT ;  /* 0x0000000f26057892 */ /* 0x000fe2000f8ec0ff */
[----:B------:R-:W-:Y:S01]  /*4b10*/  IMAD.MOV.U32 R39, RZ, RZ, RZ ;  /* 0x000000ffff277224 */ /* 0x000fe200078e00ff */
[----:B------:R-:W-:Y:S02]  /*4b20*/  UISETP.GT.U32.AND.EX UP2, UPT, UR7, -0x1, UPT, UP2 ;  /* 0xffffffff0700788c */ /* 0x000fe4000bf44120 */
[----:B------:R-:W-:-:S04]  /*4b30*/  UISETP.NE.U32.AND UP1, UPT, UR5, URZ, UPT ;  /* 0x000000ff0500728c */ /* 0x000fc8000bf25070 */
[----:B------:R-:W-:-:S03]  /*4b40*/  UISETP.NE.AND.EX UP1, UPT, URZ, URZ, UPT, UP1 ;  /* 0x000000ffff00728c */ /* 0x000fc6000bf25310 */
[----:B------:R-:W-:Y:S08]  /*4b50*/  BRA.U UP2, `(.L_x_198) ;  /* 0x0000000102ac7547 */ /* 0x000ff0000b800000 */
[----:B------:R-:W-:Y:S01]  /*4b60*/  ULOP3.LUT UR4, UR38, 0xfffffff0, URZ, 0xc0, !UPT ;  /* 0xfffffff026047892 */ /* 0x000fe2000f8ec0ff */
[----:B------:R-:W-:Y:S02]  /*4b70*/  IMAD.U32 R39, RZ, RZ, UR39 ;  /* 0x00000027ff277e24 */ /* 0x000fe4000f8e00ff */
[----:B------:R-:W-:Y:S02]  /*4b80*/  IMAD.MOV.U32 R35, RZ, RZ, RZ ;  /* 0x000000ffff237224 */ /* 0x000fe400078e00ff */
[----:B------:R-:W-:Y:S02]  /*4b90*/  IMAD.MOV.U32 R0, RZ, RZ, RZ ;  /* 0x000000ffff007224 */ /* 0x000fe400078e00ff */
[----:B------:R-:W-:-:S07]  /*4ba0*/  IMAD.U32 R37, RZ, RZ, UR4 ;  /* 0x00000004ff257e24 */ /* 0x000fce000f8e00ff */
.L_x_199:
[C---:B--2---:R-:W-:Y:S01]  /*4bb0*/  LEA R2, P0, R35.reuse, R24, 0x2 ;  /* 0x0000001823027211 */ /* 0x044fe200078010ff */
[C---:B---34-:R-:W-:Y:S01]  /*4bc0*/  VIADD R5, R35.reuse, 0x1 ;  /* 0x0000000123057836 */ /* 0x058fe20000000000 */
[C---:B------:R-:W-:Y:S01]  /*4bd0*/  IADD3 R13, PT, PT, R35.reuse, 0x5, RZ ;  /* 0x00000005230d7810 */ /* 0x040fe20007ffe0ff */
[C---:B------:R-:W-:Y:S01]  /*4be0*/  VIADD R7, R35.reuse, 0x2 ;  /* 0x0000000223077836 */ /* 0x040fe20000000000 */
[C---:B------:R-:W-:Y:S01]  /*4bf0*/  LEA.HI.X R3, R35.reuse, R25, R0, 0x2, P0 ;  /* 0x0000001923037211 */ /* 0x040fe200000f1400 */
[C---:B------:R-:W-:Y:S02]  /*4c00*/  VIADD R9, R35.reuse, 0x3 ;  /* 0x0000000323097836 */ /* 0x040fe40000000000 */
[C---:B------:R-:W-:Y:S02]  /*4c10*/  VIADD R11, R35.reuse, 0x4 ;  /* 0x00000004230b7836 */ /* 0x040fe40000000000 */
[----:B------:R0:W-:Y:S01]  /*4c20*/  STG.E desc[UR36][R2.64+0x4], R5 ;  /* 0x0000040502007986 */ /* 0x0001e2000c101924 */
[----:B------:R-:W-:-:S02]  /*4c30*/  VIADD R15, R35, 0x6 ;  /* 0x00000006230f7836 */ /* 0x000fc40000000000 */
[C---:B------:R-:W-:Y:S01]  /*4c40*/  VIADD R21, R35.reuse, 0x7 ;  /* 0x0000000723157836 */ /* 0x040fe20000000000 */
[----:B------:R1:W-:Y:S01]  /*4c50*/  STG.E desc[UR36][R2.64+0x8], R7 ;  /* 0x0000080702007986 */ /* 0x0003e2000c101924 */
[C---:B------:R-:W-:Y:S02]  /*4c60*/  VIADD R27, R35.reuse, 0x8 ;  /* 0x00000008231b7836 */ /* 0x040fe40000000000 */
[C---:B------:R-:W-:Y:S01]  /*4c70*/  VIADD R31, R35.reuse, 0x9 ;  /* 0x00000009231f7836 */ /* 0x040fe20000000000 */
[----:B------:R2:W-:Y:S01]  /*4c80*/  STG.E desc[UR36][R2.64+0xc], R9 ;  /* 0x00000c0902007986 */ /* 0x0005e2000c101924 */
[----:B------:R-:W-:-:S03]  /*4c90*/  VIADD R33, R35, 0xa ;  /* 0x0000000a23217836 */ /* 0x000fc60000000000 */
[----:B------:R3:W-:Y:S01]  /*4ca0*/  STG.E desc[UR36][R2.64+0x10], R11 ;  /* 0x0000100b02007986 */ /* 0x0007e2000c101924 */
[----:B0-----:R-:W-:-:S03]  /*4cb0*/  VIADD R5, R35, 0xb ;  /* 0x0000000b23057836 */ /* 0x001fc60000000000 */
[----:B------:R0:W-:Y:S01]  /*4cc0*/  STG.E desc[UR36][R2.64+0x14], R13 ;  /* 0x0000140d02007986 */ /* 0x0001e2000c101924 */
[C---:B-1----:R-:W-:Y:S02]  /*4cd0*/  VIADD R7, R35.reuse, 0xc ;  /* 0x0000000c23077836 */ /* 0x042fe40000000000 */
[C---:B--2---:R-:W-:Y:S01]  /*4ce0*/  VIADD R9, R35.reuse, 0xd ;  /* 0x0000000d23097836 */ /* 0x044fe20000000000 */
[----:B------:R1:W-:Y:S01]  /*4cf0*/  STG.E desc[UR36][R2.64], R35 ;  /* 0x0000002302007986 */ /* 0x0003e2000c101924 */
[----:B---3--:R-:W-:-:S03]  /*4d00*/  VIADD R11, R35, 0xe ;  /* 0x0000000e230b7836 */ /* 0x008fc60000000000 */
[----:B------:R2:W-:Y:S01]  /*4d10*/  STG.E desc[UR36][R2.64+0x18], R15 ;  /* 0x0000180f02007986 */ /* 0x0005e2000c101924 */
[----:B0-----:R-:W-:-:S03]  /*4d20*/  IADD3 R13, PT, PT, R35, 0xf, RZ ;  /* 0x0000000f230d7810 */ /* 0x001fc60007ffe0ff */
[----:B------:R2:W-:Y:S01]  /*4d30*/  STG.E desc[UR36][R2.64+0x1c], R21 ;  /* 0x00001c1502007986 */ /* 0x0005e2000c101924 */
[----:B-1----:R-:W-:-:S03]  /*4d40*/  IADD3 R35, P0, PT, R35, 0x10, RZ ;  /* 0x0000001023237810 */ /* 0x002fc60007f1e0ff */
[----:B------:R2:W-:Y:S04]  /*4d50*/  STG.E desc[UR36][R2.64+0x20], R27 ;  /* 0x0000201b02007986 */ /* 0x0005e8000c101924 */
[----:B------:R2:W-:Y:S01]  /*4d60*/  STG.E desc[UR36][R2.64+0x24], R31 ;  /* 0x0000241f02007986 */ /* 0x0005e2000c101924 */
[----:B------:R-:W-:Y:S01]  /*4d70*/  IMAD.X R0, RZ, RZ, R0, P0 ;  /* 0x000000ffff007224 */ /* 0x000fe200000e0600 */
[----:B------:R-:W-:Y:S02]  /*4d80*/  ISETP.NE.U32.AND P0, PT, R35, R37, PT ;  /* 0x000000252300720c */ /* 0x000fe40003f05070 */
[----:B------:R2:W-:Y:S02]  /*4d90*/  STG.E desc[UR36][R2.64+0x28], R33 ;  /* 0x0000282102007986 */ /* 0x0005e4000c101924 */
[----:B------:R-:W-:-:S02]  /*4da0*/  ISETP.NE.AND.EX P0, PT, R0, R39, PT, P0 ;  /* 0x000000270000720c */ /* 0x000fc40003f05300 */
[----:B------:R2:W-:Y:S04]  /*4db0*/  STG.E desc[UR36][R2.64+0x2c], R5 ;  /* 0x00002c0502007986 */ /* 0x0005e8000c101924 */
[----:B------:R2:W-:Y:S04]  /*4dc0*/  STG.E desc[UR36][R2.64+0x30], R7 ;  /* 0x0000300702007986 */ /* 0x0005e8000c101924 */
[----:B------:R2:W-:Y:S04]  /*4dd0*/  STG.E desc[UR36][R2.64+0x34], R9 ;  /* 0x0000340902007986 */ /* 0x0005e8000c101924 */
[----:B------:R2:W-:Y:S04]  /*4de0*/  STG.E desc[UR36][R2.64+0x38], R11 ;  /* 0x0000380b02007986 */ /* 0x0005e8000c101924 */
[----:B------:R2:W-:Y:S01]  /*4df0*/  STG.E desc[UR36][R2.64+0x3c], R13 ;  /* 0x00003c0d02007986 */ /* 0x0005e2000c101924 */
[----:B------:R-:W-:Y:S05]  /*4e00*/  @P0 BRA `(.L_x_199) ;  /* 0xfffffffc00680947 */ /* 0x000fea000383ffff */
.L_x_198:
[----:B------:R-:W-:Y:S05]  /*4e10*/  BRA.U !UP1, `(.L_x_197) ;  /* 0x0000000109e07547 */ /* 0x000fea000b800000 */
[----:B------:R-:W-:Y:S02]  /*4e20*/  UISETP.GE.U32.AND UP2, UPT, UR5, 0x8, UPT ;  /* 0x000000080500788c */ /* 0x000fe4000bf46070 */
[----:B------:R-:W-:Y:S02]  /*4e30*/  ULOP3.LUT UR4, UR38, 0x7, URZ, 0xc0, !UPT ;  /* 0x0000000726047892 */ /* 0x000fe4000f8ec0ff */
[----:B------:R-:W-:Y:S02]  /*4e40*/  UISETP.GE.U32.AND.EX UP2, UPT, URZ, URZ, UPT, UP2 ;  /* 0x000000ffff00728c */ /* 0x000fe4000bf46120 */
[----:B------:R-:W-:-:S04]  /*4e50*/  UISETP.NE.U32.AND UP1, UPT, UR4, URZ, UPT ;  /* 0x000000ff0400728c */ /* 0x000fc8000bf25070 */
[----:B------:R-:W-:-:S03]  /*4e60*/  UISETP.NE.AND.EX UP1, UPT, URZ, URZ, UPT, UP1 ;  /* 0x000000ffff00728c */ /* 0x000fc6000bf25310 */
[----:B------:R-:W-:Y:S08]  /*4e70*/  BRA.U !UP2, `(.L_x_200) ;  /* 0x000000010a4c7547 */ /* 0x000ff0000b800000 */
[C---:B--2---:R-:W-:Y:S01]  /*4e80*/  LEA R2, P0, R37.reuse, R24, 0x2 ;  /* 0x0000001825027211 */ /* 0x044fe200078010ff */
[C---:B---34-:R-:W-:Y:S02]  /*4e90*/  VIADD R5, R37.reuse, 0x1 ;  /* 0x0000000125057836 */ /* 0x058fe40000000000 */
[C---:B------:R-:W-:Y:S01]  /*4ea0*/  VIADD R7, R37.reuse, 0x2 ;  /* 0x0000000225077836 */ /* 0x040fe20000000000 */
[C---:B------:R-:W-:Y:S01]  /*4eb0*/  LEA.HI.X R3, R37.reuse, R25, R39, 0x2, P0 ;  /* 0x0000001925037211 */ /* 0x040fe200000f1427 */
[C---:B------:R-:W-:Y:S02]  /*4ec0*/  VIADD R9, R37.reuse, 0x3 ;  /* 0x0000000325097836 */ /* 0x040fe40000000000 */
[C---:B------:R-:W-:Y:S02]  /*4ed0*/  VIADD R11, R37.reuse, 0x4 ;  /* 0x00000004250b7836 */ /* 0x040fe40000000000 */
[C---:B------:R-:W-:Y:S01]  /*4ee0*/  VIADD R13, R37.reuse, 0x5 ;  /* 0x00000005250d7836 */ /* 0x040fe20000000000 */
[----:B------:R-:W-:Y:S01]  /*4ef0*/  STG.E desc[UR36][R2.64+0x4], R5 ;  /* 0x0000040502007986 */ /* 0x000fe2000c101924 */
[----:B------:R-:W-:-:S02]  /*4f00*/  VIADD R15, R37, 0x6 ;  /* 0x00000006250f7836 */ /* 0x000fc40000000000 */
[C---:B------:R-:W-:Y:S01]  /*4f10*/  VIADD R21, R37.reuse, 0x7 ;  /* 0x0000000725157836 */ /* 0x040fe20000000000 */
[----:B------:R-:W-:Y:S04]  /*4f20*/  STG.E desc[UR36][R2.64+0x8], R7 ;  /* 0x0000080702007986 */ /* 0x000fe8000c101924 */
[----:B------:R-:W-:Y:S04]  /*4f30*/  STG.E desc[UR36][R2.64+0xc], R9 ;  /* 0x00000c0902007986 */ /* 0x000fe8000c101924 */
[----:B------:R-:W-:Y:S04]  /*4f40*/  STG.E desc[UR36][R2.64+0x10], R11 ;  /* 0x0000100b02007986 */ /* 0x000fe8000c101924 */
[----:B------:R-:W-:Y:S04]  /*4f50*/  STG.E desc[UR36][R2.64+0x14], R13 ;  /* 0x0000140d02007986 */ /* 0x000fe8000c101924 */
[----:B------:R-:W-:Y:S04]  /*4f60*/  STG.E desc[UR36][R2.64+0x18], R15 ;  /* 0x0000180f02007986 */ /* 0x000fe8000c101924 */
[----:B------:R-:W-:Y:S04]  /*4f70*/  STG.E desc[UR36][R2.64+0x1c], R21 ;  /* 0x00001c1502007986 */ /* 0x000fe8000c101924 */
[----:B------:R0:W-:Y:S02]  /*4f80*/  STG.E desc[UR36][R2.64], R37 ;  /* 0x0000002502007986 */ /* 0x0001e4000c101924 */
[----:B0-----:R-:W-:-:S05]  /*4f90*/  IADD3 R37, P0, PT, R37, 0x8, RZ ;  /* 0x0000000825257810 */ /* 0x001fca0007f1e0ff */
[----:B------:R-:W-:-:S08]  /*4fa0*/  IMAD.X R39, RZ, RZ, R39, P0 ;  /* 0x000000ffff277224 */ /* 0x000fd000000e0627 */
.L_x_200:
        /* <DEDUP_REMOVED lines=8> */
[C---:B------:R-:W-:Y:S01]  /*5030*/  VIADD R7, R37.reuse, 0x2 ;  /* 0x0000000225077836 */ /* 0x040fe20000000000 */
[C---:B---34-:R-:W-:Y:S01]  /*5040*/  IADD3 R5, PT, PT, R37.reuse, 0x1, RZ ;  /* 0x0000000125057810 */ /* 0x058fe20007ffe0ff */
[C---:B------:R-:W-:Y:S01]  /*5050*/  VIADD R9, R37.reuse, 0x3 ;  /* 0x0000000325097836 */ /* 0x040fe20000000000 */
[----:B------:R-:W-:-:S05]  /*5060*/  LEA.HI.X R3, R37, R25, R39, 0x2, P0 ;  /* 0x0000001925037211 */ /* 0x000fca00000f1427 */
[----:B------:R-:W-:Y:S04]  /*5070*/  STG.E desc[UR36][R2.64+0x4], R5 ;  /* 0x0000040502007986 */ /* 0x000fe8000c101924 */
[----:B------:R-:W-:Y:S04]  /*5080*/  STG.E desc[UR36][R2.64+0x8], R7 ;  /* 0x0000080702007986 */ /* 0x000fe8000c101924 */
[----:B------:R-:W-:Y:S04]  /*5090*/  STG.E desc[UR36][R2.64+0xc], R9 ;  /* 0x00000c0902007986 */ /* 0x000fe8000c101924 */
[----:B------:R0:W-:Y:S02]  /*50a0*/  STG.E desc[UR36][R2.64], R37 ;  /* 0x0000002502007986 */ /* 0x0001e4000c101924 */
[----:B0-----:R-:W-:-:S05]  /*50b0*/  IADD3 R37, P0, PT, R37, 0x4, RZ ;  /* 0x0000000425257810 */ /* 0x001fca0007f1e0ff */
[----:B------:R-:W-:-:S08]  /*50c0*/  IMAD.X R39, RZ, RZ, R39, P0 ;  /* 0x000000ffff277224 */ /* 0x000fd000000e0627 */
.L_x_201:
[----:B------:R-:W-:Y:S05]  /*50d0*/  BRA.U !UP1, `(.L_x_197) ;  /* 0x0000000109307547 */ /* 0x000fea000b800000 */
[----:B------:R-:W-:Y:S01]  /*50e0*/  UMOV UR4, URZ ;  /* 0x000000ff00047c82 */ /* 0x000fe20008000000 */
[----:B------:R-:W-:-:S05]  /*50f0*/  UMOV UR5, URZ ;  /* 0x000000ff00057c82 */ /* 0x000fca0008000000 */
.L_x_202:
[----:B------:R-:W-:Y:S01]  /*5100*/  UIADD3 UR4, UP1, UPT, UR4, 0x1, URZ ;  /* 0x0000000104047890 */ /* 0x000fe2000ff3e0ff */
[----:B--2---:R-:W-:-:S03]  /*5110*/  LEA R2, P0, R37, R24, 0x2 ;  /* 0x0000001825027211 */ /* 0x004fc600078010ff */
[----:B------:R-:W-:Y:S01]  /*5120*/  UIADD3.X UR5, UPT, UPT, URZ, UR5, URZ, UP1, !UPT ;  /* 0x00000005ff057290 */ /* 0x000fe20008ffe4ff */
[----:B------:R-:W-:Y:S01]  /*5130*/  LEA.HI.X R3, R37, R25, R39, 0x2, P0 ;  /* 0x0000001925037211 */ /* 0x000fe200000f1427 */
[----:B------:R-:W-:-:S04]  /*5140*/  UISETP.NE.U32.AND UP1, UPT, UR4, UR6, UPT ;  /* 0x000000060400728c */ /* 0x000fc8000bf25070 */
[----:B------:R-:W-:Y:S01]  /*5150*/  UISETP.NE.AND.EX UP1, UPT, UR5, URZ, UPT, UP1 ;  /* 0x000000ff0500728c */ /* 0x000fe2000bf25310 */
[----:B------:R0:W-:Y:S02]  /*5160*/  STG.E desc[UR36][R2.64], R37 ;  /* 0x0000002502007986 */ /* 0x0001e4000c101924 */
[----:B0-----:R-:W-:-:S05]  /*5170*/  IADD3 R37, P0, PT, R37, 0x1, RZ ;  /* 0x0000000125257810 */ /* 0x001fca0007f1e0ff */
[----:B------:R-:W-:Y:S01]  /*5180*/  IMAD.X R39, RZ, RZ, R39, P0 ;  /* 0x000000ffff277224 */ /* 0x000fe200000e0627 */
[----:B------:R-:W-:Y:S07]  /*5190*/  BRA.U UP1, `(.L_x_202) ;  /* 0xfffffffd01d87547 */ /* 0x000fee000b83ffff */
.L_x_197:
[----:B------:R-:W-:Y:S01]  /*51a0*/  IMAD.MOV.U32 R18, RZ, RZ, RZ ;  /* 0x000000ffff127224 */ /* 0x000fe200078e00ff */
[----:B--2---:R-:W-:Y:S01]  /*51b0*/  CS2R R26, SRZ ;  /* 0x00000000001a7805 */ /* 0x004fe2000001ff00 */
[----:B------:R-:W-:Y:S02]  /*51c0*/  IMAD.MOV.U32 R2, RZ, RZ, RZ ;  /* 0x000000ffff027224 */ /* 0x000fe400078e00ff */
[----:B------:R-:W-:Y:S02]  /*51d0*/  IMAD.MOV.U32 R28, RZ, RZ, RZ ;  /* 0x000000ffff1c7224 */ /* 0x000fe400078e00ff */
[----:B------:R-:W-:Y:S01]  /*51e0*/  IMAD.MOV.U32 R22, RZ, RZ, RZ ;  /* 0x000000ffff167224 */ /* 0x000fe200078e00ff */
[----:B------:R-:W-:Y:S06]  /*51f0*/  BRA.U !UP0, `(.L_x_203) ;  /* 0x0000000108f07547 */ /* 0x000fec000b800000 */
[----:B------:R-:W-:Y:S01]  /*5200*/  MOV R0, 0x1c0 ;  /* 0x000001c000007802 */ /* 0x000fe20000000f00 */
[----:B------:R-:W-:Y:S02]  /*5210*/  USHF.L.U32 UR40, UR38, 0x2, URZ ;  /* 0x0000000226287899 */ /* 0x000fe400080006ff */
[----:B------:R-:W-:Y:S01]  /*5220*/  USHF.L.U64.HI UR41, UR38, 0x2, UR39 ;  /* 0x0000000226297899 */ /* 0x000fe20008010227 */
[----:B------:R0:W1:Y:S03]  /*5230*/  LDC.64 R2, c[0x4][R0] ;  /* 0x0100000000027b82 */ /* 0x0000660000000a00 */
[----:B---34-:R-:W-:Y:S02]  /*5240*/  IMAD.U32 R4, RZ, RZ, UR40 ;  /* 0x00000028ff047e24 */ /* 0x018fe4000f8e00ff */
[----:B------:R-:W-:-:S07]  /*5250*/  MOV R5, UR41 ;  /* 0x0000002900057c02 */ /* 0x000fce0008000f00 */
[----:B------:R-:W-:-:S07]  /*5260*/  LEPC R20, `(.L_x_204) ;  /* 0x000000001014794e */ /* 0x000fce0000000000 */
[----:B01----:R-:W-:Y:S05]  /*5270*/  CALL.ABS.NOINC R2 ;  /* 0x0000000002007343 */ /* 0x003fea0003c00000 */
.L_x_204:
[----:B------:R-:W-:Y:S01]  /*5280*/  ISETP.NE.U32.AND P0, PT, R4, RZ, PT ;  /* 0x000000ff0400720c */ /* 0x000fe20003f05070 */
[----:B------:R-:W-:Y:S02]  /*5290*/  IMAD.MOV.U32 R18, RZ, RZ, R4 ;  /* 0x000000ffff127224 */ /* 0x000fe400078e0004 */
[----:B------:R-:W-:Y:S01]  /*52a0*/  IMAD.MOV.U32 R2, RZ, RZ, R5 ;  /* 0x000000ffff027224 */ /* 0x000fe200078e0005 */
[----:B------:R-:W-:-:S13]  /*52b0*/  ISETP.NE.AND.EX P0, PT, R5, RZ, PT, P0 ;  /* 0x000000ff0500720c */ /* 0x000fda0003f05300 */
[----:B------:R-:W-:Y:S05]  /*52c0*/  @P0 BRA `(.L_x_205) ;  /* 0x0000000000440947 */ /* 0x000fea0003800000 */
[----:B------:R-:W-:Y:S02]  /*52d0*/  MOV R0, 0x1c8 ;  /* 0x000001c800007802 */ /* 0x000fe40000000f00 */
[----:B------:R-:W-:Y:S02]  /*52e0*/  CS2R R4, SRZ ;  /* 0x0000000000047805 */ /* 0x000fe4000001ff00 */
[----:B------:R0:W1:Y:S05]  /*52f0*/  LDC.64 R6, c[0x4][R0] ;  /* 0x0100000000067b82 */ /* 0x00006a0000000a00 */
[----:B------:R-:W-:-:S07]  /*5300*/  LEPC R20, `(.L_x_206) ;  /* 0x000000001014794e */ /* 0x000fce0000000000 */
[----:B01----:R-:W-:Y:S05]  /*5310*/  CALL.ABS.NOINC R6 ;  /* 0x0000000006007343 */ /* 0x003fea0003c00000 */
.L_x_206:
[----:B------:R-:W0:Y:S01]  /*5320*/  LDC.64 R10, c[0x4][0x1a8] ;  /* 0x01006a00ff0a7b82 */ /* 0x000e220000000a00 */
[----:B------:R-:W-:Y:S01]  /*5330*/  MOV R0, 0x1b8 ;  /* 0x000001b800007802 */ /* 0x000fe20000000f00 */
[----:B------:R-:W1:Y:S01]  /*5340*/  LDCU.64 UR4, c[0x4][0x1b0] ;  /* 0x01003600ff0477ac */ /* 0x000e620008000a00 */
[----:B------:R-:W-:Y:S02]  /*5350*/  IMAD.MOV.U32 R6, RZ, RZ, R29 ;  /* 0x000000ffff067224 */ /* 0x000fe400078e001d */
[----:B------:R-:W-:-:S03]  /*5360*/  IMAD.MOV.U32 R7, RZ, RZ, R30 ;  /* 0x000000ffff077224 */ /* 0x000fc600078e001e */
[----:B------:R2:W3:Y:S01]  /*5370*/  LDC.64 R8, c[0x4][R0] ;  /* 0x0100000000087b82 */ /* 0x0004e20000000a00 */
[----:B-1----:R-:W-:Y:S02]  /*5380*/  IMAD.U32 R4, RZ, RZ, UR4 ;  /* 0x00000004ff047e24 */ /* 0x002fe4000f8e00ff */
[----:B------:R-:W-:Y:S01]  /*5390*/  IMAD.U32 R5, RZ, RZ, UR5 ;  /* 0x00000005ff057e24 */ /* 0x000fe2000f8e00ff */
[----:B0-----:R2:W-:Y:S06]  /*53a0*/  STL.64 [R1], R10 ;  /* 0x0000000a01007387 */ /* 0x0015ec0000100a00 */
[----:B------:R-:W-:-:S07]  /*53b0*/  LEPC R20, `(.L_x_207) ;  /* 0x000000001014794e */ /* 0x000fce0000000000 */
[----:B--23--:R-:W-:Y:S05]  /*53c0*/  CALL.ABS.NOINC R8 ;  /* 0x0000000008007343 */ /* 0x00cfea0003c00000 */
.L_x_207:
[----:B------:R-:W-:Y:S05]  /*53d0*/  BPT.TRAP 0x1 ;  /* 0x000000040000795c */ /* 0x000fea0000300000 */
.L_x_205:
[----:B------:R-:W-:Y:S01]  /*53e0*/  MOV R0, 0x1c0 ;  /* 0x000001c000007802 */ /* 0x000fe20000000f00 */
[----:B------:R-:W-:Y:S02]  /*53f0*/  IMAD.U32 R4, RZ, RZ, UR40 ;  /* 0x00000028ff047e24 */ /* 0x000fe4000f8e00ff */
[----:B------:R-:W-:Y:S01]  /*5400*/  IMAD.U32 R5, RZ, RZ, UR41 ;  /* 0x00000029ff057e24 */ /* 0x000fe2000f8e00ff */
[----:B------:R0:W1:Y:S06]  /*5410*/  LDC.64 R6, c[0x4][R0] ;  /* 0x0100000000067b82 */ /* 0x00006c0000000a00 */
[----:B------:R-:W-:-:S07]  /*5420*/  LEPC R20, `(.L_x_208) ;  /* 0x000000001014794e */ /* 0x000fce0000000000 */
[----:B01----:R-:W-:Y:S05]  /*5430*/  CALL.ABS.NOINC R6 ;  /* 0x0000000006007343 */ /* 0x003fea0003c00000 */
.L_x_208:
[----:B------:R-:W-:Y:S01]  /*5440*/  ISETP.NE.U32.AND P0, PT, R4, RZ, PT ;  /* 0x000000ff0400720c */ /* 0x000fe20003f05070 */
[----:B------:R-:W-:Y:S01]  /*5450*/  IMAD.MOV.U32 R22, RZ, RZ, R4 ;  /* 0x000000ffff167224 */ /* 0x000fe200078e0004 */
[----:B------:R-:W-:Y:S01]  /*5460*/  MOV R26, R5 ;  /* 0x00000005001a7202 */ /* 0x000fe20000000f00 */
[----:B------:R-:W-:Y:S01]  /*5470*/  IMAD.U32 R27, RZ, RZ, UR38 ;  /* 0x00000026ff1b7e24 */ /* 0x000fe2000f8e00ff */
[----:B------:R-:W-:Y:S01]  /*5480*/  ISETP.NE.AND.EX P0, PT, R5, RZ, PT, P0 ;  /* 0x000000ff0500720c */ /* 0x000fe20003f05300 */
[----:B------:R-:W-:-:S12]  /*5490*/  IMAD.U32 R28, RZ, RZ, UR39 ;  /* 0x00000027ff1c7e24 */ /* 0x000fd8000f8e00ff */
[----:B------:R-:W-:Y:S05]  /*54a0*/  @P0 BRA `(.L_x_203) ;  /* 0x0000000000440947 */ /* 0x000fea0003800000 */
[----:B------:R-:W-:Y:S02]  /*54b0*/  MOV R0, 0x1c8 ;  /* 0x000001c800007802 */ /* 0x000fe40000000f00 */
[----:B------:R-:W-:Y:S02]  /*54c0*/  CS2R R4, SRZ ;  /* 0x0000000000047805 */ /* 0x000fe4000001ff00 */
[----:B------:R0:W1:Y:S05]  /*54d0*/  LDC.64 R6, c[0x4][R0] ;  /* 0x0100000000067b82 */ /* 0x00006a0000000a00 */
[----:B------:R-:W-:-:S07]  /*54e0*/  LEPC R20, `(.L_x_209) ;  /* 0x000000001014794e */ /* 0x000fce0000000000 */
[----:B01----:R-:W-:Y:S05]  /*54f0*/  CALL.ABS.NOINC R6 ;  /* 0x0000000006007343 */ /* 0x003fea0003c00000 */
.L_x_209:
        /* <DEDUP_REMOVED lines=11> */
.L_x_210:
[----:B------:R-:W-:Y:S05]  /*55b0*/  BPT.TRAP 0x1 ;  /* 0x000000040000795c */ /* 0x000fea0000300000 */
.L_x_203:
[----:B------:R-:W0:Y:S02]  /*55c0*/  LDCU UR4, c[0x0][0x390] ;  /* 0x00007200ff0477ac */ /* 0x000e240008000800 */
[----:B0-----:R-:W-:-:S09]  /*55d0*/  UISETP.GE.AND UP0, UPT, UR4, 0x1, UPT ;  /* 0x000000010400788c */ /* 0x001fd2000bf06270 */
[----:B------:R-:W-:Y:S05]  /*55e0*/  BRA.U !UP0, `(.L_x_211) ;  /* 0x0000001d08307547 */ /* 0x000fea000b800000 */
[----:B------:R-:W-:Y:S01]  /*55f0*/  BSSY.RECONVERGENT B2, `(.L_x_211) ;  /* 0x00001cb000027945 */ /* 0x000fe20003800200 */
[--C-:B------:R-:W-:Y:S01]  /*5600*/  IMAD.MOV.U32 R14, RZ, RZ, R16.reuse ;  /* 0x000000ffff0e7224 */ /* 0x100fe200078e0010 */
[----:B------:R-:W-:Y:S01]  /*5610*/  MOV R3, R17 ;  /* 0x0000001100037202 */ /* 0x000fe20000000f00 */
[--C-:B------:R-:W-:Y:S02]  /*5620*/  IMAD.MOV.U32 R15, RZ, RZ, R17.reuse ;  /* 0x000000ffff0f7224 */ /* 0x100fe400078e0011 */
[--C-:B------:R-:W-:Y:S02]  /*5630*/  IMAD.MOV.U32 R0, RZ, RZ, R16.reuse ;  /* 0x000000ffff007224 */ /* 0x100fe400078e0010 */
[----:B---34-:R-:W-:Y:S02]  /*5640*/  IMAD.MOV.U32 R4, RZ, RZ, R16 ;  /* 0x000000ffff047224 */ /* 0x018fe400078e0010 */
[----:B------:R-:W-:Y:S02]  /*5650*/  IMAD.MOV.U32 R5, RZ, RZ, R17 ;  /* 0x000000ffff057224 */ /* 0x000fe400078e0011 */
[----:B------:R-:W-:-:S02]  /*5660*/  IMAD.MOV.U32 R6, RZ, RZ, R24 ;  /* 0x000000ffff067224 */ /* 0x000fc400078e0018 */
[--C-:B------:R-:W-:Y:S02]  /*5670*/  IMAD.MOV.U32 R7, RZ, RZ, R25.reuse ;  /* 0x000000ffff077224 */ /* 0x100fe400078e0019 */
[----:B------:R-:W-:Y:S02]  /*5680*/  IMAD.MOV.U32 R8, RZ, RZ, R24 ;  /* 0x000000ffff087224 */ /* 0x000fe400078e0018 */
[----:B------:R-:W-:-:S07]  /*5690*/  IMAD.MOV.U32 R9, RZ, RZ, R25 ;  /* 0x000000ffff097224 */ /* 0x000fce00078e0019 */
.L_x_243:
[----:B------:R-:W0:Y:S01]  /*56a0*/  LDCU UR4, c[0x0][0x390] ;  /* 0x00007200ff0477ac */ /* 0x000e220008000800 */
[----:B------:R-:W1:Y:S01]  /*56b0*/  LDC R13, c[0x0][0x390] ;  /* 0x0000e400ff0d7b82 */ /* 0x000e620000000800 */
[----:B------:R-:W-:Y:S01]  /*56c0*/  IADD3 R0, P0, PT, R0, 0x80, RZ ;  /* 0x0000008000007810 */ /* 0x000fe20007f1e0ff */
[----:B------:R-:W-:Y:S04]  /*56d0*/  BSSY.RECONVERGENT B1, `(.L_x_212) ;  /* 0x00001ab000017945 */ /* 0x000fe80003800200 */
[----:B------:R-:W-:Y:S01]  /*56e0*/  IMAD.X R3, RZ, RZ, R3, P0 ;  /* 0x000000ffff037224 */ /* 0x000fe200000e0603 */
[----:B0-----:R-:W-:-:S06]  /*56f0*/  UIMAD.WIDE UR4, UR4, 0x4, URZ ;  /* 0x00000004040478a5 */ /* 0x001fcc000f8e02ff */
[----:B------:R-:W-:-:S04]  /*5700*/  IADD3 R11, P2, PT, R16, UR4, RZ ;  /* 0x00000004100b7c10 */ /* 0x000fc8000ff5e0ff */
[----:B------:R-:W-:Y:S02]  /*5710*/  IADD3 R10, P1, PT, -R0, R11, RZ ;  /* 0x0000000b000a7210 */ /* 0x000fe40007f3e1ff */
[----:B------:R-:W-:Y:S02]  /*5720*/  IADD3.X R12, PT, PT, R17, UR5, RZ, P2, !PT ;  /* 0x00000005110c7c10 */ /* 0x000fe400097fe4ff */
[----:B------:R-:W-:Y:S02]  /*5730*/  ISETP.GE.U32.AND P0, PT, R10, 0x1, PT ;  /* 0x000000010a00780c */ /* 0x000fe40003f06070 */
[----:B------:R-:W-:Y:S01]  /*5740*/  IADD3 R38, P2, PT, R4, 0x4, RZ ;  /* 0x0000000404267810 */ /* 0x000fe20007f5e0ff */
[----:B------:R-:W-:Y:S01]  /*5750*/  IMAD.X R10, R12, 0x1, ~R3, P1 ;  /* 0x000000010c0a7824 */ /* 0x000fe200008e0e03 */
[----:B------:R-:W-:Y:S01]  /*5760*/  IADD3 R11, P1, PT, R4, 0x80, RZ ;  /* 0x00000080040b7810 */ /* 0x000fe20007f3e0ff */
[----:B-1----:R-:W-:Y:S01]  /*5770*/  IMAD.WIDE R12, R13, 0x4, R16 ;  /* 0x000000040d0c7825 */ /* 0x002fe200078e0210 */
[----:B------:R-:W-:-:S02]  /*5780*/  IADD3.X R29, PT, PT, RZ, R5, RZ, P2, !PT ;  /* 0x00000005ff1d7210 */ /* 0x000fc400017fe4ff */
[----:B------:R-:W-:Y:S01]  /*5790*/  ISETP.GE.AND.EX P0, PT, R10, RZ, PT, P0 ;  /* 0x000000ff0a00720c */ /* 0x000fe20003f06300 */
[----:B------:R-:W-:-:S03]  /*57a0*/  IMAD.X R21, RZ, RZ, R5, P1 ;  /* 0x000000ffff157224 */ /* 0x000fc600008e0605 */
[----:B------:R-:W-:Y:S02]  /*57b0*/  SEL R11, R12, R11, !P0 ;  /* 0x0000000b0c0b7207 */ /* 0x000fe40004000000 */
[----:B------:R-:W-:Y:S02]  /*57c0*/  SEL R10, R13, R21, !P0 ;  /* 0x000000150d0a7207 */ /* 0x000fe40004000000 */
[-C--:B------:R-:W-:Y:S02]  /*57d0*/  ISETP.NE.U32.AND P0, PT, R38, R11.reuse, PT ;  /* 0x0000000b2600720c */ /* 0x080fe40003f05070 */
[----:B------:R-:W-:Y:S02]  /*57e0*/  ISETP.EQ.U32.AND P1, PT, R4, R11, PT ;  /* 0x0000000b0400720c */ /* 0x000fe40003f22070 */
[----:B------:R-:W-:-:S04]  /*57f0*/  ISETP.NE.AND.EX P0, PT, R29, R10, PT, P0 ;  /* 0x0000000a1d00720c */ /* 0x000fc80003f05300 */
[----:B------:R-:W-:-:S13]  /*5800*/  ISETP.EQ.OR.EX P0, PT, R5, R10, !P0, P1 ;  /* 0x0000000a0500720c */ /* 0x000fda0004702710 */
[----:B------:R-:W-:Y:S05]  /*5810*/  @P0 BRA `(.L_x_213) ;  /* 0x0000001800580947 */ /* 0x000fea0003800000 */
[----:B------:R-:W-:Y:S02]  /*5820*/  IMAD.MOV.U32 R39, RZ, RZ, RZ ;  /* 0x000000ffff277224 */ /* 0x000fe400078e00ff */
[----:B------:R-:W-:Y:S02]  /*5830*/  IMAD.MOV.U32 R40, RZ, RZ, RZ ;  /* 0x000000ffff287224 */ /* 0x000fe400078e00ff */
[----:B------:R-:W-:Y:S02]  /*5840*/  IMAD.MOV.U32 R41, RZ, RZ, R6 ;  /* 0x000000ffff297224 */ /* 0x000fe400078e0006 */
[----:B------:R-:W-:Y:S02]  /*5850*/  IMAD.MOV.U32 R42, RZ, RZ, R7 ;  /* 0x000000ffff2a7224 */ /* 0x000fe400078e0007 */
[----:B------:R-:W-:Y:S02]  /*5860*/  IMAD.MOV.U32 R34, RZ, RZ, R14 ;  /* 0x000000ffff227224 */ /* 0x000fe400078e000e */
[----:B------:R-:W-:-:S02]  /*5870*/  IMAD.MOV.U32 R35, RZ, RZ, R15 ;  /* 0x000000ffff237224 */ /* 0x000fc400078e000f */
[----:B------:R-:W-:Y:S02]  /*5880*/  IMAD.MOV.U32 R20, RZ, RZ, R8 ;  /* 0x000000ffff147224 */ /* 0x000fe400078e0008 */
[----:B------:R-:W-:-:S07]  /*5890*/  IMAD.MOV.U32 R21, RZ, RZ, R9 ;  /* 0x000000ffff157224 */ /* 0x000fce00078e0009 */
.L_x_242:
[----:B--2---:R-:W2:Y:S04]  /*58a0*/  LDG.E R43, desc[UR36][R34.64+0x4] ;  /* 0x00000424222b7981 */ /* 0x004ea8000c1e1900 */
[----:B------:R-:W2:Y:S04]  /*58b0*/  LDG.E R12, desc[UR36][R14.64] ;  /* 0x000000240e0c7981 */ /* 0x000ea8000c1e1900 */
[----:B------:R0:W5:Y:S01]  /*58c0*/  LDG.E R44, desc[UR36][R20.64+0x4] ;  /* 0x00000424142c7981 */ /* 0x000162000c1e1900 */
[----:B------:R-:W-:Y:S01]  /*58d0*/  IADD3 R30, P1, PT, R34, 0x4, RZ ;  /* 0x00000004221e7810 */ /* 0x000fe20007f3e0ff */
[----:B------:R-:W-:Y:S01]  /*58e0*/  BSSY.RECONVERGENT B0, `(.L_x_214) ;  /* 0x000017c000007945 */ /* 0x000fe20003800200 */
[----:B------:R-:W-:-:S03]  /*58f0*/  IADD3 R32, P2, PT, R20, 0x4, RZ ;  /* 0x0000000414207810 */ /* 0x000fc60007f5e0ff */
[----:B------:R-:W-:Y:S01]  /*5900*/  IMAD.X R31, RZ, RZ, R35, P1 ;  /* 0x000000ffff1f7224 */ /* 0x000fe200008e0623 */
[----:B------:R-:W-:Y:S02]  /*5910*/  IADD3.X R33, PT, PT, RZ, R21, RZ, P2, !PT ;  /* 0x00000015ff217210 */ /* 0x000fe400017fe4ff */
[----:B--2---:R-:W-:-:S13]  /*5920*/  FSETP.GT.AND P0, PT, R43, R12, PT ;  /* 0x0000000c2b00720b */ /* 0x004fda0003f04000 */
[----:B0-----:R-:W-:Y:S05]  /*5930*/  @P0 BRA `(.L_x_215) ;  /* 0x00000000009c0947 */ /* 0x001fea0003800000 */
[----:B------:R-:W2:Y:S01]  /*5940*/  LDG.E R45, desc[UR36][R34.64] ;  /* 0x00000024222d7981 */ /* 0x000ea2000c1e1900 */
[----:B------:R-:W-:Y:S01]  /*5950*/  BSSY.RECONVERGENT B3, `(.L_x_216) ;  /* 0x000001e000037945 */ /* 0x000fe20003800200 */
[----:B------:R-:W-:Y:S02]  /*5960*/  IMAD.MOV.U32 R12, RZ, RZ, R30 ;  /* 0x000000ffff0c7224 */ /* 0x000fe400078e001e */
[----:B------:R-:W-:Y:S02]  /*5970*/  IMAD.MOV.U32 R13, RZ, RZ, R31 ;  /* 0x000000ffff0d7224 */ /* 0x000fe400078e001f */
[----:B------:R-:W-:Y:S02]  /*5980*/  IMAD.MOV.U32 R36, RZ, RZ, R32 ;  /* 0x000000ffff247224 */ /* 0x000fe400078e0020 */
[----:B------:R-:W-:Y:S01]  /*5990*/  IMAD.MOV.U32 R37, RZ, RZ, R33 ;  /* 0x000000ffff257224 */ /* 0x000fe200078e0021 */
[----:B--2---:R-:W-:-:S13]  /*59a0*/  FSETP.GT.AND P0, PT, R43, R45, PT ;  /* 0x0000002d2b00720b */ /* 0x004fda0003f04000 */
[----:B------:R-:W-:Y:S05]  /*59b0*/  @!P0 BRA `(.L_x_217) ;  /* 0x00000000005c8947 */ /* 0x000fea0003800000 */
.L_x_218:
[----:B------:R0:W-:Y:S02]  /*59c0*/  STG.E desc[UR36][R12.64], R45 ;  /* 0x0000002d0c007986 */ /* 0x0001e4000c101924 */
[----:B0-----:R-:W-:Y:S02]  /*59d0*/  IMAD.MOV.U32 R12, RZ, RZ, R20 ;  /* 0x000000ffff0c7224 */ /* 0x001fe400078e0014 */
[----:B------:R-:W-:-:S05]  /*59e0*/  IMAD.MOV.U32 R13, RZ, RZ, R21 ;  /* 0x000000ffff0d7224 */ /* 0x000fca00078e0015 */
[----:B------:R0:W2:Y:S02]  /*59f0*/  LDG.E R47, desc[UR36][R12.64] ;  /* 0x000000240c2f7981 */ /* 0x0000a4000c1e1900 */
[----:B0-----:R-:W-:Y:S02]  /*5a00*/  IMAD.MOV.U32 R12, RZ, RZ, R36 ;  /* 0x000000ffff0c7224 */ /* 0x001fe400078e0024 */
[----:B------:R-:W-:-:S05]  /*5a10*/  IMAD.MOV.U32 R13, RZ, RZ, R37 ;  /* 0x000000ffff0d7224 */ /* 0x000fca00078e0025 */
[----:B--2---:R0:W-:Y:S04]  /*5a20*/  STG.E desc[UR36][R12.64], R47 ;  /* 0x0000002f0c007986 */ /* 0x0041e8000c101924 */
[----:B------:R1:W2:Y:S01]  /*5a30*/  LDG.E R45, desc[UR36][R34.64+-0x4] ;  /* 0xfffffc24222d7981 */ /* 0x0002a2000c1e1900 */
[----:B------:R-:W-:Y:S01]  /*5a40*/  IADD3 R46, P0, PT, R20, -0x4, RZ ;  /* 0xfffffffc142e7810 */ /* 0x000fe20007f1e0ff */
[----:B------:R-:W-:Y:S01]  /*5a50*/  IMAD.MOV.U32 R36, RZ, RZ, R20 ;  /* 0x000000ffff247224 */ /* 0x000fe200078e0014 */
[----:B------:R-:W-:Y:S01]  /*5a60*/  MOV R37, R21 ;  /* 0x0000001500257202 */ /* 0x000fe20000000f00 */
[----:B------:R-:W-:Y:S01]  /*5a70*/  IMAD.MOV.U32 R20, RZ, RZ, R34 ;  /* 0x000000ffff147224 */ /* 0x000fe200078e0022 */
[----:B------:R-:W-:Y:S01]  /*5a80*/  IADD3.X R49, PT, PT, R21, -0x1, RZ, P0, !PT ;  /* 0xffffffff15317810 */ /* 0x000fe200007fe4ff */
[----:B------:R-:W-:Y:S01]  /*5a90*/  IMAD.MOV.U32 R21, RZ, RZ, R35 ;  /* 0x000000ffff157224 */ /* 0x000fe200078e0023 */
[----:B------:R-:W-:Y:S01]  /*5aa0*/  IADD3 R48, P1, PT, R34, -0x4, RZ ;  /* 0xfffffffc22307810 */ /* 0x000fe20007f3e0ff */
[----:B0-----:R-:W-:-:S02]  /*5ab0*/  IMAD.MOV.U32 R12, RZ, RZ, R20 ;  /* 0x000000ffff0c7224 */ /* 0x001fc400078e0014 */
[----:B------:R-:W-:Y:S01]  /*5ac0*/  IMAD.MOV.U32 R13, RZ, RZ, R21 ;  /* 0x000000ffff0d7224 */ /* 0x000fe200078e0015 */
[----:B-1----:R-:W-:Y:S01]  /*5ad0*/  IADD3.X R35, PT, PT, R35, -0x1, RZ, P1, !PT ;  /* 0xffffffff23237810 */ /* 0x002fe20000ffe4ff */
[----:B------:R-:W-:Y:S02]  /*5ae0*/  IMAD.MOV.U32 R20, RZ, RZ, R46 ;  /* 0x000000ffff147224 */ /* 0x000fe400078e002e */
[----:B------:R-:W-:Y:S02]  /*5af0*/  IMAD.MOV.U32 R21, RZ, RZ, R49 ;  /* 0x000000ffff157224 */ /* 0x000fe400078e0031 */
[----:B------:R-:W-:Y:S01]  /*5b00*/  IMAD.MOV.U32 R34, RZ, RZ, R48 ;  /* 0x000000ffff227224 */ /* 0x000fe200078e0030 */
[----:B--2---:R-:W-:-:S13]  /*5b10*/  FSETP.GT.AND P0, PT, R43, R45, PT ;  /* 0x0000002d2b00720b */ /* 0x004fda0003f04000 */
[----:B------:R-:W-:Y:S05]  /*5b20*/  @P0 BRA `(.L_x_218) ;  /* 0xfffffffc00a40947 */ /* 0x000fea000383ffff */
.L_x_217:
[----:B------:R-:W-:Y:S05]  /*5b30*/  BSYNC.RECONVERGENT B3 ;  /* 0x0000000000037941 */ /* 0x000fea0003800200 */
.L_x_216:
[----:B------:R-:W-:Y:S01]  /*5b40*/  IMAD.MOV.U32 R20, RZ, RZ, R12 ;  /* 0x000000ffff147224 */ /* 0x000fe200078e000c */
[----:B------:R-:W-:Y:S01]  /*5b50*/  MOV R12, R36 ;  /* 0x00000024000c7202 */ /* 0x000fe20000000f00 */
[----:B------:R-:W-:Y:S02]  /*5b60*/  IMAD.MOV.U32 R21, RZ, RZ, R13 ;  /* 0x000000ffff157224 */ /* 0x000fe400078e000d */
[----:B------:R-:W-:-:S03]  /*5b70*/  IMAD.MOV.U32 R13, RZ, RZ, R37 ;  /* 0x000000ffff0d7224 */ /* 0x000fc600078e0025 */
[----:B------:R3:W-:Y:S04]  /*5b80*/  STG.E desc[UR36][R20.64], R43 ;  /* 0x0000002b14007986 */ /* 0x0007e8000c101924 */
[----:B-----5:R3:W-:Y:S01]  /*5b90*/  STG.E desc[UR36][R12.64], R44 ;  /* 0x0000002c0c007986 */ /* 0x0207e2000c101924 */
[----:B------:R-:W-:Y:S05]  /*5ba0*/  BRA `(.L_x_219) ;  /* 0x00000014003c7947 */ /* 0x000fea0003800000 */
.L_x_215:
[C---:B------:R-:W-:Y:S01]  /*5bb0*/  LOP3.LUT R12, R39.reuse, 0x3, RZ, 0xc0, !PT ;  /* 0x00000003270c7812 */ /* 0x040fe200078ec0ff */
[----:B------:R-:W-:Y:S01]  /*5bc0*/  BSSY.RECONVERGENT B3, `(.L_x_220) ;  /* 0x000002c000037945 */ /* 0x000fe20003800200 */
[----:B------:R-:W-:Y:S01]  /*5bd0*/  ISETP.GE.U32.AND P2, PT, R39, 0x3, PT ;  /* 0x000000032700780c */ /* 0x000fe20003f46070 */
[----:B------:R-:W-:Y:S01]  /*5be0*/  IMAD.MOV.U32 R45, RZ, RZ, R38 ;  /* 0x000000ffff2d7224 */ /* 0x000fe200078e0026 */
[----:B------:R-:W-:Y:S01]  /*5bf0*/  ISETP.NE.U32.AND P1, PT, R12, 0x3, PT ;  /* 0x000000030c00780c */ /* 0x000fe20003f25070 */
[----:B------:R-:W-:Y:S01]  /*5c00*/  IMAD.MOV.U32 R46, RZ, RZ, R29 ;  /* 0x000000ffff2e7224 */ /* 0x000fe200078e001d */
[----:B------:R-:W-:Y:S01]  /*5c10*/  IADD3 R12, P0, PT, R34, 0x8, RZ ;  /* 0x00000008220c7810 */ /* 0x000fe20007f1e0ff */
[----:B------:R-:W-:Y:S01]  /*5c20*/  IMAD.MOV.U32 R36, RZ, RZ, R30 ;  /* 0x000000ffff247224 */ /* 0x000fe200078e001e */
[----:B------:R-:W-:Y:S01]  /*5c30*/  ISETP.NE.AND.EX P1, PT, RZ, RZ, PT, P1 ;  /* 0x000000ffff00720c */ /* 0x000fe20003f25310 */
[----:B------:R-:W-:Y:S01]  /*5c40*/  IMAD.MOV.U32 R37, RZ, RZ, R31 ;  /* 0x000000ffff257224 */ /* 0x000fe200078e001f */
[----:B------:R-:W-:Y:S01]  /*5c50*/  ISETP.GE.U32.AND.EX P2, PT, R40, RZ, PT, P2 ;  /* 0x000000ff2800720c */ /* 0x000fe20003f46120 */
[----:B------:R-:W-:-:S10]  /*5c60*/  IMAD.X R13, RZ, RZ, R35, P0 ;  /* 0x000000ffff0d7224 */ /* 0x000fd400000e0623 */
[----:B------:R-:W-:Y:S05]  /*5c70*/  @!P1 BRA `(.L_x_221) ;  /* 0x0000000000809947 */ /* 0x000fea0003800000 */
[----:B------:R-:W2:Y:S01]  /*5c80*/  LDG.E R47, desc[UR36][R34.64] ;  /* 0x00000024222f7981 */ /* 0x000ea2000c1e1900 */
[----:B------:R-:W-:Y:S01]  /*5c90*/  LOP3.LUT R48, R39, 0x3, RZ, 0xc0, !PT ;  /* 0x0000000327307812 */ /* 0x000fe200078ec0ff */
[----:B------:R-:W-:Y:S01]  /*5ca0*/  IMAD.MOV.U32 R12, RZ, RZ, R30 ;  /* 0x000000ffff0c7224 */ /* 0x000fe200078e001e */
[----:B------:R-:W-:Y:S01]  /*5cb0*/  IADD3 R45, P3, PT, R38, -0x4, RZ ;  /* 0xfffffffc262d7810 */ /* 0x000fe20007f7e0ff */
[----:B------:R-:W-:Y:S01]  /*5cc0*/  IMAD.MOV.U32 R13, RZ, RZ, R31 ;  /* 0x000000ffff0d7224 */ /* 0x000fe200078e001f */
[----:B------:R-:W-:Y:S01]  /*5cd0*/  ISETP.NE.U32.AND P0, PT, R48, RZ, PT ;  /* 0x000000ff3000720c */ /* 0x000fe20003f05070 */
[----:B------:R-:W-:Y:S01]  /*5ce0*/  IMAD.MOV.U32 R36, RZ, RZ, R34 ;  /* 0x000000ffff247224 */ /* 0x000fe200078e0022 */
[----:B------:R-:W-:Y:S02]  /*5cf0*/  MOV R37, R35 ;  /* 0x0000002300257202 */ /* 0x000fe40000000f00 */
[----:B------:R-:W-:Y:S02]  /*5d00*/  ISETP.NE.AND.EX P0, PT, RZ, RZ, PT, P0 ;  /* 0x000000ffff00720c */ /* 0x000fe40003f05300 */
[----:B------:R-:W-:Y:S01]  /*5d10*/  IADD3.X R46, PT, PT, R29, -0x1, RZ, P3, !PT ;  /* 0xffffffff1d2e7810 */ /* 0x000fe20001ffe4ff */
[----:B--2---:R0:W-:Y:S10]  /*5d20*/  STG.E desc[UR36][R34.64+0x4], R47 ;  /* 0x0000042f22007986 */ /* 0x0041f4000c101924 */
[----:B------:R-:W-:Y:S05]  /*5d30*/  @!P0 BRA `(.L_x_221) ;  /* 0x0000000000508947 */ /* 0x000fea0003800000 */
[----:B------:R-:W-:Y:S01]  /*5d40*/  ISETP.NE.U32.AND P0, PT, R48, 0x1, PT ;  /* 0x000000013000780c */ /* 0x000fe20003f05070 */
[----:B0-----:R-:W2:Y:S03]  /*5d50*/  LDG.E R47, desc[UR36][R34.64+-0x4] ;  /* 0xfffffc24222f7981 */ /* 0x001ea6000c1e1900 */
[----:B------:R-:W-:-:S13]  /*5d60*/  ISETP.NE.AND.EX P0, PT, RZ, RZ, PT, P0 ;  /* 0x000000ffff00720c */ /* 0x000fda0003f05300 */
[----:B------:R-:W3:Y:S01]  /*5d70*/  @P0 LDG.E R49, desc[UR36][R34.64+-0x8] ;  /* 0xfffff82422310981 */ /* 0x000ee2000c1e1900 */
[C---:B------:R-:W-:Y:S02]  /*5d80*/  IADD3 R36, P4, PT, R34.reuse, -0x4, RZ ;  /* 0xfffffffc22247810 */ /* 0x040fe40007f9e0ff */
[----:B------:R-:W-:Y:S02]  /*5d90*/  @P0 IADD3 R48, P5, PT, R34, -0x8, RZ ;  /* 0xfffffff822300810 */ /* 0x000fe40007fbe0ff */
[C---:B------:R-:W-:Y:S02]  /*5da0*/  IADD3.X R37, PT, PT, R35.reuse, -0x1, RZ, P4, !PT ;  /* 0xffffffff23257810 */ /* 0x040fe400027fe4ff */
[C---:B------:R-:W-:Y:S02]  /*5db0*/  IADD3 R45, P3, PT, R38.reuse, -0x8, RZ ;  /* 0xfffffff8262d7810 */ /* 0x040fe40007f7e0ff */
[----:B------:R-:W-:Y:S02]  /*5dc0*/  @P0 IADD3.X R51, PT, PT, R35, -0x1, RZ, P5, !PT ;  /* 0xffffffff23330810 */ /* 0x000fe40002ffe4ff */
[----:B------:R-:W-:Y:S01]  /*5dd0*/  @P0 IADD3 R45, P4, PT, R38, -0xc, RZ ;  /* 0xfffffff4262d0810 */ /* 0x000fe20007f9e0ff */
[----:B------:R-:W-:Y:S01]  /*5de0*/  IMAD.MOV.U32 R12, RZ, RZ, R34 ;  /* 0x000000ffff0c7224 */ /* 0x000fe200078e0022 */
[C---:B------:R-:W-:Y:S01]  /*5df0*/  IADD3.X R46, PT, PT, R29.reuse, -0x1, RZ, P3, !PT ;  /* 0xffffffff1d2e7810 */ /* 0x040fe20001ffe4ff */
[----:B------:R-:W-:Y:S01]  /*5e00*/  IMAD.MOV.U32 R13, RZ, RZ, R35 ;  /* 0x000000ffff0d7224 */ /* 0x000fe200078e0023 */
[----:B------:R-:W-:Y:S01]  /*5e10*/  @P0 IADD3.X R46, PT, PT, R29, -0x1, RZ, P4, !PT ;  /* 0xffffffff1d2e0810 */ /* 0x000fe200027fe4ff */
[----:B------:R-:W-:-:S02]  /*5e20*/  @P0 IMAD.MOV.U32 R12, RZ, RZ, R36 ;  /* 0x000000ffff0c0224 */ /* 0x000fc400078e0024 */
[----:B------:R-:W-:Y:S02]  /*5e30*/  @P0 IMAD.MOV.U32 R13, RZ, RZ, R37 ;  /* 0x000000ffff0d0224 */ /* 0x000fe400078e0025 */
[----:B------:R-:W-:Y:S02]  /*5e40*/  @P0 IMAD.MOV.U32 R36, RZ, RZ, R48 ;  /* 0x000000ffff240224 */ /* 0x000fe400078e0030 */
[----:B------:R-:W-:Y:S01]  /*5e50*/  @P0 IMAD.MOV.U32 R37, RZ, RZ, R51 ;  /* 0x000000ffff250224 */ /* 0x000fe200078e0033 */
[----:B--2---:R1:W-:Y:S04]  /*5e60*/  STG.E desc[UR36][R34.64], R47 ;  /* 0x0000002f22007986 */ /* 0x0043e8000c101924 */
[----:B---3--:R1:W-:Y:S02]  /*5e70*/  @P0 STG.E desc[UR36][R34.64+-0x4], R49 ;  /* 0xfffffc3122000986 */ /* 0x0083e4000c101924 */
.L_x_221:
[----:B------:R-:W-:Y:S05]  /*5e80*/  BSYNC.RECONVERGENT B3 ;  /* 0x0000000000037941 */ /* 0x000fea0003800200 */
.L_x_220:
[----:B------:R-:W-:Y:S04]  /*5e90*/  BSSY.RECONVERGENT B3, `(.L_x_222) ;  /* 0x000007a000037945 */ /* 0x000fe80003800200 */
[----:B------:R-:W-:Y:S05]  /*5ea0*/  @!P2 BRA `(.L_x_223) ;  /* 0x0000000400e0a947 */ /* 0x000fea0003800000 */
[----:B------:R-:W-:Y:S01]  /*5eb0*/  ISETP.GT.U32.AND P0, PT, R45, R4, PT ;  /* 0x000000042d00720c */ /* 0x000fe20003f04070 */
[----:B------:R-:W-:Y:S03]  /*5ec0*/  BSSY.RELIABLE B4, `(.L_x_224) ;  /* 0x0000061000047945 */ /* 0x000fe60003800100 */
[----:B------:R-:W-:-:S13]  /*5ed0*/  ISETP.GT.AND.EX P0, PT, R46, R5, PT, P0 ;  /* 0x000000052e00720c */ /* 0x000fda0003f04300 */
[----:B------:R-:W-:Y:S05]  /*5ee0*/  @!P0 BRA `(.L_x_225) ;  /* 0x0000000400788947 */ /* 0x000fea0003800000 */
[----:B01----:R-:W-:Y:S01]  /*5ef0*/  IADD3 R34, P0, PT, -R4, R45, RZ ;  /* 0x0000002d04227210 */ /* 0x003fe20007f1e1ff */
[----:B------:R-:W-:Y:S03]  /*5f00*/  BSSY.RECONVERGENT B5, `(.L_x_226) ;  /* 0x0000036000057945 */ /* 0x000fe60003800200 */
[----:B------:R-:W-:Y:S01]  /*5f10*/  ISETP.GT.U32.AND P3, PT, R34, 0x30, PT ;  /* 0x000000302200780c */ /* 0x000fe20003f64070 */
[----:B------:R-:W-:Y:S01]  /*5f20*/  IMAD.X R34, R46, 0x1, ~R5, P0 ;  /* 0x000000012e227824 */ /* 0x000fe200000e0e05 */
[----:B------:R-:W-:-:S04]  /*5f30*/  PLOP3.LUT P0, PT, PT, PT, PT, 0x80, 0x8 ;  /* 0x000000000008781c */ /* 0x000fc80003f0f070 */
[----:B------:R-:W-:-:S13]  /*5f40*/  ISETP.GT.AND.EX P3, PT, R34, RZ, PT, P3 ;  /* 0x000000ff2200720c */ /* 0x000fda0003f64330 */
[----:B------:R-:W-:Y:S05]  /*5f50*/  @!P3 BRA `(.L_x_227) ;  /* 0x0000000000c0b947 */ /* 0x000fea0003800000 */
[----:B------:R-:W-:Y:S02]  /*5f60*/  IADD3 R34, P3, PT, R4, 0x30, RZ ;  /* 0x0000003004227810 */ /* 0x000fe40007f7e0ff */
[----:B------:R-:W-:-:S03]  /*5f70*/  PLOP3.LUT P0, PT, PT, PT, PT, 0x8, 0x80 ;  /* 0x000000000080781c */ /* 0x000fc60003f0e170 */
[----:B------:R-:W-:-:S10]  /*5f80*/  IMAD.X R35, RZ, RZ, R5, P3 ;  /* 0x000000ffff237224 */ /* 0x000fd400018e0605 */
.L_x_228:
[----:B------:R-:W2:Y:S04]  /*5f90*/  LDG.E R47, desc[UR36][R36.64+-0x4] ;  /* 0xfffffc24242f7981 */ /* 0x000ea8000c1e1900 */
        /* <DEDUP_REMOVED lines=9> */
[----:B------:R-:W2:Y:S04]  /*6030*/  LDG.E R50, desc[UR36][R36.64+-0x18] ;  /* 0xffffe82424327981 */ /* 0x000ea8000c1e1900 */
[----:B--2---:R2:W-:Y:S04]  /*6040*/  STG.E desc[UR36][R12.64+-0x18], R50 ;  /* 0xffffe8320c007986 */ /* 0x0045e8000c101924 */
[----:B0-----:R-:W3:Y:S04]  /*6050*/  LDG.E R47, desc[UR36][R36.64+-0x1c] ;  /* 0xffffe424242f7981 */ /* 0x001ee8000c1e1900 */
[----:B---3--:R0:W-:Y:S04]  /*6060*/  STG.E desc[UR36][R12.64+-0x1c], R47 ;  /* 0xffffe42f0c007986 */ /* 0x0081e8000c101924 */
[----:B-1----:R-:W3:Y:S04]  /*6070*/  LDG.E R49, desc[UR36][R36.64+-0x20] ;  /* 0xffffe02424317981 */ /* 0x002ee8000c1e1900 */
[----:B---3--:R1:W-:Y:S04]  /*6080*/  STG.E desc[UR36][R12.64+-0x20], R49 ;  /* 0xffffe0310c007986 */ /* 0x0083e8000c101924 */
[----:B------:R-:W3:Y:S04]  /*6090*/  LDG.E R51, desc[UR36][R36.64+-0x24] ;  /* 0xffffdc2424337981 */ /* 0x000ee8000c1e1900 */
[----:B---3--:R3:W-:Y:S04]  /*60a0*/  STG.E desc[UR36][R12.64+-0x24], R51 ;  /* 0xffffdc330c007986 */ /* 0x0087e8000c101924 */
[----:B------:R-:W4:Y:S04]  /*60b0*/  LDG.E R53, desc[UR36][R36.64+-0x28] ;  /* 0xffffd82424357981 */ /* 0x000f28000c1e1900 */
[----:B----4-:R4:W-:Y:S04]  /*60c0*/  STG.E desc[UR36][R12.64+-0x28], R53 ;  /* 0xffffd8350c007986 */ /* 0x0109e8000c101924 */
[----:B------:R-:W2:Y:S04]  /*60d0*/  LDG.E R48, desc[UR36][R36.64+-0x2c] ;  /* 0xffffd42424307981 */ /* 0x000ea8000c1e1900 */
[----:B--2---:R-:W-:Y:S04]  /*60e0*/  STG.E desc[UR36][R12.64+-0x2c], R48 ;  /* 0xffffd4300c007986 */ /* 0x004fe8000c101924 */
[----:B------:R-:W2:Y:S04]  /*60f0*/  LDG.E R50, desc[UR36][R36.64+-0x30] ;  /* 0xffffd02424327981 */ /* 0x000ea8000c1e1900 */
[----:B--2---:R-:W-:Y:S04]  /*6100*/  STG.E desc[UR36][R12.64+-0x30], R50 ;  /* 0xffffd0320c007986 */ /* 0x004fe8000c101924 */
[----:B0-----:R-:W2:Y:S04]  /*6110*/  LDG.E R47, desc[UR36][R36.64+-0x34] ;  /* 0xffffcc24242f7981 */ /* 0x001ea8000c1e1900 */
[----:B--2---:R0:W-:Y:S04]  /*6120*/  STG.E desc[UR36][R12.64+-0x34], R47 ;  /* 0xffffcc2f0c007986 */ /* 0x0041e8000c101924 */
[----:B-1----:R-:W2:Y:S04]  /*6130*/  LDG.E R49, desc[UR36][R36.64+-0x38] ;  /* 0xffffc82424317981 */ /* 0x002ea8000c1e1900 */
[----:B--2---:R1:W-:Y:S04]  /*6140*/  STG.E desc[UR36][R12.64+-0x38], R49 ;  /* 0xffffc8310c007986 */ /* 0x0043e8000c101924 */
[----:B---3--:R-:W2:Y:S01]  /*6150*/  LDG.E R51, desc[UR36][R36.64+-0x3c] ;  /* 0xffffc42424337981 */ /* 0x008ea2000c1e1900 */
[----:B------:R-:W-:-:S04]  /*6160*/  IADD3 R45, P3, PT, R45, -0x40, RZ ;  /* 0xffffffc02d2d7810 */ /* 0x000fc80007f7e0ff */
[----:B------:R-:W-:Y:S02]  /*6170*/  IADD3.X R46, PT, PT, R46, -0x1, RZ, P3, !PT ;  /* 0xffffffff2e2e7810 */ /* 0x000fe40001ffe4ff */
[----:B------:R-:W-:-:S04]  /*6180*/  ISETP.GT.U32.AND P3, PT, R45, R34, PT ;  /* 0x000000222d00720c */ /* 0x000fc80003f64070 */
[----:B------:R-:W-:Y:S01]  /*6190*/  ISETP.GT.AND.EX P3, PT, R46, R35, PT, P3 ;  /* 0x000000232e00720c */ /* 0x000fe20003f64330 */
[----:B--2---:R-:W-:Y:S04]  /*61a0*/  STG.E desc[UR36][R12.64+-0x3c], R51 ;  /* 0xffffc4330c007986 */ /* 0x004fe8000c101924 */
[----:B----4-:R2:W3:Y:S01]  /*61b0*/  LDG.E R53, desc[UR36][R36.64+-0x40] ;  /* 0xffffc02424357981 */ /* 0x0104e2000c1e1900 */
[----:B0-----:R-:W-:Y:S02]  /*61c0*/  IADD3 R47, P5, PT, R12, -0x40, RZ ;  /* 0xffffffc00c2f7810 */ /* 0x001fe40007fbe0ff */
[----:B------:R-:W-:Y:S02]  /*61d0*/  IADD3 R50, P4, PT, R36, -0x40, RZ ;  /* 0xffffffc024327810 */ /* 0x000fe40007f9e0ff */
[----:B------:R-:W-:-:S02]  /*61e0*/  IADD3.X R48, PT, PT, R13, -0x1, RZ, P5, !PT ;  /* 0xffffffff0d307810 */ /* 0x000fc40002ffe4ff */
[----:B-1----:R-:W-:Y:S01]  /*61f0*/  IADD3.X R49, PT, PT, R37, -0x1, RZ, P4, !PT ;  /* 0xffffffff25317810 */ /* 0x002fe200027fe4ff */
[----:B--2---:R-:W-:-:S03]  /*6200*/  IMAD.MOV.U32 R36, RZ, RZ, R50 ;  /* 0x000000ffff247224 */ /* 0x004fc600078e0032 */
[----:B------:R-:W-:Y:S01]  /*6210*/  MOV R37, R49 ;  /* 0x0000003100257202 */ /* 0x000fe20000000f00 */
[----:B---3--:R0:W-:Y:S02]  /*6220*/  STG.E desc[UR36][R12.64+-0x40], R53 ;  /* 0xffffc0350c007986 */ /* 0x0081e4000c101924 */
[----:B0-----:R-:W-:Y:S02]  /*6230*/  IMAD.MOV.U32 R12, RZ, RZ, R47 ;  /* 0x000000ffff0c7224 */ /* 0x001fe400078e002f */
[----:B------:R-:W-:Y:S01]  /*6240*/  IMAD.MOV.U32 R13, RZ, RZ, R48 ;  /* 0x000000ffff0d7224 */ /* 0x000fe200078e0030 */
[----:B------:R-:W-:Y:S06]  /*6250*/  @P3 BRA `(.L_x_228) ;  /* 0xfffffffc004c3947 */ /* 0x000fec000383ffff */
.L_x_227:
[----:B------:R-:W-:Y:S05]  /*6260*/  BSYNC.RECONVERGENT B5 ;  /* 0x0000000000057941 */ /* 0x000fea0003800200 */
.L_x_226:
[----:B------:R-:W-:Y:S01]  /*6270*/  IADD3 R34, P4, PT, -R4, R45, RZ ;  /* 0x0000002d04227210 */ /* 0x000fe20007f9e1ff */
[----:B------:R-:W-:Y:S03]  /*6280*/  BSSY.RECONVERGENT B5, `(.L_x_229) ;  /* 0x0000020000057945 */ /* 0x000fe60003800200 */
[----:B------:R-:W-:Y:S01]  /*6290*/  ISETP.GT.U32.AND P3, PT, R34, 0x10, PT ;  /* 0x000000102200780c */ /* 0x000fe20003f64070 */
[----:B------:R-:W-:-:S05]  /*62a0*/  IMAD.X R34, R46, 0x1, ~R5, P4 ;  /* 0x000000012e227824 */ /* 0x000fca00020e0e05 */
[----:B------:R-:W-:-:S13]  /*62b0*/  ISETP.GT.AND.EX P3, PT, R34, RZ, PT, P3 ;  /* 0x000000ff2200720c */ /* 0x000fda0003f64330 */
[----:B------:R-:W-:Y:S05]  /*62c0*/  @!P3 BRA `(.L_x_230) ;  /* 0x00000000006cb947 */ /* 0x000fea0003800000 */
[----:B------:R-:W2:Y:S04]  /*62d0*/  LDG.E R35, desc[UR36][R36.64+-0x4] ;  /* 0xfffffc2424237981 */ /* 0x000ea8000c1e1900 */
[----:B--2---:R0:W-:Y:S04]  /*62e0*/  STG.E desc[UR36][R12.64+-0x4], R35 ;  /* 0xfffffc230c007986 */ /* 0x0041e8000c101924 */
[----:B------:R-:W2:Y:S04]  /*62f0*/  LDG.E R47, desc[UR36][R36.64+-0x8] ;  /* 0xfffff824242f7981 */ /* 0x000ea8000c1e1900 */
[----:B--2---:R1:W-:Y:S04]  /*6300*/  STG.E desc[UR36][R12.64+-0x8], R47 ;  /* 0xfffff82f0c007986 */ /* 0x0043e8000c101924 */
[----:B------:R-:W2:Y:S04]  /*6310*/  LDG.E R49, desc[UR36][R36.64+-0xc] ;  /* 0xfffff42424317981 */ /* 0x000ea8000c1e1900 */
[----:B--2---:R-:W-:Y:S04]  /*6320*/  STG.E desc[UR36][R12.64+-0xc], R49 ;  /* 0xfffff4310c007986 */ /* 0x004fe8000c101924 */
[----:B------:R-:W2:Y:S04]  /*6330*/  LDG.E R51, desc[UR36][R36.64+-0x10] ;  /* 0xfffff02424337981 */ /* 0x000ea8000c1e1900 */
[----:B--2---:R2:W-:Y:S04]  /*6340*/  STG.E desc[UR36][R12.64+-0x10], R51 ;  /* 0xfffff0330c007986 */ /* 0x0045e8000c101924 */
[----:B------:R-:W3:Y:S04]  /*6350*/  LDG.E R53, desc[UR36][R36.64+-0x14] ;  /* 0xffffec2424357981 */ /* 0x000ee8000c1e1900 */
[----:B---3--:R-:W-:Y:S04]  /*6360*/  STG.E desc[UR36][R12.64+-0x14], R53 ;  /* 0xffffec350c007986 */ /* 0x008fe8000c101924 */
[----:B------:R-:W3:Y:S04]  /*6370*/  LDG.E R34, desc[UR36][R36.64+-0x18] ;  /* 0xffffe82424227981 */ /* 0x000ee8000c1e1900 */
[----:B---3--:R-:W-:Y:S04]  /*6380*/  STG.E desc[UR36][R12.64+-0x18], R34 ;  /* 0xffffe8220c007986 */ /* 0x008fe8000c101924 */
[----:B0-----:R-:W3:Y:S01]  /*6390*/  LDG.E R35, desc[UR36][R36.64+-0x1c] ;  /* 0xffffe42424237981 */ /* 0x001ee2000c1e1900 */
[----:B------:R-:W-:-:S02]  /*63a0*/  IADD3 R50, P4, PT, R36, -0x20, RZ ;  /* 0xffffffe024327810 */ /* 0x000fc40007f9e0ff */
[----:B------:R-:W-:Y:S01]  /*63b0*/  IADD3 R48, P5, PT, R12, -0x20, RZ ;  /* 0xffffffe00c307810 */ /* 0x000fe20007fbe0ff */
[----:B---3--:R-:W-:Y:S04]  /*63c0*/  STG.E desc[UR36][R12.64+-0x1c], R35 ;  /* 0xffffe4230c007986 */ /* 0x008fe8000c101924 */
[----:B-1----:R0:W3:Y:S01]  /*63d0*/  LDG.E R47, desc[UR36][R36.64+-0x20] ;  /* 0xffffe024242f7981 */ /* 0x0020e2000c1e1900 */
[----:B--2---:R-:W-:Y:S02]  /*63e0*/  IADD3.X R51, PT, PT, R37, -0x1, RZ, P4, !PT ;  /* 0xffffffff25337810 */ /* 0x004fe400027fe4ff */
[----:B------:R-:W-:Y:S02]  /*63f0*/  IADD3.X R49, PT, PT, R13, -0x1, RZ, P5, !PT ;  /* 0xffffffff0d317810 */ /* 0x000fe40002ffe4ff */
[----:B------:R-:W-:-:S02]  /*6400*/  IADD3 R45, P3, PT, R45, -0x20, RZ ;  /* 0xffffffe02d2d7810 */ /* 0x000fc40007f7e0ff */
[----:B------:R-:W-:Y:S02]  /*6410*/  PLOP3.LUT P0, PT, PT, PT, PT, 0x8, 0x80 ;  /* 0x000000000080781c */ /* 0x000fe40003f0e170 */
[----:B------:R-:W-:Y:S01]  /*6420*/  IADD3.X R46, PT, PT, R46, -0x1, RZ, P3, !PT ;  /* 0xffffffff2e2e7810 */ /* 0x000fe20001ffe4ff */
[----:B0-----:R-:W-:Y:S02]  /*6430*/  IMAD.MOV.U32 R36, RZ, RZ, R50 ;  /* 0x000000ffff247224 */ /* 0x001fe400078e0032 */
[----:B------:R-:W-:Y:S01]  /*6440*/  IMAD.MOV.U32 R37, RZ, RZ, R51 ;  /* 0x000000ffff257224 */ /* 0x000fe200078e0033 */
[----:B---3--:R0:W-:Y:S02]  /*6450*/  STG.E desc[UR36][R12.64+-0x20], R47 ;  /* 0xffffe02f0c007986 */ /* 0x0081e4000c101924 */
[----:B0-----:R-:W-:Y:S02]  /*6460*/  IMAD.MOV.U32 R12, RZ, RZ, R48 ;  /* 0x000000ffff0c7224 */ /* 0x001fe400078e0030 */
[----:B------:R-:W-:-:S07]  /*6470*/  IMAD.MOV.U32 R13, RZ, RZ, R49 ;  /* 0x000000ffff0d7224 */ /* 0x000fce00078e0031 */
.L_x_230:
[----:B------:R-:W-:Y:S05]  /*6480*/  BSYNC.RECONVERGENT B5 ;  /* 0x0000000000057941 */ /* 0x000fea0003800200 */
.L_x_229:
[----:B------:R-:W-:-:S04]  /*6490*/  ISETP.NE.U32.AND P3, PT, R45, R4, PT ;  /* 0x000000042d00720c */ /* 0x000fc80003f65070 */
[----:B------:R-:W-:-:S13]  /*64a0*/  ISETP.NE.OR.EX P0, PT, R46, R5, P0, P3 ;  /* 0x000000052e00720c */ /* 0x000fda0000705730 */
[----:B------:R-:W-:Y:S05]  /*64b0*/  @!P0 BREAK.RELIABLE B4 ;  /* 0x0000000000048942 */ /* 0x000fea0003800100 */
[----:B------:R-:W-:Y:S05]  /*64c0*/  @!P0 BRA `(.L_x_223) ;  /* 0x0000000000588947 */ /* 0x000fea0003800000 */
.L_x_225:
[----:B------:R-:W-:Y:S05]  /*64d0*/  BSYNC.RELIABLE B4 ;  /* 0x0000000000047941 */ /* 0x000fea0003800100 */
.L_x_224:
[----:B01----:R-:W2:Y:S04]  /*64e0*/  LDG.E R35, desc[UR36][R36.64+-0x4] ;  /* 0xfffffc2424237981 */ /* 0x003ea8000c1e1900 */
[----:B--2---:R0:W-:Y:S04]  /*64f0*/  STG.E desc[UR36][R12.64+-0x4], R35 ;  /* 0xfffffc230c007986 */ /* 0x0041e8000c101924 */
[----:B------:R-:W2:Y:S04]  /*6500*/  LDG.E R47, desc[UR36][R36.64+-0x8] ;  /* 0xfffff824242f7981 */ /* 0x000ea8000c1e1900 */
[----:B--2---:R1:W-:Y:S04]  /*6510*/  STG.E desc[UR36][R12.64+-0x8], R47 ;  /* 0xfffff82f0c007986 */ /* 0x0043e8000c101924 */
[----:B------:R-:W2:Y:S01]  /*6520*/  LDG.E R49, desc[UR36][R36.64+-0xc] ;  /* 0xfffff42424317981 */ /* 0x000ea2000c1e1900 */
[----:B------:R-:W-:-:S04]  /*6530*/  IADD3 R45, P0, PT, R45, -0x10, RZ ;  /* 0xfffffff02d2d7810 */ /* 0x000fc80007f1e0ff */
[----:B------:R-:W-:Y:S02]  /*6540*/  IADD3.X R46, PT, PT, R46, -0x1, RZ, P0, !PT ;  /* 0xffffffff2e2e7810 */ /* 0x000fe400007fe4ff */
[----:B------:R-:W-:-:S04]  /*6550*/  ISETP.NE.U32.AND P0, PT, R4, R45, PT ;  /* 0x0000002d0400720c */ /* 0x000fc80003f05070 */
[----:B------:R-:W-:Y:S01]  /*6560*/  ISETP.NE.AND.EX P0, PT, R5, R46, PT, P0 ;  /* 0x0000002e0500720c */ /* 0x000fe20003f05300 */
[----:B--2---:R-:W-:Y:S04]  /*6570*/  STG.E desc[UR36][R12.64+-0xc], R49 ;  /* 0xfffff4310c007986 */ /* 0x004fe8000c101924 */
[----:B------:R2:W3:Y:S01]  /*6580*/  LDG.E R51, desc[UR36][R36.64+-0x10] ;  /* 0xfffff02424337981 */ /* 0x0004e2000c1e1900 */
[----:B------:R-:W-:Y:S02]  /*6590*/  IADD3 R34, P4, PT, R12, -0x10, RZ ;  /* 0xfffffff00c227810 */ /* 0x000fe40007f9e0ff */
[----:B------:R-:W-:Y:S02]  /*65a0*/  IADD3 R48, P3, PT, R36, -0x10, RZ ;  /* 0xfffffff024307810 */ /* 0x000fe40007f7e0ff */
[----:B0-----:R-:W-:-:S02]  /*65b0*/  IADD3.X R35, PT, PT, R13, -0x1, RZ, P4, !PT ;  /* 0xffffffff0d237810 */ /* 0x001fc400027fe4ff */
[----:B-1----:R-:W-:Y:S01]  /*65c0*/  IADD3.X R47, PT, PT, R37, -0x1, RZ, P3, !PT ;  /* 0xffffffff252f7810 */ /* 0x002fe20001ffe4ff */
[----:B--2---:R-:W-:-:S03]  /*65d0*/  IMAD.MOV.U32 R36, RZ, RZ, R48 ;  /* 0x000000ffff247224 */ /* 0x004fc600078e0030 */
[----:B------:R-:W-:Y:S01]  /*65e0*/  MOV R37, R47 ;  /* 0x0000002f00257202 */ /* 0x000fe20000000f00 */
[----:B---3--:R0:W-:Y:S02]  /*65f0*/  STG.E desc[UR36][R12.64+-0x10], R51 ;  /* 0xfffff0330c007986 */ /* 0x0081e4000c101924 */
[----:B0-----:R-:W-:Y:S02]  /*6600*/  IMAD.MOV.U32 R12, RZ, RZ, R34 ;  /* 0x000000ffff0c7224 */ /* 0x001fe400078e0022 */
[----:B------:R-:W-:Y:S01]  /*6610*/  IMAD.MOV.U32 R13, RZ, RZ, R35 ;  /* 0x000000ffff0d7224 */ /* 0x000fe200078e0023 */
[----:B------:R-:W-:Y:S06]  /*6620*/  @P0 BRA `(.L_x_224) ;  /* 0xfffffffc00ac0947 */ /* 0x000fec000383ffff */
.L_x_223:
[----:B------:R-:W-:Y:S05]  /*6630*/  BSYNC.RECONVERGENT B3 ;  /* 0x0000000000037941 */ /* 0x000fea0003800200 */
.L_x_222:
[----:B01----:R-:W-:Y:S01]  /*6640*/  IADD3 R34, P0, PT, R20, 0x8, RZ ;  /* 0x0000000814227810 */ /* 0x003fe20007f1e0ff */
[----:B------:R-:W-:Y:S01]  /*6650*/  BSSY.RECONVERGENT B3, `(.L_x_231) ;  /* 0x0000027000037945 */ /* 0x000fe20003800200 */
[----:B------:R-:W-:Y:S01]  /*6660*/  IADD3 R37, P3, PT, R41, 0x4, RZ ;  /* 0x0000000429257810 */ /* 0x000fe20007f7e0ff */
[----:B------:R-:W-:Y:S02]  /*6670*/  IMAD.MOV.U32 R12, RZ, RZ, R32 ;  /* 0x000000ffff0c7224 */ /* 0x000fe400078e0020 */
[----:B------:R-:W-:Y:S02]  /*6680*/  IMAD.X R35, RZ, RZ, R21, P0 ;  /* 0x000000ffff237224 */ /* 0x000fe400000e0615 */
[----:B------:R-:W-:Y:S02]  /*6690*/  IMAD.X R36, RZ, RZ, R42, P3 ;  /* 0x000000ffff247224 */ /* 0x000fe400018e062a */
[----:B------:R-:W-:Y:S01]  /*66a0*/  IMAD.MOV.U32 R13, RZ, RZ, R33 ;  /* 0x000000ffff0d7224 */ /* 0x000fe200078e0021 */
[----:B------:R-:W-:Y:S06]  /*66b0*/  @!P1 BRA `(.L_x_232) ;  /* 0x0000000000809947 */ /* 0x000fec0003800000 */
[----:B------:R-:W2:Y:S01]  /*66c0*/  LDG.E R45, desc[UR36][R20.64] ;  /* 0x00000024142d7981 */ /* 0x000ea2000c1e1900 */
[----:B------:R-:W-:Y:S01]  /*66d0*/  LOP3.LUT R46, R39, 0x3, RZ, 0xc0, !PT ;  /* 0x00000003272e7812 */ /* 0x000fe200078ec0ff */
[----:B------:R-:W-:Y:S01]  /*66e0*/  IMAD.MOV.U32 R34, RZ, RZ, R32 ;  /* 0x000000ffff227224 */ /* 0x000fe200078e0020 */
[----:B------:R-:W-:Y:S01]  /*66f0*/  MOV R37, R41 ;  /* 0x0000002900257202 */ /* 0x000fe20000000f00 */
[----:B------:R-:W-:Y:S01]  /*6700*/  IMAD.MOV.U32 R35, RZ, RZ, R33 ;  /* 0x000000ffff237224 */ /* 0x000fe200078e0021 */
[----:B------:R-:W-:Y:S01]  /*6710*/  ISETP.NE.U32.AND P0, PT, R46, RZ, PT ;  /* 0x000000ff2e00720c */ /* 0x000fe20003f05070 */
[----:B------:R-:W-:Y:S02]  /*6720*/  IMAD.MOV.U32 R36, RZ, RZ, R42 ;  /* 0x000000ffff247224 */ /* 0x000fe400078e002a */
[----:B------:R-:W-:Y:S01]  /*6730*/  IMAD.MOV.U32 R12, RZ, RZ, R20 ;  /* 0x000000ffff0c7224 */ /* 0x000fe200078e0014 */
[----:B------:R-:W-:Y:S01]  /*6740*/  ISETP.NE.AND.EX P0, PT, RZ, RZ, PT, P0 ;  /* 0x000000ffff00720c */ /* 0x000fe20003f05300 */
[----:B------:R-:W-:Y:S01]  /*6750*/  IMAD.MOV.U32 R13, RZ, RZ, R21 ;  /* 0x000000ffff0d7224 */ /* 0x000fe200078e0015 */
[----:B--2---:R0:W-:Y:S11]  /*6760*/  STG.E desc[UR36][R20.64+0x4], R45 ;  /* 0x0000042d14007986 */ /* 0x0041f6000c101924 */
[----:B------:R-:W-:Y:S05]  /*6770*/  @!P0 BRA `(.L_x_232) ;  /* 0x0000000000508947 */ /* 0x000fea0003800000 */
[----:B------:R-:W-:Y:S01]  /*6780*/  ISETP.NE.U32.AND P0, PT, R46, 0x1, PT ;  /* 0x000000012e00780c */ /* 0x000fe20003f05070 */
[----:B0-----:R-:W2:Y:S03]  /*6790*/  LDG.E R45, desc[UR36][R20.64+-0x4] ;  /* 0xfffffc24142d7981 */ /* 0x001ea6000c1e1900 */
[----:B------:R-:W-:-:S13]  /*67a0*/  ISETP.NE.AND.EX P0, PT, RZ, RZ, PT, P0 ;  /* 0x000000ffff00720c */ /* 0x000fda0003f05300 */
[----:B------:R-:W3:Y:S01]  /*67b0*/  @P0 LDG.E R47, desc[UR36][R20.64+-0x8] ;  /* 0xfffff824142f0981 */ /* 0x000ee2000c1e1900 */
[C---:B------:R-:W-:Y:S02]  /*67c0*/  IADD3 R12, P3, PT, R20.reuse, -0x4, RZ ;  /* 0xfffffffc140c7810 */ /* 0x040fe40007f7e0ff */
[----:B------:R-:W-:Y:S02]  /*67d0*/  @P0 IADD3 R46, P4, PT, R20, -0x8, RZ ;  /* 0xfffffff8142e0810 */ /* 0x000fe40007f9e0ff */
[----:B------:R-:W-:Y:S02]  /*67e0*/  IADD3.X R13, PT, PT, R21, -0x1, RZ, P3, !PT ;  /* 0xffffffff150d7810 */ /* 0x000fe40001ffe4ff */
[C---:B------:R-:W-:Y:S02]  /*67f0*/  IADD3 R37, P1, PT, R41.reuse, -0x4, RZ ;  /* 0xfffffffc29257810 */ /* 0x040fe40007f3e0ff */
[----:B------:R-:W-:Y:S02]  /*6800*/  @P0 IADD3 R37, P3, PT, R41, -0x8, RZ ;  /* 0xfffffff829250810 */ /* 0x000fe40007f7e0ff */
[----:B------:R-:W-:Y:S01]  /*6810*/  @P0 IADD3.X R49, PT, PT, R21, -0x1, RZ, P4, !PT ;  /* 0xffffffff15310810 */ /* 0x000fe200027fe4ff */
[----:B------:R-:W-:Y:S01]  /*6820*/  IMAD.MOV.U32 R34, RZ, RZ, R20 ;  /* 0x000000ffff227224 */ /* 0x000fe200078e0014 */
[C---:B------:R-:W-:Y:S01]  /*6830*/  IADD3.X R36, PT, PT, R42.reuse, -0x1, RZ, P1, !PT ;  /* 0xffffffff2a247810 */ /* 0x040fe20000ffe4ff */
[----:B------:R-:W-:Y:S01]  /*6840*/  IMAD.MOV.U32 R35, RZ, RZ, R21 ;  /* 0x000000ffff237224 */ /* 0x000fe200078e0015 */
[----:B------:R-:W-:Y:S01]  /*6850*/  @P0 IADD3.X R36, PT, PT, R42, -0x1, RZ, P3, !PT ;  /* 0xffffffff2a240810 */ /* 0x000fe20001ffe4ff */
[----:B------:R-:W-:-:S02]  /*6860*/  @P0 IMAD.MOV.U32 R34, RZ, RZ, R12 ;  /* 0x000000ffff220224 */ /* 0x000fc400078e000c */
[----:B------:R-:W-:Y:S01]  /*6870*/  @P0 IMAD.MOV.U32 R35, RZ, RZ, R13 ;  /* 0x000000ffff230224 */ /* 0x000fe200078e000d */
[----:B------:R-:W-:Y:S01]  /*6880*/  @P0 MOV R13, R49 ;  /* 0x00000031000d0202 */ /* 0x000fe20000000f00 */
[----:B------:R-:W-:Y:S01]  /*6890*/  @P0 IMAD.MOV.U32 R12, RZ, RZ, R46 ;  /* 0x000000ffff0c0224 */ /* 0x000fe200078e002e */
[----:B--2---:R1:W-:Y:S04]  /*68a0*/  STG.E desc[UR36][R20.64], R45 ;  /* 0x0000002d14007986 */ /* 0x0043e8000c101924 */
[----:B---3--:R1:W-:Y:S02]  /*68b0*/  @P0 STG.E desc[UR36][R20.64+-0x4], R47 ;  /* 0xfffffc2f14000986 */ /* 0x0083e4000c101924 */
.L_x_232:
[----:B------:R-:W-:Y:S05]  /*68c0*/  BSYNC.RECONVERGENT B3 ;  /* 0x0000000000037941 */ /* 0x000fea0003800200 */
.L_x_231:
        /* <DEDUP_REMOVED lines=16> */
.L_x_239:
        /* <DEDUP_REMOVED lines=35> */
[----:B------:R-:W-:Y:S02]  /*6c00*/  IADD3 R48, P2, PT, R12, -0x40, RZ ;  /* 0xffffffc00c307810 */ /* 0x000fe40007f5e0ff */
[----:B0-----:R-:W-:Y:S02]  /*6c10*/  IADD3 R45, P3, PT, R34, -0x40, RZ ;  /* 0xffffffc0222d7810 */ /* 0x001fe40007f7e0ff */
[----:B-1----:R-:W-:-:S02]  /*6c20*/  IADD3.X R47, PT, PT, R13, -0x1, RZ, P2, !PT ;  /* 0xffffffff0d2f7810 */ /* 0x002fc400017fe4ff */
[----:B------:R-:W-:Y:S01]  /*6c30*/  IADD3.X R46, PT, PT, R35, -0x1, RZ, P3, !PT ;  /* 0xffffffff232e7810 */ /* 0x000fe20001ffe4ff */
[----:B--2---:R-:W-:Y:S02]  /*6c40*/  IMAD.MOV.U32 R12, RZ, RZ, R48 ;  /* 0x000000ffff0c7224 */ /* 0x004fe400078e0030 */
[----:B------:R-:W-:Y:S01]  /*6c50*/  IMAD.MOV.U32 R13, RZ, RZ, R47 ;  /* 0x000000ffff0d7224 */ /* 0x000fe200078e002f */
[----:B---3--:R0:W-:Y:S02]  /*6c60*/  STG.E desc[UR36][R34.64+-0x40], R51 ;  /* 0xffffc03322007986 */ /* 0x0081e4000c101924 */
[----:B0-----:R-:W-:Y:S02]  /*6c70*/  IMAD.MOV.U32 R34, RZ, RZ, R45 ;  /* 0x000000ffff227224 */ /* 0x001fe400078e002d */
[----:B------:R-:W-:Y:S01]  /*6c80*/  IMAD.MOV.U32 R35, RZ, RZ, R46 ;  /* 0x000000ffff237224 */ /* 0x000fe200078e002e */
[----:B------:R-:W-:Y:S06]  /*6c90*/  @P1 BRA `(.L_x_239) ;  /* 0xfffffffc004c1947 */ /* 0x000fec000383ffff */
.L_x_238:
[----:B------:R-:W-:Y:S05]  /*6ca0*/  BSYNC.RECONVERGENT B5 ;  /* 0x0000000000057941 */ /* 0x000fea0003800200 */
.L_x_237:
        /* <DEDUP_REMOVED lines=15> */
[----:B----4-:R-:W-:Y:S04]  /*6da0*/  STG.E desc[UR36][R34.64+-0x14], R51 ;  /* 0xffffec3322007986 */ /* 0x010fe8000c101924 */
[----:B------:R-:W4:Y:S04]  /*6db0*/  LDG.E R53, desc[UR36][R12.64+-0x18] ;  /* 0xffffe8240c357981 */ /* 0x000f28000c1e1900 */
[----:B----4-:R-:W-:Y:S04]  /*6dc0*/  STG.E desc[UR36][R34.64+-0x18], R53 ;  /* 0xffffe83522007986 */ /* 0x010fe8000c101924 */
[----:B0-----:R-:W4:Y:S01]  /*6dd0*/  LDG.E R21, desc[UR36][R12.64+-0x1c] ;  /* 0xffffe4240c157981 */ /* 0x001f22000c1e1900 */
[----:B------:R-:W-:-:S02]  /*6de0*/  IADD3 R20, P3, PT, R34, -0x20, RZ ;  /* 0xffffffe022147810 */ /* 0x000fc40007f7e0ff */
[----:B------:R-:W-:Y:S01]  /*6df0*/  IADD3 R46, P2, PT, R12, -0x20, RZ ;  /* 0xffffffe00c2e7810 */ /* 0x000fe20007f5e0ff */
[----:B----4-:R-:W-:Y:S04]  /*6e00*/  STG.E desc[UR36][R34.64+-0x1c], R21 ;  /* 0xffffe41522007986 */ /* 0x010fe8000c101924 */
[----:B-1----:R0:W4:Y:S01]  /*6e10*/  LDG.E R45, desc[UR36][R12.64+-0x20] ;  /* 0xffffe0240c2d7981 */ /* 0x002122000c1e1900 */
[----:B--2---:R-:W-:Y:S02]  /*6e20*/  IADD3.X R47, PT, PT, R35, -0x1, RZ, P3, !PT ;  /* 0xffffffff232f7810 */ /* 0x004fe40001ffe4ff */
[----:B------:R-:W-:Y:S02]  /*6e30*/  IADD3 R37, P1, PT, R37, -0x20, RZ ;  /* 0xffffffe025257810 */ /* 0x000fe40007f3e0ff */
[----:B---3--:R-:W-:-:S02]  /*6e40*/  IADD3.X R49, PT, PT, R13, -0x1, RZ, P2, !PT ;  /* 0xffffffff0d317810 */ /* 0x008fc400017fe4ff */
[----:B------:R-:W-:Y:S02]  /*6e50*/  PLOP3.LUT P0, PT, PT, PT, PT, 0x8, 0x80 ;  /* 0x000000000080781c */ /* 0x000fe40003f0e170 */
[----:B------:R-:W-:Y:S01]  /*6e60*/  IADD3.X R36, PT, PT, R36, -0x1, RZ, P1, !PT ;  /* 0xffffffff24247810 */ /* 0x000fe20000ffe4ff */
[----:B0-----:R-:W-:Y:S01]  /*6e70*/  IMAD.MOV.U32 R12, RZ, RZ, R46 ;  /* 0x000000ffff0c7224 */ /* 0x001fe200078e002e */
[----:B------:R-:W-:Y:S01]  /*6e80*/  MOV R13, R49 ;  /* 0x00000031000d7202 */ /* 0x000fe20000000f00 */
[----:B----4-:R0:W-:Y:S02]  /*6e90*/  STG.E desc[UR36][R34.64+-0x20], R45 ;  /* 0xffffe02d22007986 */ /* 0x0101e4000c101924 */
[----:B0-----:R-:W-:Y:S02]  /*6ea0*/  IMAD.MOV.U32 R34, RZ, RZ, R20 ;  /* 0x000000ffff227224 */ /* 0x001fe400078e0014 */
[----:B------:R-:W-:-:S07]  /*6eb0*/  IMAD.MOV.U32 R35, RZ, RZ, R47 ;  /* 0x000000ffff237224 */ /* 0x000fce00078e002f */
.L_x_241:
[----:B------:R-:W-:Y:S05]  /*6ec0*/  BSYNC.RECONVERGENT B5 ;  /* 0x0000000000057941 */ /* 0x000fea0003800200 */
.L_x_240:
[----:B------:R-:W-:-:S04]  /*6ed0*/  ISETP.NE.U32.AND P1, PT, R37, R6, PT ;  /* 0x000000062500720c */ /* 0x000fc80003f25070 */
[----:B------:R-:W-:-:S13]  /*6ee0*/  ISETP.NE.OR.EX P0, PT, R36, R7, P0, P1 ;  /* 0x000000072400720c */ /* 0x000fda0000705710 */
[----:B------:R-:W-:Y:S05]  /*6ef0*/  @!P0 BREAK.RELIABLE B4 ;  /* 0x0000000000048942 */ /* 0x000fea0003800100 */
[----:B------:R-:W-:Y:S05]  /*6f00*/  @!P0 BRA `(.L_x_234) ;  /* 0x0000000000588947 */ /* 0x000fea0003800000 */
.L_x_236:
[----:B------:R-:W-:Y:S05]  /*6f10*/  BSYNC.RELIABLE B4 ;  /* 0x0000000000047941 */ /* 0x000fea0003800100 */
.L_x_235:
[----:B01----:R-:W2:Y:S04]  /*6f20*/  LDG.E R21, desc[UR36][R12.64+-0x4] ;  /* 0xfffffc240c157981 */ /* 0x003ea8000c1e1900 */
[----:B--2---:R-:W-:Y:S04]  /*6f30*/  STG.E desc[UR36][R34.64+-0x4], R21 ;  /* 0xfffffc1522007986 */ /* 0x004fe8000c101924 */
        /* <DEDUP_REMOVED lines=8> */
[----:B------:R1:W2:Y:S01]  /*6fc0*/  LDG.E R49, desc[UR36][R12.64+-0x10] ;  /* 0xfffff0240c317981 */ /* 0x0002a2000c1e1900 */
[----:B------:R-:W-:Y:S02]  /*6fd0*/  IADD3 R46, P1, PT, R12, -0x10, RZ ;  /* 0xfffffff00c2e7810 */ /* 0x000fe40007f3e0ff */
[----:B------:R-:W-:Y:S02]  /*6fe0*/  IADD3 R20, P2, PT, R34, -0x10, RZ ;  /* 0xfffffff022147810 */ /* 0x000fe40007f5e0ff */
[----:B0-----:R-:W-:-:S02]  /*6ff0*/  IADD3.X R45, PT, PT, R13, -0x1, RZ, P1, !PT ;  /* 0xffffffff0d2d7810 */ /* 0x001fc40000ffe4ff */
[----:B------:R-:W-:Y:S01]  /*7000*/  IADD3.X R21, PT, PT, R35, -0x1, RZ, P2, !PT ;  /* 0xffffffff23157810 */ /* 0x000fe200017fe4ff */
[----:B-1----:R-:W-:Y:S02]  /*7010*/  IMAD.MOV.U32 R12, RZ, RZ, R46 ;  /* 0x000000ffff0c7224 */ /* 0x002fe400078e002e */
[----:B------:R-:W-:Y:S01]  /*7020*/  IMAD.MOV.U32 R13, RZ, RZ, R45 ;  /* 0x000000ffff0d7224 */ /* 0x000fe200078e002d */
[----:B--2---:R0:W-:Y:S02]  /*7030*/  STG.E desc[UR36][R34.64+-0x10], R49 ;  /* 0xfffff03122007986 */ /* 0x0041e4000c101924 */
[----:B0-----:R-:W-:Y:S02]  /*7040*/  IMAD.MOV.U32 R34, RZ, RZ, R20 ;  /* 0x000000ffff227224 */ /* 0x001fe400078e0014 */
[----:B------:R-:W-:Y:S01]  /*7050*/  IMAD.MOV.U32 R35, RZ, RZ, R21 ;  /* 0x000000ffff237224 */ /* 0x000fe200078e0015 */
[----:B------:R-:W-:Y:S06]  /*7060*/  @P0 BRA `(.L_x_235) ;  /* 0xfffffffc00ac0947 */ /* 0x000fec000383ffff */
.L_x_234:
[----:B------:R-:W-:Y:S05]  /*7070*/  BSYNC.RECONVERGENT B3 ;  /* 0x0000000000037941 */ /* 0x000fea0003800200 */
.L_x_233:
[----:B------:R2:W-:Y:S04]  /*7080*/  STG.E desc[UR36][R14.64], R43 ;  /* 0x0000002b0e007986 */ /* 0x0005e8000c101924 */
[----:B-----5:R2:W-:Y:S02]  /*7090*/  STG.E desc[UR36][R8.64], R44 ;  /* 0x0000002c08007986 */ /* 0x0205e4000c101924 */
.L_x_219:
[----:B------:R-:W-:Y:S05]  /*70a0*/  BSYNC.RECONVERGENT B0 ;  /* 0x0000000000007941 */ /* 0x000fea0003800200 */
.L_x_214:
[----:B------:R-:W-:Y:S01]  /*70b0*/  IADD3 R38, P0, PT, R38, 0x4, RZ ;  /* 0x0000000426267810 */ /* 0x000fe20007f1e0ff */
[----:B------:R-:W-:Y:S01]  /*70c0*/  IMAD.MOV.U32 R34, RZ, RZ, R30 ;  /* 0x000000ffff227224 */ /* 0x000fe200078e001e */
[----:B------:R-:W-:Y:S01]  /*70d0*/  IADD3 R41, P2, PT, R41, 0x4, RZ ;  /* 0x0000000429297810 */ /* 0x000fe20007f5e0ff */
[----:B------:R-:W-:Y:S01]  /*70e0*/  IMAD.MOV.U32 R35, RZ, RZ, R31 ;  /* 0x000000ffff237224 */ /* 0x000fe200078e001f */
[----:B------:R-:W-:Y:S01]  /*70f0*/  IADD3 R39, P1, PT, R39, 0x1, RZ ;  /* 0x0000000127277810 */ /* 0x000fe20007f3e0ff */
[----:B------:R-:W-:Y:S01]  /*7100*/  IMAD.X R29, RZ, RZ, R29, P0 ;  /* 0x000000ffff1d7224 */ /* 0x000fe200000e061d */
[----:B------:R-:W-:Y:S01]  /*7110*/  ISETP.NE.U32.AND P0, PT, R38, R11, PT ;  /* 0x0000000b2600720c */ /* 0x000fe20003f05070 */
[----:B------:R-:W-:Y:S01]  /*7120*/  IMAD.X R42, RZ, RZ, R42, P2 ;  /* 0x000000ffff2a7224 */ /* 0x000fe200010e062a */
[----:B------:R-:W-:Y:S01]  /*7130*/  IADD3.X R40, PT, PT, RZ, R40, RZ, P1, !PT ;  /* 0x00000028ff287210 */ /* 0x000fe20000ffe4ff */
[----:B01-3--:R-:W-:Y:S01]  /*7140*/  IMAD.MOV.U32 R20, RZ, RZ, R32 ;  /* 0x000000ffff147224 */ /* 0x00bfe200078e0020 */
[----:B------:R-:W-:Y:S01]  /*7150*/  ISETP.NE.AND.EX P0, PT, R29, R10, PT, P0 ;  /* 0x0000000a1d00720c */ /* 0x000fe20003f05300 */
[----:B------:R-:W-:-:S12]  /*7160*/  IMAD.MOV.U32 R21, RZ, RZ, R33 ;  /* 0x000000ffff157224 */ /* 0x000fd800078e0021 */
[----:B------:R-:W-:Y:S05]  /*7170*/  @P0 BRA `(.L_x_242) ;  /* 0xffffffe400c80947 */ /* 0x000fea000383ffff */
.L_x_213:
[----:B------:R-:W-:Y:S05]  /*7180*/  BSYNC.RECONVERGENT B1 ;  /* 0x0000000000017941 */ /* 0x000fea0003800200 */
.L_x_212:
[----:B------:R-:W0:Y:S01]  /*7190*/  LDCU UR4, c[0x0][0x390] ;  /* 0x00007200ff0477ac */ /* 0x000e220008000800 */
[----:B------:R-:W-:Y:S02]  /*71a0*/  IADD3 R4, P4, PT, R4, 0x80, RZ ;  /* 0x0000008004047810 */ /* 0x000fe40007f9e0ff */
[----:B--2---:R-:W-:Y:S02]  /*71b0*/  IADD3 R14, P3, PT, R14, 0x80, RZ ;  /* 0x000000800e0e7810 */ /* 0x004fe40007f7e0ff */
[----:B------:R-:W-:Y:S01]  /*71c0*/  IADD3 R8, P2, PT, R8, 0x80, RZ ;  /* 0x0000008008087810 */ /* 0x000fe20007f5e0ff */
[----:B------:R-:W-:Y:S02]  /*71d0*/  IMAD.X R5, RZ, RZ, R5, P4 ;  /* 0x000000ffff057224 */ /* 0x000fe400020e0605 */
[----:B------:R-:W-:Y:S01]  /*71e0*/  IMAD.X R15, RZ, RZ, R15, P3 ;  /* 0x000000ffff0f7224 */ /* 0x000fe200018e060f */
[----:B------:R-:W-:Y:S01]  /*71f0*/  IADD3.X R9, PT, PT, RZ, R9, RZ, P2, !PT ;  /* 0x00000009ff097210 */ /* 0x000fe200017fe4ff */
[----:B0-----:R-:W-:-:S06]  /*7200*/  UIMAD.WIDE UR4, UR4, 0x4, URZ ;  /* 0x00000004040478a5 */ /* 0x001fcc000f8e02ff */
[----:B------:R-:W-:-:S04]  /*7210*/  IADD3 R11, P0, PT, R16, UR4, RZ ;  /* 0x00000004100b7c10 */ /* 0x000fc8000ff1e0ff */
[----:B------:R-:W-:Y:S02]  /*7220*/  IADD3 R10, P1, PT, -R0, R11, RZ ;  /* 0x0000000b000a7210 */ /* 0x000fe40007f3e1ff */
[----:B------:R-:W-:Y:S02]  /*7230*/  IADD3.X R12, PT, PT, R17, UR5, RZ, P0, !PT ;  /* 0x00000005110c7c10 */ /* 0x000fe400087fe4ff */
[----:B------:R-:W-:-:S03]  /*7240*/  ISETP.GE.U32.AND P0, PT, R10, 0x1, PT ;  /* 0x000000010a00780c */ /* 0x000fc60003f06070 */
[----:B------:R-:W-:Y:S01]  /*7250*/  IMAD.X R10, R12, 0x1, ~R3, P1 ;  /* 0x000000010c0a7824 */ /* 0x000fe200008e0e03 */
[----:B------:R-:W-:-:S04]  /*7260*/  IADD3 R6, P1, PT, R6, 0x80, RZ ;  /* 0x0000008006067810 */ /* 0x000fc80007f3e0ff */
[----:B------:R-:W-:Y:S01]  /*7270*/  ISETP.GE.AND.EX P0, PT, R10, RZ, PT, P0 ;  /* 0x000000ff0a00720c */ /* 0x000fe20003f06300 */
[----:B------:R-:W-:-:S12]  /*7280*/  IMAD.X R7, RZ, RZ, R7, P1 ;  /* 0x000000ffff077224 */ /* 0x000fd800008e0607 */
[----:B------:R-:W-:Y:S05]  /*7290*/  @P0 BRA `(.L_x_243) ;  /* 0xffffffe400000947 */ /* 0x000fea000383ffff */
[----:B------:R-:W-:Y:S05]  /*72a0*/  BSYNC.RECONVERGENT B2 ;  /* 0x0000000000027941 */ /* 0x000fea0003800200 */
.L_x_211:
[----:B------:R-:W0:Y:S01]  /*72b0*/  LDC R40, c[0x0][0x390] ;  /* 0x0000e400ff287b82 */ /* 0x000e220000000800 */
[----:B------:R-:W-:Y:S04]  /*72c0*/  BSSY.RECONVERGENT B7, `(.L_x_244) ;  /* 0x00001fc000077945 */ /* 0x000fe80003800200 */
[----:B------:R-:W-:Y:S01]  /*72d0*/  BSSY.RELIABLE B6, `(.L_x_245) ;  /* 0x00001ef000067945 */ /* 0x000fe20003800100 */
[----:B0-----:R-:W-:-:S03]  /*72e0*/  IMAD.WIDE R20, R40, 0x4, RZ ;  /* 0x0000000428147825 */ /* 0x001fc600078e02ff */
[----:B------:R-:W-:-:S05]  /*72f0*/  IADD3 R0, P0, PT, RZ, -R20, RZ ;  /* 0x80000014ff007210 */ /* 0x000fca0007f1e0ff */
[----:B------:R-:W-:-:S05]  /*7300*/  IMAD.X R3, RZ, RZ, ~R21, P0 ;  /* 0x000000ffff037224 */ /* 0x000fca00000e0e15 */
[--C-:B------:R-:W-:Y:S02]  /*7310*/  SHF.R.S64 R0, R0, 0x2, R3.reuse ;  /* 0x0000000200007819 */ /* 0x100fe40000001003 */
[----:B------:R-:W-:Y:S02]  /*7320*/  SHF.R.S32.HI R3, RZ, 0x2, R3 ;  /* 0x00000002ff037819 */ /* 0x000fe40000011403 */
[----:B------:R-:W-:-:S04]  /*7330*/  ISETP.GT.U32.AND P0, PT, R0, -0x21, PT ;  /* 0xffffffdf0000780c */ /* 0x000fc80003f04070 */
[----:B------:R-:W-:-:S13]  /*7340*/  ISETP.GT.AND.EX P0, PT, R3, -0x1, PT, P0 ;  /* 0xffffffff0300780c */ /* 0x000fda0003f04300 */
[----:B------:R-:W-:Y:S05]  /*7350*/  @P0 BRA `(.L_x_246) ;  /* 0x0000001c00880947 */ /* 0x000fea0003800000 */
[----:B------:R-:W-:Y:S01]  /*7360*/  BSSY.RECONVERGENT B0, `(.L_x_247) ;  /* 0x0000163000007945 */ /* 0x000fe20003800200 */
[----:B------:R-:W-:Y:S01]  /*7370*/  PLOP3.LUT P0, PT, PT, PT, PT, 0x8, 0x80 ;  /* 0x000000000080781c */ /* 0x000fe20003f0e170 */
[----:B------:R-:W-:Y:S02]  /*7380*/  IMAD.MOV.U32 R41, RZ, RZ, 0x20 ;  /* 0x00000020ff297424 */ /* 0x000fe400078e00ff */
[----:B------:R-:W-:-:S10]  /*7390*/  IMAD.MOV.U32 R38, RZ, RZ, RZ ;  /* 0x000000ffff267224 */ /* 0x000fd400078e00ff */
.L_x_273:
[----:B------:R-:W-:Y:S01]  /*73a0*/  BSSY.RECONVERGENT B1, `(.L_x_248) ;  /* 0x0000151000017945 */ /* 0x000fe20003800200 */
[----:B------:R-:W-:-:S03]  /*73b0*/  PLOP3.LUT P1, PT, P0, PT, PT, 0x80, 0x8 ;  /* 0x000000000008781c */ /* 0x000fc6000072f070 */
[----:B012---:R-:W-:Y:S10]  /*73c0*/  @P0 BRA `(.L_x_249) ;  /* 0x0000000800d40947 */ /* 0x007ff40003800000 */
[----:B------:R-:W0:Y:S02]  /*73d0*/  LDCU UR4, c[0x0][0x390] ;  /* 0x00007200ff0477ac */ /* 0x000e240008000800 */
[----:B0-----:R-:W-:-:S09]  /*73e0*/  UISETP.GE.AND UP0, UPT, UR4, 0x1, UPT ;  /* 0x000000010400788c */ /* 0x001fd2000bf06270 */
[----:B------:R-:W-:Y:S05]  /*73f0*/  BRA.U !UP0, `(.L_x_250) ;  /* 0x00000015082c7547 */ /* 0x000fea000b800000 */
[----:B------:R-:W-:Y:S01]  /*7400*/  BSSY.RECONVERGENT B2, `(.L_x_251) ;  /* 0x00000b0000027945 */ /* 0x000fe20003800200 */
[--C-:B------:R-:W-:Y:S01]  /*7410*/  IMAD.MOV.U32 R3, RZ, RZ, R16.reuse ;  /* 0x000000ffff037224 */ /* 0x100fe200078e0010 */
[----:B------:R-:W-:Y:S01]  /*7420*/  MOV R35, R25 ;  /* 0x0000001900237202 */ /* 0x000fe20000000f00 */
[--C-:B------:R-:W-:Y:S02]  /*7430*/  IMAD.MOV.U32 R30, RZ, RZ, R17.reuse ;  /* 0x000000ffff1e7224 */ /* 0x100fe400078e0011 */
[----:B------:R-:W-:Y:S02]  /*7440*/  IMAD.MOV.U32 R39, RZ, RZ, R16 ;  /* 0x000000ffff277224 */ /* 0x000fe400078e0010 */
[----:B------:R-:W-:Y:S02]  /*7450*/  IMAD.MOV.U32 R37, RZ, RZ, R17 ;  /* 0x000000ffff257224 */ /* 0x000fe400078e0011 */
[----:B------:R-:W-:Y:S02]  /*7460*/  IMAD.MOV.U32 R36, RZ, RZ, R24 ;  /* 0x000000ffff247224 */ /* 0x000fe400078e0018 */
[----:B------:R-:W-:-:S02]  /*7470*/  IMAD.MOV.U32 R34, RZ, RZ, R18 ;  /* 0x000000ffff227224 */ /* 0x000fc400078e0012 */
[----:B------:R-:W-:Y:S02]  /*7480*/  IMAD.MOV.U32 R29, RZ, RZ, R2 ;  /* 0x000000ffff1d7224 */ /* 0x000fe400078e0002 */
[----:B------:R-:W-:Y:S02]  /*7490*/  IMAD.MOV.U32 R15, RZ, RZ, R22 ;  /* 0x000000ffff0f7224 */ /* 0x000fe400078e0016 */
[----:B------:R-:W-:-:S07]  /*74a0*/  IMAD.MOV.U32 R14, RZ, RZ, R26 ;  /* 0x000000ffff0e7224 */ /* 0x000fce00078e001a */
.L_x_262:
[C---:B------:R-:W-:Y:S01]  /*74b0*/  IMAD.SHL.U32 R7, R41.reuse, 0x4, RZ ;  /* 0x0000000429077824 */ /* 0x040fe200078e00ff */
[----:B0--34-:R-:W0:Y:S01]  /*74c0*/  LDC R5, c[0x0][0x390] ;  /* 0x0000e400ff057b82 */ /* 0x019e220000000800 */
[----:B------:R-:W-:Y:S01]  /*74d0*/  IADD3 R0, P3, PT, R16, R20, RZ ;  /* 0x0000001410007210 */ /* 0x000fe20007f7e0ff */
[----:B------:R-:W-:Y:S01]  /*74e0*/  BSSY.RECONVERGENT B3, `(.L_x_252) ;  /* 0x0000051000037945 */ /* 0x000fe20003800200 */
[----:B------:R-:W-:Y:S01]  /*74f0*/  SHF.L.U64.HI R31, R41, 0x2, R38 ;  /* 0x00000002291f7819 */ /* 0x000fe20000010226 */
[----:B------:R-:W-:Y:S01]  /*7500*/  IMAD.MOV.U32 R49, RZ, RZ, R14 ;  /* 0x000000ffff317224 */ /* 0x000fe200078e000e */
[----:B------:R-:W-:Y:S01]  /*7510*/  IADD3 R13, P2, PT, R3, R7, RZ ;  /* 0x00000007030d7210 */ /* 0x000fe20007f5e0ff */
[----:B------:R-:W-:Y:S01]  /*7520*/  IMAD.X R33, R17, 0x1, R21, P3 ;  /* 0x0000000111217824 */ /* 0x000fe200018e0615 */
[----:B------:R-:W-:Y:S01]  /*7530*/  MOV R45, R37 ;  /* 0x00000025002d7202 */ /* 0x000fe20000000f00 */
[----:B------:R-:W-:Y:S01]  /*7540*/  IMAD.MOV.U32 R53, RZ, RZ, R29 ;  /* 0x000000ffff357224 */ /* 0x000fe200078e001d */
[----:B------:R-:W-:Y:S01]  /*7550*/  IADD3 R4, P4, PT, -R13, R0, RZ ;  /* 0x000000000d047210 */ /* 0x000fe20007f9e1ff */
[----:B------:R-:W-:-:S02]  /*7560*/  IMAD.X R12, R30, 0x1, R31, P2 ;  /* 0x000000011e0c7824 */ /* 0x000fc400010e061f */
[----:B------:R-:W-:Y:S01]  /*7570*/  IMAD.MOV.U32 R42, RZ, RZ, R36 ;  /* 0x000000ffff2a7224 */ /* 0x000fe200078e0024 */
[----:B------:R-:W-:Y:S01]  /*7580*/  ISETP.GE.U32.AND P3, PT, R4, 0x1, PT ;  /* 0x000000010400780c */ /* 0x000fe20003f66070 */
[----:B------:R-:W-:Y:S01]  /*7590*/  IMAD.X R4, R33, 0x1, ~R12, P4 ;  /* 0x0000000121047824 */ /* 0x000fe200020e0e0c */
[----:B------:R-:W-:Y:S01]  /*75a0*/  IADD3 R11, P4, PT, R7, R39, RZ ;  /* 0x00000027070b7210 */ /* 0x000fe20007f9e0ff */
[----:B------:R-:W-:Y:S02]  /*75b0*/  IMAD.MOV.U32 R43, RZ, RZ, R35 ;  /* 0x000000ffff2b7224 */ /* 0x000fe400078e0023 */
[----:B------:R-:W-:Y:S01]  /*75c0*/  IMAD.MOV.U32 R44, RZ, RZ, R39 ;  /* 0x000000ffff2c7224 */ /* 0x000fe200078e0027 */
[----:B------:R-:W-:Y:S02]  /*75d0*/  ISETP.GE.AND.EX P3, PT, R4, RZ, PT, P3 ;  /* 0x000000ff0400720c */ /* 0x000fe40003f66330 */
[----:B------:R-:W-:Y:S02]  /*75e0*/  IADD3.X R9, PT, PT, R31, R37, RZ, P4, !PT ;  /* 0x000000251f097210 */ /* 0x000fe400027fe4ff */
[----:B------:R-:W-:Y:S01]  /*75f0*/  SEL R6, R0, R13, !P3 ;  /* 0x0000000d00067207 */ /* 0x000fe20005800000 */
[----:B0-----:R-:W-:Y:S01]  /*7600*/  IMAD.WIDE R4, R5, 0x4, R16 ;  /* 0x0000000405047825 */ /* 0x001fe200078e0210 */
[----:B------:R-:W-:-:S02]  /*7610*/  SEL R32, R33, R12, !P3 ;  /* 0x0000000c21207207 */ /* 0x000fc40005800000 */
[----:B------:R-:W-:Y:S02]  /*7620*/  IADD3 R0, P5, P6, R0, -R6, -R7 ;  /* 0x8000000600007210 */ /* 0x000fe40007ebe807 */
[----:B------:R-:W-:Y:S02]  /*7630*/  SEL R10, R4, R11, !P3 ;  /* 0x0000000b040a7207 */ /* 0x000fe40005800000 */
[----:B------:R-:W-:Y:S02]  /*7640*/  ISETP.GE.U32.AND P2, PT, R0, 0x1, PT ;  /* 0x000000010000780c */ /* 0x000fe40003f46070 */
[----:B------:R-:W-:Y:S01]  /*7650*/  IADD3.X R0, PT, PT, R33, ~R32, ~R31, P5, P6 ;  /* 0x8000002021007210 */ /* 0x000fe20002fecc1f */
[--C-:B------:R-:W-:Y:S01]  /*7660*/  IMAD.MOV.U32 R46, RZ, RZ, R10.reuse ;  /* 0x000000ffff2e7224 */ /* 0x100fe200078e000a */
[----:B------:R-:W-:Y:S01]  /*7670*/  SEL R8, R5, R9, !P3 ;  /* 0x0000000905087207 */ /* 0x000fe20005800000 */
[----:B------:R-:W-:Y:S01]  /*7680*/  IMAD.MOV.U32 R50, RZ, RZ, R10 ;  /* 0x000000ffff327224 */ /* 0x000fe200078e000a */
[----:B------:R-:W-:-:S02]  /*7690*/  IADD3 R7, P3, PT, R10, R7, RZ ;  /* 0x000000070a077210 */ /* 0x000fc40007f7e0ff */
[----:B------:R-:W-:Y:S01]  /*76a0*/  ISETP.GE.AND.EX P2, PT, R0, RZ, PT, P2 ;  /* 0x000000ff0000720c */ /* 0x000fe20003f46320 */
[----:B------:R-:W-:Y:S02]  /*76b0*/  IMAD.MOV.U32 R0, RZ, RZ, R34 ;  /* 0x000000ffff007224 */ /* 0x000fe400078e0022 */
[----:B------:R-:W-:Y:S01]  /*76c0*/  IMAD.X R31, R8, 0x1, R31, P3 ;  /* 0x00000001081f7824 */ /* 0x000fe200018e061f */
[----:B------:R-:W-:Y:S01]  /*76d0*/  SEL R7, R4, R7, !P2 ;  /* 0x0000000704077207 */ /* 0x000fe20005000000 */
[----:B------:R-:W-:Y:S01]  /*76e0*/  IMAD.MOV.U32 R4, RZ, RZ, R15 ;  /* 0x000000ffff047224 */ /* 0x000fe200078e000f */
[----:B------:R-:W-:Y:S01]  /*76f0*/  IADD3 R6, P3, P4, R36, R6, -R3 ;  /* 0x0000000624067210 */ /* 0x000fe20007c7e803 */
[--C-:B------:R-:W-:Y:S01]  /*7700*/  IMAD.MOV.U32 R48, RZ, RZ, R8.reuse ;  /* 0x000000ffff307224 */ /* 0x100fe200078e0008 */
[----:B------:R-:W-:Y:S01]  /*7710*/  SEL R5, R5, R31, !P2 ;  /* 0x0000001f05057207 */ /* 0x000fe20005000000 */
[----:B------:R-:W-:Y:S01]  /*7720*/  IMAD.MOV.U32 R51, RZ, RZ, R8 ;  /* 0x000000ffff337224 */ /* 0x000fe200078e0008 */
[----:B------:R-:W-:-:S02]  /*7730*/  ISETP.NE.U32.AND P2, PT, R10, R7, PT ;  /* 0x000000070a00720c */ /* 0x000fc40003f45070 */
[----:B------:R-:W-:Y:S02]  /*7740*/  IADD3.X R3, PT, PT, R35, R32, ~R30, P3, P4 ;  /* 0x0000002023037210 */ /* 0x000fe40001fe8c1e */
[----:B------:R-:W-:Y:S02]  /*7750*/  ISETP.EQ.U32.AND P3, PT, R39, R10, PT ;  /* 0x0000000a2700720c */ /* 0x000fe40003f62070 */
[----:B------:R-:W-:-:S04]  /*7760*/  ISETP.NE.AND.EX P2, PT, R8, R5, PT, P2 ;  /* 0x000000050800720c */ /* 0x000fc80003f45320 */
[----:B------:R-:W-:-:S13]  /*7770*/  ISETP.EQ.OR.EX P2, PT, R37, R8, !P2, P3 ;  /* 0x000000082500720c */ /* 0x000fda0005742730 */
[----:B------:R-:W-:Y:S05]  /*7780*/  @P2 BRA `(.L_x_253) ;  /* 0x0000000000982947 */ /* 0x000fea0003800000 */
.L_x_254:
[----:B------:R-:W-:Y:S01]  /*7790*/  IMAD.MOV.U32 R30, RZ, RZ, R44 ;  /* 0x000000ffff1e7224 */ /* 0x000fe200078e002c */
[----:B0-----:R-:W2:Y:S01]  /*77a0*/  LDG.E R47, desc[UR36][R50.64] ;  /* 0x00000024322f7981 */ /* 0x001ea2000c1e1900 */
[----:B------:R-:W-:-:S05]  /*77b0*/  IMAD.MOV.U32 R31, RZ, RZ, R45 ;  /* 0x000000ffff1f7224 */ /* 0x000fca00078e002d */
[----:B------:R0:W2:Y:S02]  /*77c0*/  LDG.E R32, desc[UR36][R30.64] ;  /* 0x000000241e207981 */ /* 0x0000a4000c1e1900 */
[----:B0-----:R-:W-:Y:S02]  /*77d0*/  IMAD.MOV.U32 R30, RZ, RZ, R0 ;  /* 0x000000ffff1e7224 */ /* 0x001fe400078e0000 */
[----:B------:R-:W-:Y:S01]  /*77e0*/  IMAD.MOV.U32 R31, RZ, RZ, R53 ;  /* 0x000000ffff1f7224 */ /* 0x000fe200078e0035 */
[----:B--2---:R-:W-:-:S13]  /*77f0*/  FSETP.GT.AND P5, PT, R47, R32, PT ;  /* 0x000000202f00720b */ /* 0x004fda0003fa4000 */
[----:B------:R0:W-:Y:S04]  /*7800*/  @!P5 ST.E desc[UR36][R30.64], R32 ;  /* 0x000000201e00d985 */ /* 0x0001e8000c101924 */
[----:B------:R-:W2:Y:S01]  /*7810*/  @!P5 LDG.E R52, desc[UR36][R42.64] ;  /* 0x000000242a34d981 */ /* 0x000ea2000c1e1900 */
[----:B------:R-:W-:Y:S02]  /*7820*/  IMAD.MOV.U32 R33, RZ, RZ, R49 ;  /* 0x000000ffff217224 */ /* 0x000fe400078e0031 */
[----:B------:R-:W-:Y:S01]  /*7830*/  @P5 IMAD.MOV.U32 R53, RZ, RZ, R3 ;  /* 0x000000ffff355224 */ /* 0x000fe200078e0003 */
[----:B0-----:R-:W-:Y:S02]  /*7840*/  MOV R32, R4 ;  /* 0x0000000400207202 */ /* 0x001fe40000000f00 */
[----:B------:R-:W-:-:S03]  /*7850*/  IADD3 R0, P2, PT, R30, 0x4, RZ ;  /* 0x000000041e007810 */ /* 0x000fc60007f5e0ff */
[----:B--2---:R-:W-:Y:S04]  /*7860*/  @!P5 ST.E desc[UR36][R32.64], R52 ;  /* 0x000000342000d985 */ /* 0x004fe8000c101924 */
[----:B------:R0:W-:Y:S01]  /*7870*/  @P5 ST.E desc[UR36][R30.64], R47 ;  /* 0x0000002f1e005985 */ /* 0x0001e2000c101924 */
[----:B------:R-:W-:-:S05]  /*7880*/  @P5 IMAD.MOV.U32 R52, RZ, RZ, R6 ;  /* 0x000000ffff345224 */ /* 0x000fca00078e0006 */
[----:B0-----:R0:W2:Y:S01]  /*7890*/  @P5 LDG.E R47, desc[UR36][R52.64] ;  /* 0x00000024342f5981 */ /* 0x0010a2000c1e1900 */
[----:B------:R-:W-:Y:S02]  /*78a0*/  @!P5 IADD3 R39, P3, PT, R39, 0x4, RZ ;  /* 0x000000042727d810 */ /* 0x000fe40007f7e0ff */
[----:B------:R-:W-:Y:S02]  /*78b0*/  @P5 IADD3 R46, P4, PT, R46, 0x4, RZ ;  /* 0x000000042e2e5810 */ /* 0x000fe40007f9e0ff */
[----:B------:R-:W-:Y:S01]  /*78c0*/  @!P5 IADD3 R42, P6, PT, R42, 0x4, RZ ;  /* 0x000000042a2ad810 */ /* 0x000fe20007fde0ff */
[----:B------:R-:W-:Y:S01]  /*78d0*/  @!P5 IMAD.X R37, RZ, RZ, R37, P3 ;  /* 0x000000ffff25d224 */ /* 0x000fe200018e0625 */
[----:B------:R-:W-:Y:S01]  /*78e0*/  ISETP.NE.U32.AND P3, PT, R46, R7, PT ;  /* 0x000000072e00720c */ /* 0x000fe20003f65070 */
[----:B------:R-:W-:Y:S01]  /*78f0*/  @P5 IMAD.X R48, RZ, RZ, R48, P4 ;  /* 0x000000ffff305224 */ /* 0x000fe200020e0630 */
[----:B------:R-:W-:Y:S01]  /*7900*/  @P5 IADD3 R50, P4, PT, R50, 0x4, RZ ;  /* 0x0000000432325810 */ /* 0x000fe20007f9e0ff */
[----:B0-----:R-:W-:Y:S01]  /*7910*/  IMAD.X R53, RZ, RZ, R31, P2 ;  /* 0x000000ffff357224 */ /* 0x001fe200010e061f */
[----:B------:R-:W-:Y:S01]  /*7920*/  IADD3 R4, P2, PT, R32, 0x4, RZ ;  /* 0x0000000420047810 */ /* 0x000fe20007f5e0ff */
[----:B------:R-:W-:Y:S01]  /*7930*/  @!P5 IMAD.X R43, RZ, RZ, R43, P6 ;  /* 0x000000ffff2bd224 */ /* 0x000fe200030e062b */
[----:B------:R-:W-:-:S02]  /*7940*/  ISETP.NE.AND.EX P3, PT, R48, R5, PT, P3 ;  /* 0x000000053000720c */ /* 0x000fc40003f65330 */
[----:B------:R-:W-:Y:S01]  /*7950*/  @P5 IADD3.X R51, PT, PT, RZ, R51, RZ, P4, !PT ;  /* 0x00000033ff335210 */ /* 0x000fe200027fe4ff */
[----:B------:R-:W-:Y:S01]  /*7960*/  IMAD.X R49, RZ, RZ, R33, P2 ;  /* 0x000000ffff317224 */ /* 0x000fe200010e0621 */
[----:B------:R-:W-:Y:S02]  /*7970*/  @!P5 IADD3 R44, P2, PT, R44, 0x4, RZ ;  /* 0x000000042c2cd810 */ /* 0x000fe40007f5e0ff */
[----:B------:R-:W-:-:S03]  /*7980*/  @P5 IADD3 R6, P4, PT, R6, 0x4, RZ ;  /* 0x0000000406065810 */ /* 0x000fc60007f9e0ff */
[----:B------:R-:W-:Y:S01]  /*7990*/  @!P5 IMAD.X R45, RZ, RZ, R45, P2 ;  /* 0x000000ffff2dd224 */ /* 0x000fe200010e062d */
[----:B------:R-:W-:Y:S01]  /*79a0*/  ISETP.EQ.U32.AND P2, PT, R39, R10, PT ;  /* 0x0000000a2700720c */ /* 0x000fe20003f42070 */
[----:B------:R-:W-:-:S03]  /*79b0*/  @P5 IMAD.X R3, RZ, RZ, R3, P4 ;  /* 0x000000ffff035224 */ /* 0x000fc600020e0603 */
[----:B------:R-:W-:Y:S01]  /*79c0*/  ISETP.EQ.OR.EX P2, PT, R37, R8, !P3, P2 ;  /* 0x000000082500720c */ /* 0x000fe20005f42720 */
[----:B--2---:R0:W-:-:S12]  /*79d0*/  @P5 ST.E desc[UR36][R32.64], R47 ;  /* 0x0000002f20005985 */ /* 0x0041d8000c101924 */
[----:B------:R-:W-:Y:S05]  /*79e0*/  @!P2 BRA `(.L_x_254) ;  /* 0xfffffffc0068a947 */ /* 0x000fea000383ffff */
.L_x_253:
[----:B------:R-:W-:Y:S05]  /*79f0*/  BSYNC.RECONVERGENT B3 ;  /* 0x0000000000037941 */ /* 0x000fea0003800200 */
.L_x_252:
[----:B------:R-:W-:Y:S01]  /*7a00*/  ISETP.NE.U32.AND P2, PT, R39, R10, PT ;  /* 0x0000000a2700720c */ /* 0x000fe20003f45070 */
[----:B------:R-:W-:Y:S03]  /*7a10*/  BSSY.RECONVERGENT B3, `(.L_x_255) ;  /* 0x0000019000037945 */ /* 0x000fe60003800200 */
[----:B------:R-:W-:-:S13]  /*7a20*/  ISETP.NE.AND.EX P2, PT, R37, R8, PT, P2 ;  /* 0x000000082500720c */ /* 0x000fda0003f45320 */
[----:B------:R-:W-:Y:S05]  /*7a30*/  @!P2 BRA `(.L_x_256) ;  /* 0x000000000058a947 */ /* 0x000fea0003800000 */
.L_x_257:
[----:B-1----:R-:W2:Y:S01]  /*7a40*/  LDG.E R31, desc[UR36][R44.64] ;  /* 0x000000242c1f7981 */ /* 0x002ea2000c1e1900 */
[----:B------:R-:W-:Y:S02]  /*7a50*/  IMAD.MOV.U32 R52, RZ, RZ, R0 ;  /* 0x000000ffff347224 */ /* 0x000fe400078e0000 */
[----:B------:R-:W-:-:S03]  /*7a60*/  IMAD.MOV.U32 R30, RZ, RZ, R42 ;  /* 0x000000ffff1e7224 */ /* 0x000fc600078e002a */
[----:B--2---:R1:W-:Y:S02]  /*7a70*/  ST.E desc[UR36][R52.64], R31 ;  /* 0x0000001f34007985 */ /* 0x0043e4000c101924 */
[----:B-1----:R-:W-:-:S05]  /*7a80*/  IMAD.MOV.U32 R31, RZ, RZ, R43 ;  /* 0x000000ffff1f7224 */ /* 0x002fca00078e002b */
[----:B0-----:R0:W2:Y:S01]  /*7a90*/  LDG.E R33, desc[UR36][R30.64] ;  /* 0x000000241e217981 */ /* 0x0010a2000c1e1900 */
[----:B------:R-:W-:Y:S02]  /*7aa0*/  IADD3 R39, P2, PT, R39, 0x4, RZ ;  /* 0x0000000427277810 */ /* 0x000fe40007f5e0ff */
[----:B------:R-:W-:Y:S02]  /*7ab0*/  IADD3 R42, P4, PT, R42, 0x4, RZ ;  /* 0x000000042a2a7810 */ /* 0x000fe40007f9e0ff */
[----:B------:R-:W-:Y:S01]  /*7ac0*/  IADD3 R0, P5, PT, R0, 0x4, RZ ;  /* 0x0000000400007810 */ /* 0x000fe20007fbe0ff */
[----:B------:R-:W-:Y:S01]  /*7ad0*/  IMAD.X R37, RZ, RZ, R37, P2 ;  /* 0x000000ffff257224 */ /* 0x000fe200010e0625 */
[----:B------:R-:W-:Y:S01]  /*7ae0*/  ISETP.NE.U32.AND P2, PT, R39, R10, PT ;  /* 0x0000000a2700720c */ /* 0x000fe20003f45070 */
[----:B------:R-:W-:Y:S01]  /*7af0*/  IMAD.X R43, RZ, RZ, R43, P4 ;  /* 0x000000ffff2b7224 */ /* 0x000fe200020e062b */
[----:B------:R-:W-:Y:S01]  /*7b00*/  IADD3 R44, P3, PT, R44, 0x4, RZ ;  /* 0x000000042c2c7810 */ /* 0x000fe20007f7e0ff */
[----:B0-----:R-:W-:Y:S01]  /*7b10*/  IMAD.MOV.U32 R30, RZ, RZ, R4 ;  /* 0x000000ffff1e7224 */ /* 0x001fe200078e0004 */
[----:B------:R-:W-:Y:S01]  /*7b20*/  ISETP.NE.AND.EX P2, PT, R37, R8, PT, P2 ;  /* 0x000000082500720c */ /* 0x000fe20003f45320 */
[----:B------:R-:W-:Y:S01]  /*7b30*/  IMAD.MOV.U32 R31, RZ, RZ, R49 ;  /* 0x000000ffff1f7224 */ /* 0x000fe200078e0031 */
[----:B------:R-:W-:Y:S01]  /*7b40*/  IADD3 R4, P6, PT, R4, 0x4, RZ ;  /* 0x0000000404047810 */ /* 0x000fe20007fde0ff */
[----:B------:R-:W-:Y:S01]  /*7b50*/  IMAD.X R53, RZ, RZ, R53, P5 ;  /* 0x000000ffff357224 */ /* 0x000fe200028e0635 */
[----:B------:R-:W-:-:S03]  /*7b60*/  IADD3.X R45, PT, PT, RZ, R45, RZ, P3, !PT ;  /* 0x0000002dff2d7210 */ /* 0x000fc60001ffe4ff */
[----:B------:R-:W-:Y:S01]  /*7b70*/  IMAD.X R49, RZ, RZ, R49, P6 ;  /* 0x000000ffff317224 */ /* 0x000fe200030e0631 */
[----:B--2---:R1:W-:Y:S05]  /*7b80*/  ST.E desc[UR36][R30.64], R33 ;  /* 0x000000211e007985 */ /* 0x0043ea000c101924 */
[----:B------:R-:W-:Y:S05]  /*7b90*/  @P2 BRA `(.L_x_257) ;  /* 0xfffffffc00a82947 */ /* 0x000fea000383ffff */
.L_x_256:
[----:B------:R-:W-:Y:S05]  /*7ba0*/  BSYNC.RECONVERGENT B3 ;  /* 0x0000000000037941 */ /* 0x000fea0003800200 */
.L_x_255:
[----:B-1----:R-:W-:Y:S01]  /*7bb0*/  IMAD.WIDE R30, R40, 0x4, RZ ;  /* 0x00000004281e7825 */ /* 0x002fe200078e02ff */
[C---:B------:R-:W-:Y:S01]  /*7bc0*/  SHF.L.U64.HI R10, R41.reuse, 0x2, R38 ;  /* 0x00000002290a7819 */ /* 0x040fe20000010226 */
[----:B------:R-:W-:Y:S02]  /*7bd0*/  BSSY.RECONVERGENT B3, `(.L_x_258) ;  /* 0x0000028000037945 */ /* 0x000fe40003800200 */
[C---:B0-----:R-:W-:Y:S01]  /*7be0*/  IMAD.SHL.U32 R32, R41.reuse, 0x4, RZ ;  /* 0x0000000429207824 */ /* 0x041fe200078e00ff */
[----:B------:R-:W-:Y:S01]  /*7bf0*/  IADD3 R37, P3, PT, R16, R30, RZ ;  /* 0x0000001e10257210 */ /* 0x000fe20007f7e0ff */
[----:B------:R-:W-:-:S03]  /*7c00*/  IMAD.SHL.U32 R33, R41, 0x8, RZ ;  /* 0x0000000829217824 */ /* 0x000fc600078e00ff */
[----:B------:R-:W-:Y:S01]  /*7c10*/  IADD3 R8, P2, PT, R13, R32, RZ ;  /* 0x000000200d087210 */ /* 0x000fe20007f5e0ff */
[----:B------:R-:W-:Y:S01]  /*7c20*/  IMAD.X R31, R17, 0x1, R31, P3 ;  /* 0x00000001111f7824 */ /* 0x000fe200018e061f */
[-C--:B------:R-:W-:Y:S02]  /*7c30*/  IADD3 R36, P4, PT, R36, R33.reuse, RZ ;  /* 0x0000002124247210 */ /* 0x080fe40007f9e0ff */
[----:B------:R-:W-:Y:S01]  /*7c40*/  IADD3 R34, P6, PT, R34, R33, RZ ;  /* 0x0000002122227210 */ /* 0x000fe20007fde0ff */
[----:B------:R-:W-:Y:S01]  /*7c50*/  IMAD.X R30, R12, 0x1, R10, P2 ;  /* 0x000000010c1e7824 */ /* 0x000fe200010e060a */
[----:B------:R-:W-:Y:S02]  /*7c60*/  IADD3 R12, P3, PT, -R8, R37, RZ ;  /* 0x00000025080c7210 */ /* 0x000fe40007f7e1ff */
[----:B------:R-:W-:Y:S02]  /*7c70*/  ISETP.NE.U32.AND P2, PT, R46, R7, PT ;  /* 0x000000072e00720c */ /* 0x000fe40003f45070 */
[----:B------:R-:W-:Y:S01]  /*7c80*/  IADD3 R15, P5, PT, R15, R33, RZ ;  /* 0x000000210f0f7210 */ /* 0x000fe20007fbe0ff */
[----:B------:R-:W-:Y:S01]  /*7c90*/  IMAD.X R31, R31, 0x1, ~R30, P3 ;  /* 0x000000011f1f7824 */ /* 0x000fe200018e0e1e */
[----:B------:R-:W-:-:S02]  /*7ca0*/  ISETP.NE.AND.EX P3, PT, R48, R5, PT, P2 ;  /* 0x000000053000720c */ /* 0x000fc40003f65320 */
[----:B------:R-:W-:-:S11]  /*7cb0*/  ISETP.GE.U32.AND P2, PT, R12, 0x1, PT ;  /* 0x000000010c00780c */ /* 0x000fd60003f46070 */
[----:B------:R-:W-:Y:S05]  /*7cc0*/  @!P3 BRA `(.L_x_259) ;  /* 0x000000000060b947 */ /* 0x000fea0003800000 */
.L_x_260:
[----:B0-----:R-:W-:Y:S01]  /*7cd0*/  IMAD.MOV.U32 R13, RZ, RZ, R51 ;  /* 0x000000ffff0d7224 */ /* 0x001fe200078e0033 */
[----:B------:R-:W-:-:S05]  /*7ce0*/  MOV R12, R50 ;  /* 0x00000032000c7202 */ /* 0x000fca0000000f00 */
[----:B------:R0:W2:Y:S01]  /*7cf0*/  LDG.E R13, desc[UR36][R12.64] ;  /* 0x000000240c0d7981 */ /* 0x0000a2000c1e1900 */
[----:B------:R-:W-:Y:S02]  /*7d00*/  IMAD.MOV.U32 R52, RZ, RZ, R0 ;  /* 0x000000ffff347224 */ /* 0x000fe400078e0000 */
[----:B0-----:R-:W-:Y:S01]  /*7d10*/  IMAD.MOV.U32 R12, RZ, RZ, R6 ;  /* 0x000000ffff0c7224 */ /* 0x001fe200078e0006 */
[----:B------:R-:W-:-:S05]  /*7d20*/  IADD3 R46, P3, PT, R46, 0x4, RZ ;  /* 0x000000042e2e7810 */ /* 0x000fca0007f7e0ff */
[----:B------:R-:W-:Y:S01]  /*7d30*/  IMAD.X R48, RZ, RZ, R48, P3 ;  /* 0x000000ffff307224 */ /* 0x000fe200018e0630 */
[----:B------:R-:W-:Y:S01]  /*7d40*/  IADD3 R50, P3, PT, R50, 0x4, RZ ;  /* 0x0000000432327810 */ /* 0x000fe20007f7e0ff */
[----:B--2---:R0:W-:Y:S02]  /*7d50*/  ST.E desc[UR36][R52.64], R13 ;  /* 0x0000000d34007985 */ /* 0x0041e4000c101924 */
[----:B0-----:R-:W-:-:S05]  /*7d60*/  IMAD.MOV.U32 R13, RZ, RZ, R3 ;  /* 0x000000ffff0d7224 */ /* 0x001fca00078e0003 */
[----:B------:R0:W2:Y:S01]  /*7d70*/  LDG.E R33, desc[UR36][R12.64] ;  /* 0x000000240c217981 */ /* 0x0000a2000c1e1900 */
[----:B------:R-:W-:Y:S01]  /*7d80*/  IMAD.X R51, RZ, RZ, R51, P3 ;  /* 0x000000ffff337224 */ /* 0x000fe200018e0633 */
[----:B------:R-:W-:-:S05]  /*7d90*/  IADD3 R6, P3, PT, R6, 0x4, RZ ;  /* 0x0000000406067810 */ /* 0x000fca0007f7e0ff */
[----:B------:R-:W-:Y:S01]  /*7da0*/  IMAD.X R3, RZ, RZ, R3, P3 ;  /* 0x000000ffff037224 */ /* 0x000fe200018e0603 */
[----:B------:R-:W-:Y:S01]  /*7db0*/  IADD3 R0, P3, PT, R0, 0x4, RZ ;  /* 0x0000000400007810 */ /* 0x000fe20007f7e0ff */
[----:B0-----:R-:W-:Y:S01]  /*7dc0*/  IMAD.MOV.U32 R12, RZ, RZ, R4 ;  /* 0x000000ffff0c7224 */ /* 0x001fe200078e0004 */
[----:B------:R-:W-:-:S03]  /*7dd0*/  MOV R13, R49 ;  /* 0x00000031000d7202 */ /* 0x000fc60000000f00 */
[----:B------:R-:W-:Y:S01]  /*7de0*/  IMAD.X R53, RZ, RZ, R53, P3 ;  /* 0x000000ffff357224 */ /* 0x000fe200018e0635 */
[----:B------:R-:W-:-:S05]  /*7df0*/  IADD3 R4, P3, PT, R4, 0x4, RZ ;  /* 0x0000000404047810 */ /* 0x000fca0007f7e0ff */
[----:B------:R-:W-:Y:S01]  /*7e00*/  IMAD.X R49, RZ, RZ, R49, P3 ;  /* 0x000000ffff317224 */ /* 0x000fe200018e0631 */
[----:B------:R-:W-:-:S04]  /*7e10*/  ISETP.NE.U32.AND P3, PT, R46, R7, PT ;  /* 0x000000072e00720c */ /* 0x000fc80003f65070 */
[----:B------:R-:W-:Y:S01]  /*7e20*/  ISETP.NE.AND.EX P3, PT, R48, R5, PT, P3 ;  /* 0x000000053000720c */ /* 0x000fe20003f65330 */
[----:B--2---:R0:W-:-:S12]  /*7e30*/  ST.E desc[UR36][R12.64], R33 ;  /* 0x000000210c007985 */ /* 0x0041d8000c101924 */
[----:B------:R-:W-:Y:S05]  /*7e40*/  @P3 BRA `(.L_x_260) ;  /* 0xfffffffc00a03947 */ /* 0x000fea000383ffff */
.L_x_259:
[----:B------:R-:W-:Y:S05]  /*7e50*/  BSYNC.RECONVERGENT B3 ;  /* 0x0000000000037941 */ /* 0x000fea0003800200 */
.L_x_258:
[----:B------:R-:W-:Y:S02]  /*7e60*/  ISETP.GE.AND.EX P2, PT, R31, RZ, PT, P2 ;  /* 0x000000ff1f00720c */ /* 0x000fe40003f46320 */
[----:B------:R-:W-:Y:S02]  /*7e70*/  IADD3 R39, P3, PT, R11, R32, RZ ;  /* 0x000000200b277210 */ /* 0x000fe40007f7e0ff */
[----:B------:R-:W-:-:S03]  /*7e80*/  SHF.L.U64.HI R0, R41, 0x3, R38 ;  /* 0x0000000329007819 */ /* 0x000fc60000010226 */
[----:B------:R-:W-:Y:S02]  /*7e90*/  IMAD.X R37, R9, 0x1, R10, P3 ;  /* 0x0000000109257824 */ /* 0x000fe400018e060a */
[--C-:B------:R-:W-:Y:S02]  /*7ea0*/  IMAD.X R35, R35, 0x1, R0.reuse, P4 ;  /* 0x0000000123237824 */ /* 0x100fe400020e0600 */
[--C-:B------:R-:W-:Y:S02]  /*7eb0*/  IMAD.X R29, R29, 0x1, R0.reuse, P6 ;  /* 0x000000011d1d7824 */ /* 0x100fe400030e0600 */
[----:B------:R-:W-:Y:S01]  /*7ec0*/  IMAD.X R14, R14, 0x1, R0, P5 ;  /* 0x000000010e0e7824 */ /* 0x000fe200028e0600 */
[----:B------:R-:W-:Y:S06]  /*7ed0*/  @!P2 BRA `(.L_x_261) ;  /* 0x000000000008a947 */ /* 0x000fec0003800000 */
[----:B------:R-:W-:Y:S01]  /*7ee0*/  IMAD.MOV.U32 R3, RZ, RZ, R8 ;  /* 0x000000ffff037224 */ /* 0x000fe200078e0008 */
[----:B------:R-:W-:Y:S06]  /*7ef0*/  BRA `(.L_x_262) ;  /* 0xfffffff4006c7947 */ /* 0x000fec000383ffff */
.L_x_261:
[----:B------:R-:W-:Y:S05]  /*7f00*/  BSYNC.RECONVERGENT B2 ;  /* 0x0000000000027941 */ /* 0x000fea0003800200 */
.L_x_251:
[----:B------:R-:W-:Y:S05]  /*7f10*/  BRA `(.L_x_250) ;  /* 0x0000000800647947 */ /* 0x000fea0003800000 */
.L_x_249:
[----:B------:R-:W-:-:S04]  /*7f20*/  ISETP.GE.U32.AND P2, PT, R27, 0x1, PT ;  /* 0x000000011b00780c */ /* 0x000fc80003f46070 */
[----:B------:R-:W-:-:S13]  /*7f30*/  ISETP.GE.AND.EX P2, PT, R28, RZ, PT, P2 ;  /* 0x000000ff1c00720c */ /* 0x000fda0003f46320 */
[----:B------:R-:W-:Y:S05]  /*7f40*/  @!P2 BRA `(.L_x_250) ;  /* 0x000000080058a947 */ /* 0x000fea0003800000 */
[C---:B----4-:R-:W-:Y:S01]  /*7f50*/  IMAD.SHL.U32 R9, R41.reuse, 0x2, RZ ;  /* 0x0000000229097824 */ /* 0x050fe200078e00ff */
[----:B------:R-:W-:Y:S01]  /*7f60*/  SHF.L.U64.HI R10, R41, 0x1, R38 ;  /* 0x00000001290a7819 */ /* 0x000fe20000010226 */
[----:B------:R-:W-:Y:S01]  /*7f70*/  IMAD.MOV.U32 R35, RZ, RZ, R2 ;  /* 0x000000ffff237224 */ /* 0x000fe200078e0002 */
[----:B------:R-:W-:Y:S01]  /*7f80*/  MOV R42, R18 ;  /* 0x00000012002a7202 */ /* 0x000fe20000000f00 */
[----:B------:R-:W-:Y:S01]  /*7f90*/  IMAD.MOV.U32 R36, RZ, RZ, R22 ;  /* 0x000000ffff247224 */ /* 0x000fe200078e0016 */
[----:B------:R-:W-:Y:S01]  /*7fa0*/  SHF.L.U64.HI R10, R9, 0x2, R10 ;  /* 0x00000002090a7819 */ /* 0x000fe2000001020a */
[----:B------:R-:W-:Y:S02]  /*7fb0*/  IMAD.MOV.U32 R33, RZ, RZ, R26 ;  /* 0x000000ffff217224 */ /* 0x000fe400078e001a */
[----:B------:R-:W-:Y:S02]  /*7fc0*/  IMAD.MOV.U32 R34, RZ, RZ, R16 ;  /* 0x000000ffff227224 */ /* 0x000fe400078e0010 */
[----:B------:R-:W-:-:S02]  /*7fd0*/  IMAD.MOV.U32 R29, RZ, RZ, R17 ;  /* 0x000000ffff1d7224 */ /* 0x000fc400078e0011 */
[----:B------:R-:W-:Y:S02]  /*7fe0*/  IMAD.MOV.U32 R32, RZ, RZ, R24 ;  /* 0x000000ffff207224 */ /* 0x000fe400078e0018 */
[----:B---3--:R-:W-:Y:S02]  /*7ff0*/  IMAD.MOV.U32 R11, RZ, RZ, R25 ;  /* 0x000000ffff0b7224 */ /* 0x008fe400078e0019 */
[----:B------:R-:W-:-:S07]  /*8000*/  IMAD.SHL.U32 R9, R9, 0x4, RZ ;  /* 0x0000000409097824 */ /* 0x000fce00078e00ff */
.L_x_272:
[----:B------:R-:W-:Y:S01]  /*8010*/  SHF.L.U32 R4, R41, 0x2, RZ ;  /* 0x0000000229047819 */ /* 0x000fe200000006ff */
[----:B------:R-:W-:Y:S01]  /*8020*/  BSSY.RECONVERGENT B2, `(.L_x_263) ;  /* 0x0000046000027945 */ /* 0x000fe20003800200 */
[----:B012---:R-:W-:Y:S01]  /*8030*/  LEA R13, P3, R27, R18, 0x2 ;  /* 0x000000121b0d7211 */ /* 0x007fe200078610ff */
[----:B------:R-:W-:Y:S01]  /*8040*/  IMAD.MOV.U32 R46, RZ, RZ, R32 ;  /* 0x000000ffff2e7224 */ /* 0x000fe200078e0020 */
[----:B------:R-:W-:Y:S01]  /*8050*/  IADD3 R8, P2, PT, R42, R4, RZ ;  /* 0x000000042a087210 */ /* 0x000fe20007f5e0ff */
[----:B------:R-:W-:Y:S01]  /*8060*/  IMAD.MOV.U32 R47, RZ, RZ, R11 ;  /* 0x000000ffff2f7224 */ /* 0x000fe200078e000b */
[----:B------:R-:W-:Y:S01]  /*8070*/  SHF.L.U64.HI R3, R41, 0x2, R38 ;  /* 0x0000000229037819 */ /* 0x000fe20000010226 */
[----:B------:R-:W-:Y:S01]  /*8080*/  IMAD.MOV.U32 R50, RZ, RZ, R34 ;  /* 0x000000ffff327224 */ /* 0x000fe200078e0022 */
[----:B------:R-:W-:Y:S01]  /*8090*/  LEA.HI.X R0, R27, R2, R28, 0x2, P3 ;  /* 0x000000021b007211 */ /* 0x000fe200018f141c */
[----:B------:R-:W-:Y:S01]  /*80a0*/  IMAD.MOV.U32 R51, RZ, RZ, R29 ;  /* 0x000000ffff337224 */ /* 0x000fe200078e001d */
[----:B------:R-:W-:Y:S01]  /*80b0*/  IADD3 RZ, P3, PT, R8, -R13, RZ ;  /* 0x8000000d08ff7210 */ /* 0x000fe20007f7e0ff */
[----:B------:R-:W-:Y:S01]  /*80c0*/  IMAD.X R7, R35, 0x1, R3, P2 ;  /* 0x0000000123077824 */ /* 0x000fe200010e0603 */
[----:B------:R-:W-:Y:S01]  /*80d0*/  MOV R39, R36 ;  /* 0x0000002400277202 */ /* 0x000fe20000000f00 */
[----:B------:R-:W-:-:S02]  /*80e0*/  IMAD.MOV.U32 R48, RZ, RZ, R33 ;  /* 0x000000ffff307224 */ /* 0x000fc400078e0021 */
[----:B------:R-:W-:-:S05]  /*80f0*/  IMAD.X R5, R7, 0x1, ~R0, P3 ;  /* 0x0000000107057824 */ /* 0x000fca00018e0e00 */
[----:B------:R-:W-:-:S04]  /*8100*/  ISETP.GE.AND P2, PT, R5, RZ, PT ;  /* 0x000000ff0500720c */ /* 0x000fc80003f46270 */
[----:B------:R-:W-:Y:S02]  /*8110*/  SEL R5, R8, R13, !P2 ;  /* 0x0000000d08057207 */ /* 0x000fe40005000000 */
[----:B------:R-:W-:Y:S02]  /*8120*/  SEL R6, R7, R0, !P2 ;  /* 0x0000000007067207 */ /* 0x000fe40005000000 */
[----:B------:R-:W-:Y:S01]  /*8130*/  IADD3 R4, P2, PT, R5, R4, RZ ;  /* 0x0000000405047210 */ /* 0x000fe20007f5e0ff */
[----:B------:R-:W-:Y:S01]  /*8140*/  IMAD.MOV.U32 R37, RZ, RZ, R5 ;  /* 0x000000ffff257224 */ /* 0x000fe200078e0005 */
[----:B------:R-:W-:Y:S01]  /*8150*/  ISETP.EQ.U32.AND P3, PT, R42, R5, PT ;  /* 0x000000052a00720c */ /* 0x000fe20003f62070 */
[----:B------:R-:W-:Y:S02]  /*8160*/  IMAD.MOV.U32 R44, RZ, RZ, R6 ;  /* 0x000000ffff2c7224 */ /* 0x000fe400078e0006 */
[----:B------:R-:W-:Y:S01]  /*8170*/  IMAD.X R3, R6, 0x1, R3, P2 ;  /* 0x0000000106037824 */ /* 0x000fe200010e0603 */
[----:B------:R-:W-:-:S05]  /*8180*/  IADD3 RZ, P2, PT, R4, -R13, RZ ;  /* 0x8000000d04ff7210 */ /* 0x000fca0007f5e0ff */
[----:B------:R-:W-:-:S05]  /*8190*/  IMAD.X R12, R3, 0x1, ~R0, P2 ;  /* 0x00000001030c7824 */ /* 0x000fca00010e0e00 */
[----:B------:R-:W-:-:S04]  /*81a0*/  ISETP.GE.AND P2, PT, R12, RZ, PT ;  /* 0x000000ff0c00720c */ /* 0x000fc80003f46270 */
[----:B------:R-:W-:Y:S02]  /*81b0*/  SEL R4, R4, R13, !P2 ;  /* 0x0000000d04047207 */ /* 0x000fe40005000000 */
[----:B------:R-:W-:Y:S02]  /*81c0*/  SEL R3, R3, R0, !P2 ;  /* 0x0000000003037207 */ /* 0x000fe40005000000 */
[----:B------:R-:W-:-:S04]  /*81d0*/  ISETP.NE.U32.AND P2, PT, R5, R4, PT ;  /* 0x000000040500720c */ /* 0x000fc80003f45070 */
[----:B------:R-:W-:-:S04]  /*81e0*/  ISETP.NE.AND.EX P2, PT, R6, R3, PT, P2 ;  /* 0x000000030600720c */ /* 0x000fc80003f45320 */
[----:B------:R-:W-:Y:S02]  /*81f0*/  ISETP.EQ.OR.EX P2, PT, R35, R6, !P2, P3 ;  /* 0x000000062300720c */ /* 0x000fe40005742730 */
[----:B------:R-:W-:-:S04]  /*8200*/  IADD3 R0, P3, P4, R36, R5, -R42 ;  /* 0x0000000524007210 */ /* 0x000fc80007c7e82a */
[----:B------:R-:W-:-:S07]  /*8210*/  IADD3.X R31, PT, PT, R33, R6, ~R35, P3, P4 ;  /* 0x00000006211f7210 */ /* 0x000fce0001fe8c23 */
[----:B------:R-:W-:Y:S05]  /*8220*/  @P2 BRA `(.L_x_264) ;  /* 0x0000000000942947 */ /* 0x000fea0003800000 */
.L_x_265:
[----:B0-----:R-:W-:Y:S02]  /*8230*/  IMAD.MOV.U32 R12, RZ, RZ, R37 ;  /* 0x000000ffff0c7224 */ /* 0x001fe400078e0025 */
[----:B------:R-:W-:-:S05]  /*8240*/  IMAD.MOV.U32 R13, RZ, RZ, R44 ;  /* 0x000000ffff0d7224 */ /* 0x000fca00078e002c */
[----:B------:R0:W2:Y:S02]  /*8250*/  LD.E R43, desc[UR36][R12.64] ;  /* 0x000000240c2b7980 */ /* 0x0000a4000c101900 */
[----:B0-----:R-:W-:Y:S02]  /*8260*/  IMAD.MOV.U32 R12, RZ, RZ, R42 ;  /* 0x000000ffff0c7224 */ /* 0x001fe400078e002a */
[----:B------:R-:W-:-:S05]  /*8270*/  IMAD.MOV.U32 R13, RZ, RZ, R35 ;  /* 0x000000ffff0d7224 */ /* 0x000fca00078e0023 */
[----:B------:R0:W2:Y:S02]  /*8280*/  LD.E R14, desc[UR36][R12.64] ;  /* 0x000000240c0e7980 */ /* 0x0000a4000c101900 */
[----:B0-----:R-:W-:Y:S01]  /*8290*/  IMAD.MOV.U32 R12, RZ, RZ, R50 ;  /* 0x000000ffff0c7224 */ /* 0x001fe200078e0032 */
[----:B------:R-:W-:Y:S02]  /*82a0*/  MOV R13, R51 ;  /* 0x00000033000d7202 */ /* 0x000fe40000000f00 */
[----:B--2---:R-:W-:-:S13]  /*82b0*/  FSETP.GT.AND P5, PT, R43, R14, PT ;  /* 0x0000000e2b00720b */ /* 0x004fda0003fa4000 */
[----:B------:R0:W-:Y:S01]  /*82c0*/  @!P5 STG.E desc[UR36][R12.64], R14 ;  /* 0x0000000e0c00d986 */ /* 0x0001e2000c101924 */
[----:B------:R-:W-:Y:S02]  /*82d0*/  @!P5 IMAD.MOV.U32 R15, RZ, RZ, R48 ;  /* 0x000000ffff0fd224 */ /* 0x000fe400078e0030 */
[----:B0-----:R-:W-:-:S05]  /*82e0*/  @!P5 IMAD.MOV.U32 R14, RZ, RZ, R39 ;  /* 0x000000ffff0ed224 */ /* 0x001fca00078e0027 */
[----:B------:R0:W2:Y:S01]  /*82f0*/  @!P5 LD.E R45, desc[UR36][R14.64] ;  /* 0x000000240e2dd980 */ /* 0x0000a2000c101900 */
[----:B------:R-:W-:Y:S02]  /*8300*/  @P5 IMAD.MOV.U32 R30, RZ, RZ, R0 ;  /* 0x000000ffff1e5224 */ /* 0x000fe400078e0000 */
[----:B0-----:R-:W-:Y:S02]  /*8310*/  IMAD.MOV.U32 R14, RZ, RZ, R46 ;  /* 0x000000ffff0e7224 */ /* 0x001fe400078e002e */
[----:B------:R-:W-:-:S05]  /*8320*/  IMAD.MOV.U32 R15, RZ, RZ, R47 ;  /* 0x000000ffff0f7224 */ /* 0x000fca00078e002f */
[----:B--2---:R0:W-:Y:S04]  /*8330*/  @!P5 STG.E desc[UR36][R14.64], R45 ;  /* 0x0000002d0e00d986 */ /* 0x0041e8000c101924 */
[----:B------:R0:W-:Y:S04]  /*8340*/  @P5 STG.E desc[UR36][R12.64], R43 ;  /* 0x0000002b0c005986 */ /* 0x0001e8000c101924 */
[----:B------:R1:W2:Y:S01]  /*8350*/  @P5 LD.E R49, desc[UR36][R30.64] ;  /* 0x000000241e315980 */ /* 0x0002a2000c101900 */
[----:B------:R-:W-:Y:S02]  /*8360*/  IADD3 R50, P2, PT, R12, 0x4, RZ ;  /* 0x000000040c327810 */ /* 0x000fe40007f5e0ff */
[----:B------:R-:W-:-:S02]  /*8370*/  @P5 IADD3 R37, P3, PT, R37, 0x4, RZ ;  /* 0x0000000425255810 */ /* 0x000fc40007f7e0ff */
[----:B------:R-:W-:Y:S01]  /*8380*/  IADD3 R46, P4, PT, R14, 0x4, RZ ;  /* 0x000000040e2e7810 */ /* 0x000fe20007f9e0ff */
[----:B------:R-:W-:Y:S01]  /*8390*/  IMAD.X R51, RZ, RZ, R13, P2 ;  /* 0x000000ffff337224 */ /* 0x000fe200010e060d */
[----:B------:R-:W-:Y:S01]  /*83a0*/  @!P5 IADD3 R42, P2, PT, R42, 0x4, RZ ;  /* 0x000000042a2ad810 */ /* 0x000fe20007f5e0ff */
[----:B------:R-:W-:Y:S01]  /*83b0*/  @P5 IMAD.X R44, RZ, RZ, R44, P3 ;  /* 0x000000ffff2c5224 */ /* 0x000fe200018e062c */
[----:B------:R-:W-:Y:S02]  /*83c0*/  ISETP.NE.U32.AND P3, PT, R37, R4, PT ;  /* 0x000000042500720c */ /* 0x000fe40003f65070 */
[----:B------:R-:W-:Y:S01]  /*83d0*/  IADD3.X R47, PT, PT, RZ, R15, RZ, P4, !PT ;  /* 0x0000000fff2f7210 */ /* 0x000fe200027fe4ff */
[----:B------:R-:W-:Y:S01]  /*83e0*/  @!P5 IMAD.X R35, RZ, RZ, R35, P2 ;  /* 0x000000ffff23d224 */ /* 0x000fe200010e0623 */
[----:B------:R-:W-:Y:S02]  /*83f0*/  ISETP.EQ.U32.AND P2, PT, R42, R5, PT ;  /* 0x000000052a00720c */ /* 0x000fe40003f42070 */
[----:B------:R-:W-:-:S02]  /*8400*/  ISETP.NE.AND.EX P3, PT, R44, R3, PT, P3 ;  /* 0x000000032c00720c */ /* 0x000fc40003f65330 */
[----:B------:R-:W-:Y:S02]  /*8410*/  @!P5 IADD3 R39, P6, PT, R39, 0x4, RZ ;  /* 0x000000042727d810 */ /* 0x000fe40007fde0ff */
[----:B------:R-:W-:Y:S02]  /*8420*/  ISETP.EQ.OR.EX P2, PT, R35, R6, !P3, P2 ;  /* 0x000000062300720c */ /* 0x000fe40005f42720 */
[----:B------:R-:W-:Y:S01]  /*8430*/  @P5 IADD3 R0, P4, PT, R0, 0x4, RZ ;  /* 0x0000000400005810 */ /* 0x000fe20007f9e0ff */
[----:B------:R-:W-:-:S04]  /*8440*/  @!P5 IMAD.X R48, RZ, RZ, R48, P6 ;  /* 0x000000ffff30d224 */ /* 0x000fc800030e0630 */
[----:B-1----:R-:W-:Y:S01]  /*8450*/  @P5 IMAD.X R31, RZ, RZ, R31, P4 ;  /* 0x000000ffff1f5224 */ /* 0x002fe200020e061f */
[----:B--2---:R0:W-:Y:S05]  /*8460*/  @P5 STG.E desc[UR36][R14.64], R49 ;  /* 0x000000310e005986 */ /* 0x0041ea000c101924 */
[----:B------:R-:W-:Y:S05]  /*8470*/  @!P2 BRA `(.L_x_265) ;  /* 0xfffffffc006ca947 */ /* 0x000fea000383ffff */
.L_x_264:
[----:B------:R-:W-:Y:S05]  /*8480*/  BSYNC.RECONVERGENT B2 ;  /* 0x0000000000027941 */ /* 0x000fea0003800200 */
.L_x_263:
[----:B------:R-:W-:Y:S01]  /*8490*/  ISETP.NE.U32.AND P2, PT, R42, R5, PT ;  /* 0x000000052a00720c */ /* 0x000fe20003f45070 */
[----:B------:R-:W-:Y:S03]  /*84a0*/  BSSY.RECONVERGENT B2, `(.L_x_266) ;  /* 0x0000018000027945 */ /* 0x000fe60003800200 */
[----:B------:R-:W-:-:S13]  /*84b0*/  ISETP.NE.AND.EX P2, PT, R35, R6, PT, P2 ;  /* 0x000000062300720c */ /* 0x000fda0003f45320 */
[----:B------:R-:W-:Y:S05]  /*84c0*/  @!P2 BRA `(.L_x_267) ;  /* 0x000000000054a947 */ /* 0x000fea0003800000 */
.L_x_268:
[----:B01----:R-:W-:Y:S02]  /*84d0*/  IMAD.MOV.U32 R13, RZ, RZ, R35 ;  /* 0x000000ffff0d7224 */ /* 0x003fe400078e0023 */
[----:B------:R-:W-:-:S05]  /*84e0*/  IMAD.MOV.U32 R12, RZ, RZ, R42 ;  /* 0x000000ffff0c7224 */ /* 0x000fca00078e002a */
[----:B------:R0:W2:Y:S02]  /*84f0*/  LD.E R13, desc[UR36][R12.64] ;  /* 0x000000240c0d7980 */ /* 0x0000a4000c101900 */
[----:B0-----:R-:W-:Y:S02]  /*8500*/  IMAD.MOV.U32 R12, RZ, RZ, R39 ;  /* 0x000000ffff0c7224 */ /* 0x001fe400078e0027 */
[----:B--2---:R0:W-:Y:S02]  /*8510*/  STG.E desc[UR36][R50.64], R13 ;  /* 0x0000000d32007986 */ /* 0x0041e4000c101924 */
[----:B0-----:R-:W-:-:S05]  /*8520*/  IMAD.MOV.U32 R13, RZ, RZ, R48 ;  /* 0x000000ffff0d7224 */ /* 0x001fca00078e0030 */
[----:B------:R0:W2:Y:S01]  /*8530*/  LD.E R15, desc[UR36][R12.64] ;  /* 0x000000240c0f7980 */ /* 0x0000a2000c101900 */
[----:B------:R-:W-:Y:S02]  /*8540*/  IADD3 R42, P2, PT, R42, 0x4, RZ ;  /* 0x000000042a2a7810 */ /* 0x000fe40007f5e0ff */
[----:B------:R-:W-:Y:S02]  /*8550*/  IADD3 R39, P3, PT, R39, 0x4, RZ ;  /* 0x0000000427277810 */ /* 0x000fe40007f7e0ff */
[----:B------:R-:W-:Y:S02]  /*8560*/  IADD3.X R35, PT, PT, RZ, R35, RZ, P2, !PT ;  /* 0x00000023ff237210 */ /* 0x000fe400017fe4ff */
[----:B------:R-:W-:Y:S01]  /*8570*/  ISETP.NE.U32.AND P2, PT, R42, R5, PT ;  /* 0x000000052a00720c */ /* 0x000fe20003f45070 */
[----:B------:R-:W-:Y:S01]  /*8580*/  IMAD.X R48, RZ, RZ, R48, P3 ;  /* 0x000000ffff307224 */ /* 0x000fe200018e0630 */
[----:B------:R-:W-:Y:S01]  /*8590*/  IADD3 R50, P4, PT, R50, 0x4, RZ ;  /* 0x0000000432327810 */ /* 0x000fe20007f9e0ff */
[----:B0-----:R-:W-:Y:S01]  /*85a0*/  IMAD.MOV.U32 R12, RZ, RZ, R46 ;  /* 0x000000ffff0c7224 */ /* 0x001fe200078e002e */
[----:B------:R-:W-:Y:S01]  /*85b0*/  ISETP.NE.AND.EX P2, PT, R35, R6, PT, P2 ;  /* 0x000000062300720c */ /* 0x000fe20003f45320 */
[----:B------:R-:W-:Y:S01]  /*85c0*/  IMAD.MOV.U32 R13, RZ, RZ, R47 ;  /* 0x000000ffff0d7224 */ /* 0x000fe200078e002f */
[----:B------:R-:W-:Y:S01]  /*85d0*/  IADD3 R46, P5, PT, R46, 0x4, RZ ;  /* 0x000000042e2e7810 */ /* 0x000fe20007fbe0ff */
[----:B------:R-:W-:-:S04]  /*85e0*/  IMAD.X R51, RZ, RZ, R51, P4 ;  /* 0x000000ffff337224 */ /* 0x000fc800020e0633 */
[----:B------:R-:W-:Y:S01]  /*85f0*/  IMAD.X R47, RZ, RZ, R47, P5 ;  /* 0x000000ffff2f7224 */ /* 0x000fe200028e062f */
[----:B--2---:R1:W-:Y:S05]  /*8600*/  STG.E desc[UR36][R12.64], R15 ;  /* 0x0000000f0c007986 */ /* 0x0043ea000c101924 */
[----:B------:R-:W-:Y:S05]  /*8610*/  @P2 BRA `(.L_x_268) ;  /* 0xfffffffc00ac2947 */ /* 0x000fea000383ffff */
.L_x_267:
[----:B------:R-:W-:Y:S05]  /*8620*/  BSYNC.RECONVERGENT B2 ;  /* 0x0000000000027941 */ /* 0x000fea0003800200 */
.L_x_266:
[----:B------:R-:W-:Y:S01]  /*8630*/  ISETP.NE.U32.AND P2, PT, R37, R4, PT ;  /* 0x000000042500720c */ /* 0x000fe20003f45070 */
[----:B------:R-:W-:Y:S03]  /*8640*/  BSSY.RECONVERGENT B2, `(.L_x_269) ;  /* 0x0000018000027945 */ /* 0x000fe60003800200 */
[----:B------:R-:W-:-:S13]  /*8650*/  ISETP.NE.AND.EX P2, PT, R44, R3, PT, P2 ;  /* 0x000000032c00720c */ /* 0x000fda0003f45320 */
[----:B------:R-:W-:Y:S05]  /*8660*/  @!P2 BRA `(.L_x_270) ;  /* 0x000000000054a947 */ /* 0x000fea0003800000 */
.L_x_271:
[----:B012---:R-:W-:Y:S02]  /*8670*/  IMAD.MOV.U32 R12, RZ, RZ, R37 ;  /* 0x000000ffff0c7224 */ /* 0x007fe400078e0025 */
[----:B------:R-:W-:-:S05]  /*8680*/  IMAD.MOV.U32 R13, RZ, RZ, R44 ;  /* 0x000000ffff0d7224 */ /* 0x000fca00078e002c */
[----:B------:R0:W2:Y:S02]  /*8690*/  LD.E R5, desc[UR36][R12.64] ;  /* 0x000000240c057980 */ /* 0x0000a4000c101900 */
[----:B0-----:R-:W-:Y:S02]  /*86a0*/  IMAD.MOV.U32 R12, RZ, RZ, R0 ;  /* 0x000000ffff0c7224 */ /* 0x001fe400078e0000 */
[----:B------:R-:W-:Y:S01]  /*86b0*/  IMAD.MOV.U32 R13, RZ, RZ, R31 ;  /* 0x000000ffff0d7224 */ /* 0x000fe200078e001f */
[----:B--2---:R0:W-:Y:S04]  /*86c0*/  STG.E desc[UR36][R50.64], R5 ;  /* 0x0000000532007986 */ /* 0x0041e8000c101924 */
[----:B------:R1:W2:Y:S01]  /*86d0*/  LD.E R15, desc[UR36][R12.64] ;  /* 0x000000240c0f7980 */ /* 0x0002a2000c101900 */
[----:B------:R-:W-:-:S02]  /*86e0*/  IADD3 R37, P2, PT, R37, 0x4, RZ ;  /* 0x0000000425257810 */ /* 0x000fc40007f5e0ff */
[----:B------:R-:W-:-:S03]  /*86f0*/  IADD3 R0, P3, PT, R0, 0x4, RZ ;  /* 0x0000000400007810 */ /* 0x000fc60007f7e0ff */
[----:B------:R-:W-:Y:S01]  /*8700*/  IMAD.X R44, RZ, RZ, R44, P2 ;  /* 0x000000ffff2c7224 */ /* 0x000fe200010e062c */
[----:B------:R-:W-:Y:S01]  /*8710*/  ISETP.NE.U32.AND P2, PT, R37, R4, PT ;  /* 0x000000042500720c */ /* 0x000fe20003f45070 */
[----:B------:R-:W-:Y:S01]  /*8720*/  IMAD.X R31, RZ, RZ, R31, P3 ;  /* 0x000000ffff1f7224 */ /* 0x000fe200018e061f */
[----:B0-----:R-:W-:Y:S01]  /*8730*/  IADD3 R50, P4, PT, R50, 0x4, RZ ;  /* 0x0000000432327810 */ /* 0x001fe20007f9e0ff */
[----:B-1----:R-:W-:Y:S01]  /*8740*/  IMAD.MOV.U32 R12, RZ, RZ, R46 ;  /* 0x000000ffff0c7224 */ /* 0x002fe200078e002e */
[----:B------:R-:W-:Y:S02]  /*8750*/  MOV R13, R47 ;  /* 0x0000002f000d7202 */ /* 0x000fe40000000f00 */
[----:B------:R-:W-:Y:S01]  /*8760*/  ISETP.NE.AND.EX P2, PT, R44, R3, PT, P2 ;  /* 0x000000032c00720c */ /* 0x000fe20003f45320 */
[----:B------:R-:W-:Y:S01]  /*8770*/  IMAD.X R51, RZ, RZ, R51, P4 ;  /* 0x000000ffff337224 */ /* 0x000fe200020e0633 */
[----:B------:R-:W-:-:S05]  /*8780*/  IADD3 R46, P5, PT, R46, 0x4, RZ ;  /* 0x000000042e2e7810 */ /* 0x000fca0007fbe0ff */
[----:B------:R-:W-:Y:S01]  /*8790*/  IMAD.X R47, RZ, RZ, R47, P5 ;  /* 0x000000ffff2f7224 */ /* 0x000fe200028e062f */
[----:B--2---:R2:W-:Y:S05]  /*87a0*/  STG.E desc[UR36][R12.64], R15 ;  /* 0x0000000f0c007986 */ /* 0x0045ea000c101924 */
[----:B------:R-:W-:Y:S05]  /*87b0*/  @P2 BRA `(.L_x_271) ;  /* 0xfffffffc00ac2947 */ /* 0x000fea000383ffff */
.L_x_270:
[----:B------:R-:W-:Y:S05]  /*87c0*/  BSYNC.RECONVERGENT B2 ;  /* 0x0000000000027941 */ /* 0x000fea0003800200 */
.L_x_269:
[----:B------:R-:W-:Y:S02]  /*87d0*/  LEA R42, P2, R41, R8, 0x2 ;  /* 0x00000008292a7211 */ /* 0x000fe400078410ff */
[----:B------:R-:W-:Y:S02]  /*87e0*/  LEA R3, P4, R27, R18, 0x2 ;  /* 0x000000121b037211 */ /* 0x000fe400078810ff */
[----:B------:R-:W-:Y:S02]  /*87f0*/  LEA.HI.X R35, R41, R7, R38, 0x2, P2 ;  /* 0x0000000729237211 */ /* 0x000fe400010f1426 */
[----:B------:R-:W-:Y:S02]  /*8800*/  IADD3 RZ, P3, PT, R42, -R3, RZ ;  /* 0x800000032aff7210 */ /* 0x000fe40007f7e0ff */
[----:B------:R-:W-:Y:S02]  /*8810*/  LEA.HI.X R0, R27, R2, R28, 0x2, P4 ;  /* 0x000000021b007211 */ /* 0x000fe400020f141c */
[----:B------:R-:W-:-:S02]  /*8820*/  IADD3 R34, P4, PT, R34, R9, RZ ;  /* 0x0000000922227210 */ /* 0x000fc40007f9e0ff */
[-C--:B------:R-:W-:Y:S01]  /*8830*/  IADD3 R32, P5, PT, R32, R9.reuse, RZ ;  /* 0x0000000920207210 */ /* 0x080fe20007fbe0ff */
[----:B------:R-:W-:Y:S01]  /*8840*/  IMAD.X R0, R35, 0x1, ~R0, P3 ;  /* 0x0000000123007824 */ /* 0x000fe200018e0e00 */
[----:B------:R-:W-:Y:S01]  /*8850*/  IADD3 R36, P3, PT, R36, R9, RZ ;  /* 0x0000000924247210 */ /* 0x000fe20007f7e0ff */
[--C-:B------:R-:W-:Y:S02]  /*8860*/  IMAD.X R29, R29, 0x1, R10.reuse, P4 ;  /* 0x000000011d1d7824 */ /* 0x100fe400020e060a */
[--C-:B------:R-:W-:Y:S01]  /*8870*/  IMAD.X R11, R11, 0x1, R10.reuse, P5 ;  /* 0x000000010b0b7824 */ /* 0x100fe200028e060a */
[----:B------:R-:W-:Y:S01]  /*8880*/  ISETP.GE.AND P2, PT, R0, RZ, PT ;  /* 0x000000ff0000720c */ /* 0x000fe20003f46270 */
[----:B------:R-:W-:-:S12]  /*8890*/  IMAD.X R33, R33, 0x1, R10, P3 ;  /* 0x0000000121217824 */ /* 0x000fd800018e060a */
[----:B------:R-:W-:Y:S05]  /*88a0*/  @!P2 BRA `(.L_x_272) ;  /* 0xfffffff400d8a947 */ /* 0x000fea000383ffff */
.L_x_250:
[----:B------:R-:W-:Y:S05]  /*88b0*/  BSYNC.RECONVERGENT B1 ;  /* 0x0000000000017941 */ /* 0x000fea0003800200 */
.L_x_248:
[----:B---34-:R-:W-:Y:S01]  /*88c0*/  IMAD.WIDE R4, R40, 0x4, RZ ;  /* 0x0000000428047825 */ /* 0x018fe200078e02ff */
[C---:B------:R-:W-:Y:S02]  /*88d0*/  SHF.L.U64.HI R38, R41.reuse, 0x1, R38 ;  /* 0x0000000129267819 */ /* 0x040fe40000010226 */
[----:B------:R-:W-:Y:S01]  /*88e0*/  PLOP3.LUT P0, PT, P0, PT, PT, 0x8, 0x80 ;  /* 0x000000000080781c */ /* 0x000fe2000070e170 */
[----:B------:R-:W-:Y:S01]  /*88f0*/  IMAD.SHL.U32 R41, R41, 0x2, RZ ;  /* 0x0000000229297824 */ /* 0x000fe200078e00ff */
[----:B------:R-:W-:-:S04]  /*8900*/  IADD3 R0, P2, PT, RZ, -R4, RZ ;  /* 0x80000004ff007210 */ /* 0x000fc80007f5e0ff */
[----:B------:R-:W-:-:S04]  /*8910*/  IADD3.X R5, PT, PT, RZ, ~R5, RZ, P2, !PT ;  /* 0x80000005ff057210 */ /* 0x000fc800017fe4ff */
[--C-:B------:R-:W-:Y:S02]  /*8920*/  SHF.R.S64 R0, R0, 0x2, R5.reuse ;  /* 0x0000000200007819 */ /* 0x100fe40000001005 */
[----:B------:R-:W-:Y:S02]  /*8930*/  SHF.R.S32.HI R5, RZ, 0x2, R5 ;  /* 0x00000002ff057819 */ /* 0x000fe40000011405 */
[----:B------:R-:W-:-:S04]  /*8940*/  IADD3 R0, P3, PT, RZ, -R0, RZ ;  /* 0x80000000ff007210 */ /* 0x000fc80007f7e0ff */
[----:B------:R-:W-:Y:S01]  /*8950*/  ISETP.GE.U32.AND P2, PT, R41, R0, PT ;  /* 0x000000002900720c */ /* 0x000fe20003f46070 */
[----:B------:R-:W-:-:S05]  /*8960*/  IMAD.X R5, RZ, RZ, ~R5, P3 ;  /* 0x000000ffff057224 */ /* 0x000fca00018e0e05 */
[----:B------:R-:W-:-:S13]  /*8970*/  ISETP.GE.AND.EX P2, PT, R38, R5, PT, P2 ;  /* 0x000000052600720c */ /* 0x000fda0003f46320 */
[----:B------:R-:W-:Y:S05]  /*8980*/  @!P2 BRA `(.L_x_273) ;  /* 0xffffffe80084a947 */ /* 0x000fea000383ffff */
[----:B------:R-:W-:Y:S05]  /*8990*/  BSYNC.RECONVERGENT B0 ;  /* 0x0000000000007941 */ /* 0x000fea0003800200 */
.L_x_247:
[----:B------:R-:W-:Y:S05]  /*89a0*/  @P1 BRA `(.L_x_246) ;  /* 0x0000000400f41947 */ /* 0x000fea0003800000 */
[----:B------:R-:W-:-:S04]  /*89b0*/  ISETP.NE.U32.AND P0, PT, R27, RZ, PT ;  /* 0x000000ff1b00720c */ /* 0x000fc80003f05070 */
[----:B------:R-:W-:-:S13]  /*89c0*/  ISETP.NE.AND.EX P0, PT, R28, RZ, PT, P0 ;  /* 0x000000ff1c00720c */ /* 0x000fda0003f05300 */
[----:B------:R-:W-:Y:S05]  /*89d0*/  @!P0 BREAK.RELIABLE B6 ;  /* 0x0000000000068942 */ /* 0x000fea0003800100 */
[----:B------:R-:W-:Y:S05]  /*89e0*/  @!P0 BRA `(.L_x_274) ;  /* 0x0000000800248947 */ /* 0x000fea0003800000 */
[----:B------:R-:W-:Y:S01]  /*89f0*/  ISETP.GE.U32.AND P0, PT, R27, 0x1, PT ;  /* 0x000000011b00780c */ /* 0x000fe20003f06070 */
[----:B------:R-:W-:Y:S03]  /*8a00*/  BSSY.RECONVERGENT B0, `(.L_x_246) ;  /* 0x0000077000007945 */ /* 0x000fe60003800200 */
[----:B------:R-:W-:-:S13]  /*8a10*/  ISETP.GE.AND.EX P0, PT, R28, RZ, PT, P0 ;  /* 0x000000ff1c00720c */ /* 0x000fda0003f06300 */
[----:B------:R-:W-:Y:S05]  /*8a20*/  @!P0 BRA `(.L_x_275) ;  /* 0x0000000400d08947 */ /* 0x000fea0003800000 */
[C---:B------:R-:W-:Y:S01]  /*8a30*/  LOP3.LUT R20, R27.reuse, 0x3, RZ, 0xc0, !PT ;  /* 0x000000031b147812 */ /* 0x040fe200078ec0ff */
[----:B------:R-:W-:Y:S01]  /*8a40*/  IMAD.MOV.U32 R21, RZ, RZ, RZ ;  /* 0x000000ffff157224 */ /* 0x000fe200078e00ff */
[----:B------:R-:W-:Y:S01]  /*8a50*/  ISETP.GE.U32.AND P0, PT, R27, 0x4, PT ;  /* 0x000000041b00780c */ /* 0x000fe20003f06070 */
[----:B------:R-:W-:Y:S01]  /*8a60*/  BSSY.RECONVERGENT B1, `(.L_x_276) ;  /* 0x0000023000017945 */ /* 0x000fe20003800200 */
[C---:B------:R-:W-:Y:S01]  /*8a70*/  ISETP.NE.U32.AND P2, PT, R20.reuse, RZ, PT ;  /* 0x000000ff1400720c */ /* 0x040fe20003f45070 */
[----:B0-----:R-:W-:Y:S01]  /*8a80*/  IMAD.MOV.U32 R14, RZ, RZ, R16 ;  /* 0x000000ffff0e7224 */ /* 0x001fe200078e0010 */
[----:B------:R-:W-:Y:S01]  /*8a90*/  ISETP.NE.U32.AND P1, PT, R20, RZ, PT ;  /* 0x000000ff1400720c */ /* 0x000fe20003f25070 */
[----:B-12---:R-:W-:Y:S01]  /*8aa0*/  IMAD.MOV.U32 R15, RZ, RZ, R17 ;  /* 0x000000ffff0f7224 */ /* 0x006fe200078e0011 */
[----:B------:R-:W-:Y:S01]  /*8ab0*/  ISETP.NE.AND.EX P2, PT, RZ, RZ, PT, P2 ;  /* 0x000000ffff00720c */ /* 0x000fe20003f45320 */
[----:B------:R-:W-:Y:S01]  /*8ac0*/  IMAD.MOV.U32 R12, RZ, RZ, R18 ;  /* 0x000000ffff0c7224 */ /* 0x000fe200078e0012 */
[----:B------:R-:W-:Y:S01]  /*8ad0*/  ISETP.GE.U32.AND.EX P0, PT, R28, RZ, PT, P0 ;  /* 0x000000ff1c00720c */ /* 0x000fe20003f06100 */
[----:B------:R-:W-:Y:S01]  /*8ae0*/  IMAD.MOV.U32 R9, RZ, RZ, R2 ;  /* 0x000000ffff097224 */ /* 0x000fe200078e0002 */
[----:B------:R-:W-:Y:S01]  /*8af0*/  ISETP.NE.AND.EX P1, PT, R21, RZ, PT, P1 ;  /* 0x000000ff1500720c */ /* 0x000fe20003f25310 */
[----:B------:R-:W-:Y:S01]  /*8b00*/  IMAD.MOV.U32 R8, RZ, RZ, R27 ;  /* 0x000000ffff087224 */ /* 0x000fe200078e001b */
[----:B------:R-:W-:-:S07]  /*8b10*/  MOV R0, R24 ;  /* 0x0000001800007202 */ /* 0x000fce0000000f00 */
[----:B------:R-:W-:Y:S05]  /*8b20*/  @!P2 BRA `(.L_x_277) ;  /* 0x000000000058a947 */ /* 0x000fea0003800000 */
[----:B------:R-:W-:Y:S01]  /*8b30*/  LOP3.LUT R8, R27, 0xfffffffc, RZ, 0xc0, !PT ;  /* 0xfffffffc1b087812 */ /* 0x000fe200078ec0ff */
[----:B------:R-:W-:Y:S02]  /*8b40*/  IMAD.MOV.U32 R6, RZ, RZ, R20 ;  /* 0x000000ffff067224 */ /* 0x000fe400078e0014 */
[----:B------:R-:W-:Y:S02]  /*8b50*/  IMAD.MOV.U32 R7, RZ, RZ, R21 ;  /* 0x000000ffff077224 */ /* 0x000fe400078e0015 */
[----:B------:R-:W-:Y:S02]  /*8b60*/  IMAD.MOV.U32 R14, RZ, RZ, R16 ;  /* 0x000000ffff0e7224 */ /* 0x000fe400078e0010 */
[----:B------:R-:W-:Y:S02]  /*8b70*/  IMAD.MOV.U32 R15, RZ, RZ, R17 ;  /* 0x000000ffff0f7224 */ /* 0x000fe400078e0011 */
[----:B------:R-:W-:Y:S02]  /*8b80*/  IMAD.MOV.U32 R12, RZ, RZ, R18 ;  /* 0x000000ffff0c7224 */ /* 0x000fe400078e0012 */
[----:B------:R-:W-:-:S07]  /*8b90*/  IMAD.MOV.U32 R9, RZ, RZ, R2 ;  /* 0x000000ffff097224 */ /* 0x000fce00078e0002 */
.L_x_278:
[----:B0-----:R-:W-:Y:S02]  /*8ba0*/  IMAD.MOV.U32 R4, RZ, RZ, R12 ;  /* 0x000000ffff047224 */ /* 0x001fe400078e000c */
[----:B------:R-:W-:-:S05]  /*8bb0*/  IMAD.MOV.U32 R5, RZ, RZ, R9 ;  /* 0x000000ffff057224 */ /* 0x000fca00078e0009 */
[----:B------:R0:W2:Y:S01]  /*8bc0*/  LD.E R3, desc[UR36][R4.64] ;  /* 0x0000002404037980 */ /* 0x0000a2000c101900 */
[----:B------:R-:W-:Y:S02]  /*8bd0*/  IADD3 R6, P2, PT, R6, -0x1, RZ ;  /* 0xffffffff06067810 */ /* 0x000fe40007f5e0ff */
[----:B------:R-:W-:Y:S02]  /*8be0*/  IADD3 R12, P3, PT, R12, 0x4, RZ ;  /* 0x000000040c0c7810 */ /* 0x000fe40007f7e0ff */
[----:B------:R-:W-:Y:S02]  /*8bf0*/  IADD3.X R7, PT, PT, R7, -0x1, RZ, P2, !PT ;  /* 0xffffffff07077810 */ /* 0x000fe400017fe4ff */
[----:B------:R-:W-:Y:S01]  /*8c00*/  ISETP.NE.U32.AND P2, PT, R6, RZ, PT ;  /* 0x000000ff0600720c */ /* 0x000fe20003f45070 */
[----:B------:R-:W-:Y:S01]  /*8c10*/  IMAD.X R9, RZ, RZ, R9, P3 ;  /* 0x000000ffff097224 */ /* 0x000fe200018e0609 */
[----:B0-----:R-:W-:Y:S01]  /*8c20*/  MOV R4, R14 ;  /* 0x0000000e00047202 */ /* 0x001fe20000000f00 */
[----:B------:R-:W-:Y:S01]  /*8c30*/  IMAD.MOV.U32 R5, RZ, RZ, R15 ;  /* 0x000000ffff057224 */ /* 0x000fe200078e000f */
[----:B------:R-:W-:-:S02]  /*8c40*/  ISETP.NE.AND.EX P2, PT, R7, RZ, PT, P2 ;  /* 0x000000ff0700720c */ /* 0x000fc40003f45320 */
[----:B------:R-:W-:-:S05]  /*8c50*/  IADD3 R14, P4, PT, R14, 0x4, RZ ;  /* 0x000000040e0e7810 */ /* 0x000fca0007f9e0ff */
[----:B------:R-:W-:Y:S01]  /*8c60*/  IMAD.X R15, RZ, RZ, R15, P4 ;  /* 0x000000ffff0f7224 */ /* 0x000fe200020e060f */
[----:B--2---:R0:W-:Y:S05]  /*8c70*/  STG.E desc[UR36][R4.64], R3 ;  /* 0x0000000304007986 */ /* 0x0041ea000c101924 */
[----:B------:R-:W-:Y:S05]  /*8c80*/  @P2 BRA `(.L_x_278) ;  /* 0xfffffffc00c42947 */ /* 0x000fea000383ffff */
.L_x_277:
[----:B------:R-:W-:Y:S05]  /*8c90*/  BSYNC.RECONVERGENT B1 ;  /* 0x0000000000017941 */ /* 0x000fea0003800200 */
.L_x_276:
[----:B------:R-:W-:Y:S04]  /*8ca0*/  BSSY.RECONVERGENT B1, `(.L_x_279) ;  /* 0x0000019000017945 */ /* 0x000fe80003800200 */
[----:B------:R-:W-:Y:S05]  /*8cb0*/  @!P0 BRA `(.L_x_280) ;  /* 0x00000000005c8947 */ /* 0x000fea0003800000 */
[----:B------:R-:W-:-:S05]  /*8cc0*/  IADD3 R8, P2, PT, R8, 0x4, RZ ;  /* 0x0000000408087810 */ /* 0x000fca0007f5e0ff */
[----:B------:R-:W-:-:S08]  /*8cd0*/  IMAD.X R10, RZ, RZ, R28, P2 ;  /* 0x000000ffff0a7224 */ /* 0x000fd000010e061c */
.L_x_281:
[----:B------:R-:W-:Y:S02]  /*8ce0*/  IMAD.MOV.U32 R6, RZ, RZ, R12 ;  /* 0x000000ffff067224 */ /* 0x000fe400078e000c */
[----:B------:R-:W-:-:S05]  /*8cf0*/  IMAD.MOV.U32 R7, RZ, RZ, R9 ;  /* 0x000000ffff077224 */ /* 0x000fca00078e0009 */
[----:B0-----:R-:W2:Y:S01]  /*8d00*/  LD.E R3, desc[UR36][R6.64] ;  /* 0x0000002406037980 */ /* 0x001ea2000c101900 */
[----:B-1----:R-:W-:Y:S02]  /*8d10*/  IMAD.MOV.U32 R4, RZ, RZ, R14 ;  /* 0x000000ffff047224 */ /* 0x002fe400078e000e */
[----:B------:R-:W-:-:S05]  /*8d20*/  IMAD.MOV.U32 R5, RZ, RZ, R15 ;  /* 0x000000ffff057224 */ /* 0x000fca00078e000f */
[----:B--2---:R-:W-:Y:S04]  /*8d30*/  STG.E desc[UR36][R4.64], R3 ;  /* 0x0000000304007986 */ /* 0x004fe8000c101924 */
[----:B------:R-:W2:Y:S04]  /*8d40*/  LD.E R9, desc[UR36][R6.64+0x4] ;  /* 0x0000042406097980 */ /* 0x000ea8000c101900 */
[----:B--2---:R0:W-:Y:S04]  /*8d50*/  STG.E desc[UR36][R4.64+0x4], R9 ;  /* 0x0000040904007986 */ /* 0x0041e8000c101924 */
[----:B------:R-:W2:Y:S01]  /*8d60*/  LD.E R11, desc[UR36][R6.64+0x8] ;  /* 0x00000824060b7980 */ /* 0x000ea2000c101900 */
[----:B------:R-:W-:-:S03]  /*8d70*/  IADD3 R8, P2, PT, R8, -0x4, RZ ;  /* 0xfffffffc08087810 */ /* 0x000fc60007f5e0ff */
[----:B--2---:R1:W-:Y:S04]  /*8d80*/  STG.E desc[UR36][R4.64+0x8], R11 ;  /* 0x0000080b04007986 */ /* 0x0043e8000c101924 */
[----:B------:R-:W2:Y:S01]  /*8d90*/  LD.E R13, desc[UR36][R6.64+0xc] ;  /* 0x00000c24060d7980 */ /* 0x000ea2000c101900 */
[----:B------:R-:W-:Y:S02]  /*8da0*/  IADD3.X R10, PT, PT, R10, -0x1, RZ, P2, !PT ;  /* 0xffffffff0a0a7810 */ /* 0x000fe400017fe4ff */
[----:B------:R-:W-:Y:S02]  /*8db0*/  ISETP.GT.U32.AND P2, PT, R8, 0x4, PT ;  /* 0x000000040800780c */ /* 0x000fe40003f44070 */
[----:B------:R-:W-:Y:S02]  /*8dc0*/  IADD3 R14, P4, PT, R4, 0x10, RZ ;  /* 0x00000010040e7810 */ /* 0x000fe40007f9e0ff */
[----:B------:R-:W-:-:S02]  /*8dd0*/  ISETP.GT.AND.EX P2, PT, R10, RZ, PT, P2 ;  /* 0x000000ff0a00720c */ /* 0x000fc40003f44320 */
[----:B------:R-:W-:Y:S01]  /*8de0*/  IADD3 R12, P3, PT, R6, 0x10, RZ ;  /* 0x00000010060c7810 */ /* 0x000fe20007f7e0ff */
[----:B------:R-:W-:-:S03]  /*8df0*/  IMAD.X R15, RZ, RZ, R5, P4 ;  /* 0x000000ffff0f7224 */ /* 0x000fc600020e0605 */
[----:B0-----:R-:W-:Y:S01]  /*8e00*/  IADD3.X R9, PT, PT, RZ, R7, RZ, P3, !PT ;  /* 0x00000007ff097210 */ /* 0x001fe20001ffe4ff */
[----:B--2---:R1:W-:Y:S06]  /*8e10*/  STG.E desc[UR36][R4.64+0xc], R13 ;  /* 0x00000c0d04007986 */ /* 0x0043ec000c101924 */
[----:B------:R-:W-:Y:S05]  /*8e20*/  @P2 BRA `(.L_x_281) ;  /* 0xfffffffc00ac2947 */ /* 0x000fea000383ffff */
.L_x_280:
[----:B------:R-:W-:Y:S05]  /*8e30*/  BSYNC.RECONVERGENT B1 ;  /* 0x0000000000017941 */ /* 0x000fea0003800200 */
.L_x_279:
[----:B------:R-:W-:Y:S01]  /*8e40*/  BSSY.RECONVERGENT B1, `(.L_x_282) ;  /* 0x000001a000017945 */ /* 0x000fe20003800200 */
[----:B------:R-:W-:Y:S02]  /*8e50*/  IMAD.MOV.U32 R15, RZ, RZ, R25 ;  /* 0x000000ffff0f7224 */ /* 0x000fe400078e0019 */
[----:B------:R-:W-:Y:S02]  /*8e60*/  IMAD.MOV.U32 R12, RZ, RZ, R22 ;  /* 0x000000ffff0c7224 */ /* 0x000fe400078e0016 */
[----:B------:R-:W-:Y:S02]  /*8e70*/  IMAD.MOV.U32 R9, RZ, RZ, R26 ;  /* 0x000000ffff097224 */ /* 0x000fe400078e001a */
[----:B------:R-:W-:Y:S01]  /*8e80*/  IMAD.MOV.U32 R6, RZ, RZ, R27 ;  /* 0x000000ffff067224 */ /* 0x000fe200078e001b */
[----:B------:R-:W-:Y:S06]  /*8e90*/  @!P1 BRA `(.L_x_283) ;  /* 0x0000000000509947 */ /* 0x000fec0003800000 */
[----:B------:R-:W-:Y:S01]  /*8ea0*/  LOP3.LUT R6, R27, 0xfffffffc, RZ, 0xc0, !PT ;  /* 0xfffffffc1b067812 */ /* 0x000fe200078ec0ff */
[----:B------:R-:W-:Y:S01]  /*8eb0*/  IMAD.MOV.U32 R0, RZ, RZ, R24 ;  /* 0x000000ffff007224 */ /* 0x000fe200078e0018 */
[----:B------:R-:W-:Y:S01]  /*8ec0*/  MOV R9, R26 ;  /* 0x0000001a00097202 */ /* 0x000fe20000000f00 */
[----:B------:R-:W-:Y:S02]  /*8ed0*/  IMAD.MOV.U32 R15, RZ, RZ, R25 ;  /* 0x000000ffff0f7224 */ /* 0x000fe400078e0019 */
[----:B------:R-:W-:-:S07]  /*8ee0*/  IMAD.MOV.U32 R12, RZ, RZ, R22 ;  /* 0x000000ffff0c7224 */ /* 0x000fce00078e0016 */
.L_x_284:
[----:B012---:R-:W-:Y:S02]  /*8ef0*/  IMAD.MOV.U32 R4, RZ, RZ, R12 ;  /* 0x000000ffff047224 */ /* 0x007fe400078e000c */
[----:B------:R-:W-:-:S05]  /*8f00*/  IMAD.MOV.U32 R5, RZ, RZ, R9 ;  /* 0x000000ffff057224 */ /* 0x000fca00078e0009 */
[----:B------:R0:W2:Y:S01]  /*8f10*/  LD.E R3, desc[UR36][R4.64] ;  /* 0x0000002404037980 */ /* 0x0000a2000c101900 */
[----:B------:R-:W-:Y:S02]  /*8f20*/  IADD3 R20, P1, PT, R20, -0x1, RZ ;  /* 0xffffffff14147810 */ /* 0x000fe40007f3e0ff */
[----:B------:R-:W-:Y:S02]  /*8f30*/  IADD3 R12, P2, PT, R12, 0x4, RZ ;  /* 0x000000040c0c7810 */ /* 0x000fe40007f5e0ff */
[----:B------:R-:W-:Y:S02]  /*8f40*/  IADD3.X R21, PT, PT, R21, -0x1, RZ, P1, !PT ;  /* 0xffffffff15157810 */ /* 0x000fe40000ffe4ff */
[----:B------:R-:W-:Y:S01]  /*8f50*/  ISETP.NE.U32.AND P1, PT, R20, RZ, PT ;  /* 0x000000ff1400720c */ /* 0x000fe20003f25070 */
[----:B------:R-:W-:Y:S02]  /*8f60*/  IMAD.X R9, RZ, RZ, R9, P2 ;  /* 0x000000ffff097224 */ /* 0x000fe400010e0609 */
[----:B0-----:R-:W-:Y:S01]  /*8f70*/  IMAD.MOV.U32 R4, RZ, RZ, R0 ;  /* 0x000000ffff047224 */ /* 0x001fe200078e0000 */
[----:B------:R-:W-:Y:S01]  /*8f80*/  ISETP.NE.AND.EX P1, PT, R21, RZ, PT, P1 ;  /* 0x000000ff1500720c */ /* 0x000fe20003f25310 */
[----:B------:R-:W-:Y:S01]  /*8f90*/  IMAD.MOV.U32 R5, RZ, RZ, R15 ;  /* 0x000000ffff057224 */ /* 0x000fe200078e000f */
[----:B------:R-:W-:-:S05]  /*8fa0*/  IADD3 R0, P3, PT, R0, 0x4, RZ ;  /* 0x0000000400007810 */ /* 0x000fca0007f7e0ff */
[----:B------:R-:W-:Y:S01]  /*8fb0*/  IMAD.X R15, RZ, RZ, R15, P3 ;  /* 0x000000ffff0f7224 */ /* 0x000fe200018e060f */
[----:B--2---:R2:W-:Y:S05]  /*8fc0*/  STG.E desc[UR36][R4.64], R3 ;  /* 0x0000000304007986 */ /* 0x0045ea000c101924 */
[----:B------:R-:W-:Y:S05]  /*8fd0*/  @P1 BRA `(.L_x_284) ;  /* 0xfffffffc00c41947 */ /* 0x000fea000383ffff */
.L_x_283:
[----:B------:R-:W-:Y:S05]  /*8fe0*/  BSYNC.RECONVERGENT B1 ;  /* 0x0000000000017941 */ /* 0x000fea0003800200 */
.L_x_282:
[----:B------:R-:W-:Y:S05]  /*8ff0*/  @!P0 BRA `(.L_x_275) ;  /* 0x00000000005c8947 */ /* 0x000fea0003800000 */
[----:B------:R-:W-:-:S05]  /*9000*/  IADD3 R8, P0, PT, R6, 0x4, RZ ;  /* 0x0000000406087810 */ /* 0x000fca0007f1e0ff */
[----:B------:R-:W-:-:S08]  /*9010*/  IMAD.X R10, RZ, RZ, R28, P0 ;  /* 0x000000ffff0a7224 */ /* 0x000fd000000e061c */
.L_x_285:
[----:B------:R-:W-:Y:S01]  /*9020*/  IMAD.MOV.U32 R6, RZ, RZ, R12 ;  /* 0x000000ffff067224 */ /* 0x000fe200078e000c */
[----:B------:R-:W-:-:S05]  /*9030*/  MOV R7, R9 ;  /* 0x0000000900077202 */ /* 0x000fca0000000f00 */
[----:B0-2---:R-:W2:Y:S01]  /*9040*/  LD.E R3, desc[UR36][R6.64] ;  /* 0x0000002406037980 */ /* 0x005ea2000c101900 */
[----:B-1-3--:R-:W-:Y:S02]  /*9050*/  IMAD.MOV.U32 R4, RZ, RZ, R0 ;  /* 0x000000ffff047224 */ /* 0x00afe400078e0000 */
        /* <DEDUP_REMOVED lines=13> */
[----:B0-----:R-:W-:-:S04]  /*9130*/  IMAD.X R9, RZ, RZ, R7, P1 ;  /* 0x000000ffff097224 */ /* 0x001fc800008e0607 */
[----:B------:R-:W-:Y:S01]  /*9140*/  IMAD.X R15, RZ, RZ, R5, P2 ;  /* 0x000000ffff0f7224 */ /* 0x000fe200010e0605 */
[----:B--2---:R3:W-:Y:S05]  /*9150*/  STG.E desc[UR36][R4.64+0xc], R13 ;  /* 0x00000c0d04007986 */ /* 0x0047ea000c101924 */
[----:B------:R-:W-:Y:S05]  /*9160*/  @P0 BRA `(.L_x_285) ;  /* 0xfffffffc00ac0947 */ /* 0x000fea000383ffff */
.L_x_275:
[----:B------:R-:W-:Y:S05]  /*9170*/  BSYNC.RECONVERGENT B0 ;  /* 0x0000000000007941 */ /* 0x000fea0003800200 */
.L_x_246:
[----:B------:R-:W-:-:S04]  /*9180*/  ISETP.NE.U32.AND P0, PT, R27, RZ, PT ;  /* 0x000000ff1b00720c */ /* 0x000fc80003f05070 */
[----:B------:R-:W-:-:S13]  /*9190*/  ISETP.NE.AND.EX P0, PT, R28, RZ, PT, P0 ;  /* 0x000000ff1c00720c */ /* 0x000fda0003f05300 */
[----:B------:R-:W-:Y:S05]  /*91a0*/  @!P0 BREAK.RELIABLE B6 ;  /* 0x0000000000068942 */ /* 0x000fea0003800100 */
[----:B------:R-:W-:Y:S05]  /*91b0*/  @!P0 BRA `(.L_x_274) ;  /* 0x0000000000308947 */ /* 0x000fea0003800000 */
[----:B------:R-:W-:Y:S05]  /*91c0*/  BSYNC.RELIABLE B6 ;  /* 0x0000000000067941 */ /* 0x000fea0003800100 */
.L_x_245:
[----:B------:R-:W-:Y:S01]  /*91d0*/  MOV R27, 0x1c8 ;  /* 0x000001c8001b7802 */ /* 0x000fe20000000f00 */
[----:B01234-:R-:W-:Y:S02]  /*91e0*/  IMAD.MOV.U32 R4, RZ, RZ, R22 ;  /* 0x000000ffff047224 */ /* 0x01ffe400078e0016 */
[----:B------:R-:W-:Y:S01]  /*91f0*/  IMAD.MOV.U32 R5, RZ, RZ, R26 ;  /* 0x000000ffff057224 */ /* 0x000fe200078e001a */
[----:B------:R0:W1:Y:S06]  /*9200*/  LDC.64 R6, c[0x4][R27] ;  /* 0x010000001b067b82 */ /* 0x00006c0000000a00 */
[----:B------:R-:W-:-:S07]  /*9210*/  LEPC R20, `(.L_x_286) ;  /* 0x000000001014794e */ /* 0x000fce0000000000 */
[----:B01----:R-:W-:Y:S05]  /*9220*/  CALL.ABS.NOINC R6 ;  /* 0x0000000006007343 */ /* 0x003fea0003c00000 */
.L_x_286:
[----:B------:R0:W1:Y:S01]  /*9230*/  LDC.64 R6, c[0x4][R27] ;  /* 0x010000001b067b82 */ /* 0x0000620000000a00 */
[----:B------:R-:W-:Y:S02]  /*9240*/  IMAD.MOV.U32 R4, RZ, RZ, R18 ;  /* 0x000000ffff047224 */ /* 0x000fe400078e0012 */
[----:B------:R-:W-:-:S07]  /*9250*/  IMAD.MOV.U32 R5, RZ, RZ, R2 ;  /* 0x000000ffff057224 */ /* 0x000fce00078e0002 */
[----:B------:R-:W-:-:S07]  /*9260*/  LEPC R20, `(.L_x_274) ;  /* 0x000000001014794e */ /* 0x000fce0000000000 */
[----:B01----:R-:W-:Y:S05]  /*9270*/  CALL.ABS.NOINC R6 ;  /* 0x0000000006007343 */ /* 0x003fea0003c00000 */
.L_x_274:
[----:B------:R-:W-:Y:S05]  /*9280*/  BSYNC.RECONVERGENT B7 ;  /* 0x0000000000077941 */ /* 0x000fea0003800200 */
.L_x_244:
[----:B0-2---:R-:W2:Y:S01]  /*9290*/  LDG.E R3, desc[UR36][R24.64] ;  /* 0x0000002418037981 */ /* 0x005ea2000c1e1900 */
[----:B------:R-:W0:Y:S01]  /*92a0*/  LDC R0, c[0x0][0x388] ;  /* 0x0000e200ff007b82 */ /* 0x000e220000000800 */
[----:B--2---:R-:W-:-:S05]  /*92b0*/  IMAD.WIDE R2, R3, 0x4, R16 ;  /* 0x0000000403027825 */ /* 0x004fca00078e0210 */
[----:B-1-34-:R1:W5:Y:S01]  /*92c0*/  LDG.E R4, desc[UR36][R2.64] ;  /* 0x0000002402047981 */ /* 0x01a362000c1e1900 */
[----:B0-----:R-:W-:Y:S01]  /*92d0*/  ISETP.GE.AND P1, PT, R0, 0x1, PT ;  /* 0x000000010000780c */ /* 0x001fe20003f26270 */
[----:B------:R-:W-:-:S12]  /*92e0*/  HFMA2 R5, -RZ, RZ, 0, 0 ;  /* 0x00000000ff057431 */ /* 0x000fd800000001ff */
[----:B-1----:R-:W-:Y:S05]  /*92f0*/  @!P1 BRA `(.L_x_287) ;  /* 0x0000000c00789947 */ /* 0x002fea0003800000 */
[C---:B------:R-:W-:Y:S01]  /*9300*/  ISETP.GE.U32.AND P0, PT, R0.reuse, 0x8, PT ;  /* 0x000000080000780c */ /* 0x040fe20003f06070 */
[----:B------:R-:W-:Y:S01]  /*9310*/  IMAD.MOV.U32 R5, RZ, RZ, RZ ;  /* 0x000000ffff057224 */ /* 0x000fe200078e00ff */
[----:B------:R-:W-:Y:S01]  /*9320*/  LOP3.LUT R36, R0, 0x7, RZ, 0xc0, !PT ;  /* 0x0000000700247812 */ /* 0x000fe200078ec0ff */
[----:B------:R-:W-:-:S03]  /*9330*/  IMAD.MOV.U32 R7, RZ, RZ, RZ ;  /* 0x000000ffff077224 */ /* 0x000fc600078e00ff */
[----:B------:R-:W-:-:S07]  /*9340*/  ISETP.NE.AND P2, PT, R36, RZ, PT ;  /* 0x000000ff2400720c */ /* 0x000fce0003f45270 */
[----:B------:R-:W-:Y:S06]  /*9350*/  @!P0 BRA `(.L_x_288) ;  /* 0x0000000400b88947 */ /* 0x000fec0003800000 */
[----:B------:R-:W-:Y:S01]  /*9360*/  IADD3 R2, P0, PT, R24, 0x10, RZ ;  /* 0x0000001018027810 */ /* 0x000fe20007f1e0ff */
[----:B------:R-:W-:Y:S01]  /*9370*/  BSSY.RECONVERGENT B0, `(.L_x_288) ;  /* 0x000006c000007945 */ /* 0x000fe20003800200 */
[----:B------:R-:W-:Y:S01]  /*9380*/  LOP3.LUT R7, R0, 0x7ffffff8, RZ, 0xc0, !PT ;  /* 0x7ffffff800077812 */ /* 0x000fe200078ec0ff */
[----:B------:R-:W-:Y:S02]  /*9390*/  IMAD.MOV.U32 R5, RZ, RZ, RZ ;  /* 0x000000ffff057224 */ /* 0x000fe400078e00ff */
[----:B------:R-:W-:Y:S02]  /*93a0*/  IMAD.X R3, RZ, RZ, R25, P0 ;  /* 0x000000ffff037224 */ /* 0x000fe400000e0619 */
[----:B------:R-:W-:-:S07]  /*93b0*/  IMAD.MOV R6, RZ, RZ, -R7 ;  /* 0x000000ffff067224 */ /* 0x000fce00078e0a07 */
.L_x_289:
[----:B------:R-:W2:Y:S04]  /*93c0*/  LDG.E R9, desc[UR36][R2.64+-0x10] ;  /* 0xfffff02402097981 */ /* 0x000ea8000c1e1900 */
[----:B------:R-:W3:Y:S04]  /*93d0*/  LDG.E R15, desc[UR36][R2.64+-0xc] ;  /* 0xfffff424020f7981 */ /* 0x000ee8000c1e1900 */
[----:B------:R-:W4:Y:S04]  /*93e0*/  LDG.E R21, desc[UR36][R2.64+-0x8] ;  /* 0xfffff82402157981 */ /* 0x000f28000c1e1900 */
[----:B------:R-:W4:Y:S04]  /*93f0*/  LDG.E R27, desc[UR36][R2.64+-0x4] ;  /* 0xfffffc24021b7981 */ /* 0x000f28000c1e1900 */
[----:B------:R-:W4:Y:S04]  /*9400*/  LDG.E R29, desc[UR36][R2.64] ;  /* 0x00000024021d7981 */ /* 0x000f28000c1e1900 */
[----:B------:R-:W4:Y:S04]  /*9410*/  LDG.E R31, desc[UR36][R2.64+0x4] ;  /* 0x00000424021f7981 */ /* 0x000f28000c1e1900 */
[----:B------:R-:W4:Y:S04]  /*9420*/  LDG.E R33, desc[UR36][R2.64+0x8] ;  /* 0x0000082402217981 */ /* 0x000f28000c1e1900 */
[----:B------:R-:W4:Y:S01]  /*9430*/  LDG.E R35, desc[UR36][R2.64+0xc] ;  /* 0x00000c2402237981 */ /* 0x000f22000c1e1900 */
[----:B--2---:R-:W-:-:S04]  /*9440*/  IMAD.WIDE R8, R9, 0x4, R16 ;  /* 0x0000000409087825 */ /* 0x004fc800078e0210 */
[--C-:B---3--:R-:W-:Y:S01]  /*9450*/  IMAD.WIDE R14, R15, 0x4, R16.reuse ;  /* 0x000000040f0e7825 */ /* 0x108fe200078e0210 */
[----:B------:R0:W2:Y:S04]  /*9460*/  LDG.E R37, desc[UR36][R8.64] ;  /* 0x0000002408257981 */ /* 0x0000a8000c1e1900 */
[----:B------:R1:W3:Y:S01]  /*9470*/  LDG.E R39, desc[UR36][R14.64] ;  /* 0x000000240e277981 */ /* 0x0002e2000c1e1900 */
[----:B----4-:R-:W-:-:S04]  /*9480*/  IMAD.WIDE R20, R21, 0x4, R16 ;  /* 0x0000000415147825 */ /* 0x010fc800078e0210 */
[--C-:B------:R-:W-:Y:S02]  /*9490*/  IMAD.WIDE R26, R27, 0x4, R16.reuse ;  /* 0x000000041b1a7825 */ /* 0x100fe400078e0210 */
[----:B------:R-:W4:Y:S02]  /*94a0*/  LDG.E R21, desc[UR36][R20.64] ;  /* 0x0000002414157981 */ /* 0x000f24000c1e1900 */
[--C-:B------:R-:W-:Y:S02]  /*94b0*/  IMAD.WIDE R28, R29, 0x4, R16.reuse ;  /* 0x000000041d1c7825 */ /* 0x100fe400078e0210 */
[----:B------:R4:W4:Y:S02]  /*94c0*/  LDG.E R41, desc[UR36][R26.64] ;  /* 0x000000241a297981 */ /* 0x000924000c1e1900 */
[--C-:B------:R-:W-:Y:S02]  /*94d0*/  IMAD.WIDE R30, R31, 0x4, R16.reuse ;  /* 0x000000041f1e7825 */ /* 0x100fe400078e0210 */
[----:B------:R4:W4:Y:S02]  /*94e0*/  LDG.E R43, desc[UR36][R28.64] ;  /* 0x000000241c2b7981 */ /* 0x000924000c1e1900 */
[----:B------:R-:W-:-:S02]  /*94f0*/  IMAD.WIDE R32, R33, 0x4, R16 ;  /* 0x0000000421207825 */ /* 0x000fc400078e0210 */
[----:B------:R-:W4:Y:S02]  /*9500*/  LDG.E R13, desc[UR36][R30.64] ;  /* 0x000000241e0d7981 */ /* 0x000f24000c1e1900 */
[----:B------:R-:W-:Y:S02]  /*9510*/  IMAD.WIDE R34, R35, 0x4, R16 ;  /* 0x0000000423227825 */ /* 0x000fe400078e0210 */
[----:B------:R-:W4:Y:S04]  /*9520*/  LDG.E R11, desc[UR36][R32.64] ;  /* 0x00000024200b7981 */ /* 0x000f28000c1e1900 */
[----:B------:R-:W4:Y:S01]  /*9530*/  LDG.E R9, desc[UR36][R34.64] ;  /* 0x0000002422097981 */ /* 0x000f22000c1e1900 */
[----:B0-----:R-:W-:Y:S01]  /*9540*/  IMAD.MOV.U32 R8, RZ, RZ, 0x3bbb989d ;  /* 0x3bbb989dff087424 */ /* 0x001fe200078e00ff */
[----:B------:R-:W-:Y:S01]  /*9550*/  IADD3 R2, P3, PT, R2, 0x20, RZ ;  /* 0x0000002002027810 */ /* 0x000fe20007f7e0ff */
[----:B------:R-:W-:-:S02]  /*9560*/  IMAD.MOV.U32 R10, RZ, RZ, 0x437c0000 ;  /* 0x437c0000ff0a7424 */ /* 0x000fc400078e00ff */
[----:B------:R-:W-:Y:S02]  /*9570*/  VIADD R6, R6, 0x8 ;  /* 0x0000000806067836 */ /* 0x000fe40000000000 */
[----:B------:R-:W-:-:S03]  /*9580*/  IMAD.X R3, RZ, RZ, R3, P3 ;  /* 0x000000ffff037224 */ /* 0x000fc600018e0603 */
[----:B------:R-:W-:Y:S01]  /*9590*/  ISETP.NE.AND P0, PT, R6, RZ, PT ;  /* 0x000000ff0600720c */ /* 0x000fe20003f05270 */
[----:B--2--5:R-:W-:-:S04]  /*95a0*/  FADD R37, -R4, R37 ;  /* 0x0000002504257221 */ /* 0x024fc80000000100 */
[----:B-1----:R-:W-:Y:S01]  /*95b0*/  FFMA.SAT R15, R37, R8, 0.5 ;  /* 0x3f000000250f7423 */ /* 0x002fe20000002008 */
[----:B---3--:R-:W-:-:S03]  /*95c0*/  FADD R39, -R4, R39 ;  /* 0x0000002704277221 */ /* 0x008fc60000000100 */
[----:B------:R-:W-:Y:S01]  /*95d0*/  FFMA.RM R12, R15, R10, 12582913 ;  /* 0x4b4000010f0c7423 */ /* 0x000fe2000000400a */
[----:B------:R-:W-:Y:S01]  /*95e0*/  FFMA.SAT R15, R39, R8, 0.5 ;  /* 0x3f000000270f7423 */ /* 0x000fe20000002008 */
[----:B----4-:R-:W-:Y:S02]  /*95f0*/  FADD R27, -R4, R21 ;  /* 0x00000015041b7221 */ /* 0x010fe40000000100 */
[C---:B------:R-:W-:Y:S01]  /*9600*/  FADD R18, R12.reuse, -12583039 ;  /* 0xcb40007f0c127421 */ /* 0x040fe20000000000 */
[----:B------:R-:W-:Y:S01]  /*9610*/  FFMA.RM R14, R15, R10, 12582913 ;  /* 0x4b4000010f0e7423 */ /* 0x000fe2000000400a */
[----:B------:R-:W-:Y:S02]  /*9620*/  IMAD.SHL.U32 R12, R12, 0x800000, RZ ;  /* 0x008000000c0c7824 */ /* 0x000fe400078e00ff */
[----:B------:R-:W-:Y:S01]  /*9630*/  FADD R41, -R4, R41 ;  /* 0x0000002904297221 */ /* 0x000fe20000000100 */
[-C--:B------:R-:W-:Y:S01]  /*9640*/  FFMA.SAT R15, R27, R8.reuse, 0.5 ;  /* 0x3f0000001b0f7423 */ /* 0x080fe20000002008 */
[----:B------:R-:W-:Y:S01]  /*9650*/  FADD R20, R14, -12583039 ;  /* 0xcb40007f0e147421 */ /* 0x000fe20000000000 */
[----:B------:R-:W-:Y:S01]  /*9660*/  FFMA R18, R37, 1.4426950216293334961, -R18 ;  /* 0x3fb8aa3b25127823 */ /* 0x000fe20000000812 */
[----:B------:R-:W-:Y:S01]  /*9670*/  FFMA.SAT R29, R41, R8, 0.5 ;  /* 0x3f000000291d7423 */ /* 0x000fe20000002008 */
[C---:B------:R-:W-:Y:S01]  /*9680*/  FADD R43, -R4.reuse, R43 ;  /* 0x0000002b042b7221 */ /* 0x040fe20000000100 */
[----:B------:R-:W-:Y:S01]  /*9690*/  FFMA R20, R39, 1.4426950216293334961, -R20 ;  /* 0x3fb8aa3b27147823 */ /* 0x000fe20000000814 */
[-C--:B------:R-:W-:Y:S01]  /*96a0*/  FFMA.RM R15, R15, R10.reuse, 12582913 ;  /* 0x4b4000010f0f7423 */ /* 0x080fe2000000400a */
[C---:B------:R-:W-:Y:S01]  /*96b0*/  FADD R31, -R4.reuse, R13 ;  /* 0x0000000d041f7221 */ /* 0x040fe20000000100 */
[----:B------:R-:W-:Y:S01]  /*96c0*/  FFMA R18, R37, 1.925963033500011079e-08, R18 ;  /* 0x32a5706025127823 */ /* 0x000fe20000000012 */
[----:B------:R-:W-:Y:S01]  /*96d0*/  FFMA R21, R39, 1.925963033500011079e-08, R20 ;  /* 0x32a5706027157823 */ /* 0x000fe20000000014 */
[----:B------:R-:W-:Y:S01]  /*96e0*/  FFMA.RM R20, R29, R10, 12582913 ;  /* 0x4b4000011d147423 */ /* 0x000fe2000000400a */
[----:B------:R-:W-:Y:S01]  /*96f0*/  FFMA.SAT R29, R43, R8, 0.5 ;  /* 0x3f0000002b1d7423 */ /* 0x000fe20000002008 */
[----:B------:R-:W-:Y:S01]  /*9700*/  FADD R22, R15, -12583039 ;  /* 0xcb40007f0f167421 */ /* 0x000fe20000000000 */
[----:B------:R-:W-:Y:S01]  /*9710*/  FADD R33, -R4, R11 ;  /* 0x0000000b04217221 */ /* 0x000fe20000000100 */
[----:B------:R-:W-:Y:S01]  /*9720*/  FADD R26, R20, -12583039 ;  /* 0xcb40007f141a7421 */ /* 0x000fe20000000000 */
[----:B------:R-:W-:Y:S01]  /*9730*/  FFMA.RM R13, R29, R10, 12582913 ;  /* 0x4b4000011d0d7423 */ /* 0x000fe2000000400a */
[----:B------:R-:W-:Y:S01]  /*9740*/  FFMA.SAT R29, R31, R8, 0.5 ;  /* 0x3f0000001f1d7423 */ /* 0x000fe20000002008 */
[----:B------:R-:W-:Y:S01]  /*9750*/  FFMA R22, R27, 1.4426950216293334961, -R22 ;  /* 0x3fb8aa3b1b167823 */ /* 0x000fe20000000816 */
[----:B------:R-:W0:Y:S01]  /*9760*/  MUFU.EX2 R18, R18 ;  /* 0x0000001200127308 */ /* 0x000e220000000800 */
[----:B------:R-:W-:Y:S01]  /*9770*/  FFMA R26, R41, 1.4426950216293334961, -R26 ;  /* 0x3fb8aa3b291a7823 */ /* 0x000fe2000000081a */
[----:B------:R-:W-:Y:S01]  /*9780*/  FFMA.RM R11, R29, R10, 12582913 ;  /* 0x4b4000011d0b7423 */ /* 0x000fe2000000400a */
[----:B------:R-:W-:Y:S01]  /*9790*/  FFMA.SAT R29, R33, R8, 0.5 ;  /* 0x3f000000211d7423 */ /* 0x000fe20000002008 */
[----:B------:R-:W-:Y:S01]  /*97a0*/  FFMA R22, R27, 1.925963033500011079e-08, R22 ;  /* 0x32a570601b167823 */ /* 0x000fe20000000016 */
[----:B------:R-:W-:Y:S01]  /*97b0*/  FADD R35, -R4, R9 ;  /* 0x0000000904237221 */ /* 0x000fe20000000100 */
[----:B------:R-:W-:Y:S01]  /*97c0*/  FADD R28, R13, -12583039 ;  /* 0xcb40007f0d1c7421 */ /* 0x000fe20000000000 */
[----:B------:R-:W-:Y:S01]  /*97d0*/  FFMA R27, R41, 1.925963033500011079e-08, R26 ;  /* 0x32a57060291b7823 */ /* 0x000fe2000000001a */
[----:B------:R-:W1:Y:S01]  /*97e0*/  MUFU.EX2 R21, R21 ;  /* 0x0000001500157308 */ /* 0x000e620000000800 */
[----:B------:R-:W-:Y:S01]  /*97f0*/  FFMA.RM R26, R29, R10, 12582913 ;  /* 0x4b4000011d1a7423 */ /* 0x000fe2000000400a */
[----:B------:R-:W-:Y:S01]  /*9800*/  FADD R30, R11, -12583039 ;  /* 0xcb40007f0b1e7421 */ /* 0x000fe20000000000 */
[----:B------:R-:W-:Y:S01]  /*9810*/  FFMA.SAT R29, R35, R8, 0.5 ;  /* 0x3f000000231d7423 */ /* 0x000fe20000002008 */
[----:B------:R-:W-:Y:S01]  /*9820*/  FFMA R28, R43, 1.4426950216293334961, -R28 ;  /* 0x3fb8aa3b2b1c7823 */ /* 0x000fe2000000081c */
[----:B------:R-:W-:Y:S01]  /*9830*/  FADD R32, R26, -12583039 ;  /* 0xcb40007f1a207421 */ /* 0x000fe20000000000 */
[----:B------:R-:W-:Y:S01]  /*9840*/  FFMA R30, R31, 1.4426950216293334961, -R30 ;  /* 0x3fb8aa3b1f1e7823 */ /* 0x000fe2000000081e */
[----:B------:R-:W-:Y:S01]  /*9850*/  FFMA.RM R10, R29, R10, 12582913 ;  /* 0x4b4000011d0a7423 */ /* 0x000fe2000000400a */
[----:B------:R-:W2:Y:S01]  /*9860*/  MUFU.EX2 R22, R22 ;  /* 0x0000001600167308 */ /* 0x000ea20000000800 */
[----:B------:R-:W-:Y:S01]  /*9870*/  FFMA R28, R43, 1.925963033500011079e-08, R28 ;  /* 0x32a570602b1c7823 */ /* 0x000fe2000000001c */
[----:B------:R-:W-:Y:S01]  /*9880*/  FFMA R30, R31, 1.925963033500011079e-08, R30 ;  /* 0x32a570601f1e7823 */ /* 0x000fe2000000001e */
[C---:B------:R-:W-:Y:S01]  /*9890*/  FFMA R32, R33.reuse, 1.4426950216293334961, -R32 ;  /* 0x3fb8aa3b21207823 */ /* 0x040fe20000000820 */
[----:B------:R-:W-:Y:S01]  /*98a0*/  FADD R34, R10, -12583039 ;  /* 0xcb40007f0a227421 */ /* 0x000fe20000000000 */
[----:B------:R-:W-:Y:S01]  /*98b0*/  SHF.L.U32 R29, R14, 0x17, RZ ;  /* 0x000000170e1d7819 */ /* 0x000fe200000006ff */
[----:B0-----:R-:W-:Y:S01]  /*98c0*/  FFMA R12, R12, R18, R5 ;  /* 0x000000120c0c7223 */ /* 0x001fe20000000005 */
[----:B------:R-:W-:Y:S01]  /*98d0*/  FFMA R32, R33, 1.925963033500011079e-08, R32 ;  /* 0x32a5706021207823 */ /* 0x000fe20000000020 */
[----:B------:R-:W0:Y:S01]  /*98e0*/  MUFU.EX2 R27, R27 ;  /* 0x0000001b001b7308 */ /* 0x000e220000000800 */
[----:B------:R-:W-:Y:S01]  /*98f0*/  FFMA R34, R35, 1.4426950216293334961, -R34 ;  /* 0x3fb8aa3b23227823 */ /* 0x000fe20000000822 */
[----:B------:R-:W-:-:S02]  /*9900*/  IMAD.SHL.U32 R8, R15, 0x800000, RZ ;  /* 0x008000000f087824 */ /* 0x000fc400078e00ff */
[----:B-1----:R-:W-:Y:S01]  /*9910*/  FFMA R21, R29, R21, R12 ;  /* 0x000000151d157223 */ /* 0x002fe2000000000c */
[----:B------:R-:W-:Y:S02]  /*9920*/  IMAD.SHL.U32 R5, R20, 0x800000, RZ ;  /* 0x0080000014057824 */ /* 0x000fe400078e00ff */
[----:B------:R-:W-:Y:S01]  /*9930*/  FFMA R34, R35, 1.925963033500011079e-08, R34 ;  /* 0x32a5706023227823 */ /* 0x000fe20000000022 */
[----:B------:R-:W-:Y:S01]  /*9940*/  IMAD.SHL.U32 R13, R13, 0x800000, RZ ;  /* 0x008000000d0d7824 */ /* 0x000fe200078e00ff */
[----:B------:R-:W1:Y:S01]  /*9950*/  MUFU.EX2 R9, R28 ;  /* 0x0000001c00097308 */ /* 0x000e620000000800 */
[----:B--2---:R-:W-:Y:S01]  /*9960*/  FFMA R8, R8, R22, R21 ;  /* 0x0000001608087223 */ /* 0x004fe20000000015 */
[----:B------:R-:W-:Y:S02]  /*9970*/  IMAD.SHL.U32 R11, R11, 0x800000, RZ ;  /* 0x008000000b0b7824 */ /* 0x000fe400078e00ff */
[----:B------:R-:W-:-:S04]  /*9980*/  IMAD.SHL.U32 R10, R10, 0x800000, RZ ;  /* 0x008000000a0a7824 */ /* 0x000fc800078e00ff */
[----:B------:R-:W2:Y:S01]  /*9990*/  MUFU.EX2 R30, R30 ;  /* 0x0000001e001e7308 */ /* 0x000ea20000000800 */
[----:B0-----:R-:W-:Y:S01]  /*99a0*/  FFMA R8, R5, R27, R8 ;  /* 0x0000001b05087223 */ /* 0x001fe20000000008 */
[----:B------:R-:W-:-:S06]  /*99b0*/  IMAD.SHL.U32 R5, R26, 0x800000, RZ ;  /* 0x008000001a057824 */ /* 0x000fcc00078e00ff */
[----:B------:R-:W0:Y:S01]  /*99c0*/  MUFU.EX2 R32, R32 ;  /* 0x0000002000207308 */ /* 0x000e220000000800 */
[----:B-1----:R-:W-:-:S07]  /*99d0*/  FFMA R8, R13, R9, R8 ;  /* 0x000000090d087223 */ /* 0x002fce0000000008 */
[----:B------:R-:W1:Y:S01]  /*99e0*/  MUFU.EX2 R34, R34 ;  /* 0x0000002200227308 */ /* 0x000e620000000800 */
[----:B--2---:R-:W-:-:S04]  /*99f0*/  FFMA R8, R11, R30, R8 ;  /* 0x0000001e0b087223 */ /* 0x004fc80000000008 */
[----:B0-----:R-:W-:-:S04]  /*9a00*/  FFMA R5, R5, R32, R8 ;  /* 0x0000002005057223 */ /* 0x001fc80000000008 */
[----:B-1----:R-:W-:Y:S01]  /*9a10*/  FFMA R5, R10, R34, R5 ;  /* 0x000000220a057223 */ /* 0x002fe20000000005 */
[----:B------:R-:W-:Y:S06]  /*9a20*/  @P0 BRA `(.L_x_289) ;  /* 0xfffffff800640947 */ /* 0x000fec000383ffff */
[----:B------:R-:W-:Y:S05]  /*9a30*/  BSYNC.RECONVERGENT B0 ;  /* 0x0000000000007941 */ /* 0x000fea0003800200 */
.L_x_288:
[----:B------:R-:W-:Y:S05]  /*9a40*/  @!P2 BRA `(.L_x_287) ;  /* 0x0000000400a4a947 */ /* 0x000fea0003800000 */
[----:B------:R-:W-:Y:S02]  /*9a50*/  ISETP.GE.U32.AND P0, PT, R36, 0x4, PT ;  /* 0x000000042400780c */ /* 0x000fe40003f06070 */
[----:B------:R-:W-:-:S04]  /*9a60*/  LOP3.LUT R18, R0, 0x3, RZ, 0xc0, !PT ;  /* 0x0000000300127812 */ /* 0x000fc800078ec0ff */
[----:B------:R-:W-:-:S07]  /*9a70*/  ISETP.NE.AND P2, PT, R18, RZ, PT ;  /* 0x000000ff1200720c */ /* 0x000fce0003f45270 */
[----:B------:R-:W-:Y:S06]  /*9a80*/  @!P0 BRA `(.L_x_290) ;  /* 0x0000000000d08947 */ /* 0x000fec0003800000 */
[----:B------:R-:W-:-:S05]  /*9a90*/  IMAD.WIDE.U32 R2, R7, 0x4, R24 ;  /* 0x0000000407027825 */ /* 0x000fca00078e0018 */
[----:B------:R-:W2:Y:S04]  /*9aa0*/  LDG.E R9, desc[UR36][R2.64] ;  /* 0x0000002402097981 */ /* 0x000ea8000c1e1900 */
[----:B------:R-:W3:Y:S04]  /*9ab0*/  LDG.E R11, desc[UR36][R2.64+0x4] ;  /* 0x00000424020b7981 */ /* 0x000ee8000c1e1900 */
[----:B------:R-:W4:Y:S04]  /*9ac0*/  LDG.E R13, desc[UR36][R2.64+0x8] ;  /* 0x00000824020d7981 */ /* 0x000f28000c1e1900 */
[----:B------:R-:W4:Y:S01]  /*9ad0*/  LDG.E R15, desc[UR36][R2.64+0xc] ;  /* 0x00000c24020f7981 */ /* 0x000f22000c1e1900 */
[----:B--2---:R-:W-:-:S04]  /*9ae0*/  IMAD.WIDE R8, R9, 0x4, R16 ;  /* 0x0000000409087825 */ /* 0x004fc800078e0210 */
[--C-:B---3--:R-:W-:Y:S02]  /*9af0*/  IMAD.WIDE R10, R11, 0x4, R16.reuse ;  /* 0x000000040b0a7825 */ /* 0x108fe400078e0210 */
[----:B------:R-:W2:Y:S02]  /*9b00*/  LDG.E R9, desc[UR36][R8.64] ;  /* 0x0000002408097981 */ /* 0x000ea4000c1e1900 */
[--C-:B----4-:R-:W-:Y:S02]  /*9b10*/  IMAD.WIDE R12, R13, 0x4, R16.reuse ;  /* 0x000000040d0c7825 */ /* 0x110fe400078e0210 */
[----:B------:R-:W3:Y:S02]  /*9b20*/  LDG.E R11, desc[UR36][R10.64] ;  /* 0x000000240a0b7981 */ /* 0x000ee4000c1e1900 */
[----:B------:R-:W-:Y:S02]  /*9b30*/  IMAD.WIDE R14, R15, 0x4, R16 ;  /* 0x000000040f0e7825 */ /* 0x000fe400078e0210 */
[----:B------:R-:W4:Y:S04]  /*9b40*/  LDG.E R13, desc[UR36][R12.64] ;  /* 0x000000240c0d7981 */ /* 0x000f28000c1e1900 */
[----:B------:R-:W4:Y:S01]  /*9b50*/  LDG.E R15, desc[UR36][R14.64] ;  /* 0x000000240e0f7981 */ /* 0x000f22000c1e1900 */
[----:B------:R-:W-:Y:S01]  /*9b60*/  MOV R20, 0x3bbb989d ;  /* 0x3bbb989d00147802 */ /* 0x000fe20000000f00 */
[----:B------:R-:W-:-:S02]  /*9b70*/  IMAD.MOV.U32 R21, RZ, RZ, 0x437c0000 ;  /* 0x437c0000ff157424 */ /* 0x000fc400078e00ff */
[----:B------:R-:W-:Y:S02]  /*9b80*/  VIADD R7, R7, 0x4 ;  /* 0x0000000407077836 */ /* 0x000fe40000000000 */
[----:B--2--5:R-:W-:-:S04]  /*9b90*/  FADD R6, -R4, R9 ;  /* 0x0000000904067221 */ /* 0x024fc80000000100 */
[----:B------:R-:W-:Y:S01]  /*9ba0*/  FFMA.SAT R2, R6, R20, 0.5 ;  /* 0x3f00000006027423 */ /* 0x000fe20000002014 */
[----:B---3--:R-:W-:-:S03]  /*9bb0*/  FADD R8, -R4, R11 ;  /* 0x0000000b04087221 */ /* 0x008fc60000000100 */
[-C--:B------:R-:W-:Y:S01]  /*9bc0*/  FFMA.RM R2, R2, R21.reuse, 12582913 ;  /* 0x4b40000102027423 */ /* 0x080fe20000004015 */
[-C--:B------:R-:W-:Y:S01]  /*9bd0*/  FFMA.SAT R9, R8, R20.reuse, 0.5 ;  /* 0x3f00000008097423 */ /* 0x080fe20000002014 */
[----:B----4-:R-:W-:Y:S02]  /*9be0*/  FADD R13, -R4, R13 ;  /* 0x0000000d040d7221 */ /* 0x010fe40000000100 */
[----:B------:R-:W-:Y:S01]  /*9bf0*/  FADD R3, R2, -12583039 ;  /* 0xcb40007f02037421 */ /* 0x000fe20000000000 */
[-C--:B------:R-:W-:Y:S01]  /*9c00*/  FFMA.RM R9, R9, R21.reuse, 12582913 ;  /* 0x4b40000109097423 */ /* 0x080fe20000004015 */
[-C--:B------:R-:W-:Y:S01]  /*9c10*/  FFMA.SAT R10, R13, R20.reuse, 0.5 ;  /* 0x3f0000000d0a7423 */ /* 0x080fe20000002014 */
[----:B------:R-:W-:Y:S01]  /*9c20*/  FADD R15, -R4, R15 ;  /* 0x0000000f040f7221 */ /* 0x000fe20000000100 */
[----:B------:R-:W-:Y:S01]  /*9c30*/  FFMA R3, R6, 1.4426950216293334961, -R3 ;  /* 0x3fb8aa3b06037823 */ /* 0x000fe20000000803 */
[----:B------:R-:W-:Y:S01]  /*9c40*/  FADD R11, R9, -12583039 ;  /* 0xcb40007f090b7421 */ /* 0x000fe20000000000 */
[-C--:B------:R-:W-:Y:S01]  /*9c50*/  FFMA.RM R10, R10, R21.reuse, 12582913 ;  /* 0x4b4000010a0a7423 */ /* 0x080fe20000004015 */
[----:B------:R-:W-:Y:S01]  /*9c60*/  FFMA.SAT R12, R15, R20, 0.5 ;  /* 0x3f0000000f0c7423 */ /* 0x000fe20000002014 */
[----:B------:R-:W-:Y:S01]  /*9c70*/  FFMA R3, R6, 1.925963033500011079e-08, R3 ;  /* 0x32a5706006037823 */ /* 0x000fe20000000003 */
[----:B------:R-:W-:Y:S01]  /*9c80*/  FFMA R11, R8, 1.4426950216293334961, -R11 ;  /* 0x3fb8aa3b080b7823 */ /* 0x000fe2000000080b */
[----:B------:R-:W-:Y:S01]  /*9c90*/  FADD R6, R10, -12583039 ;  /* 0xcb40007f0a067421 */ /* 0x000fe20000000000 */
[----:B------:R-:W-:Y:S01]  /*9ca0*/  FFMA.RM R12, R12, R21, 12582913 ;  /* 0x4b4000010c0c7423 */ /* 0x000fe20000004015 */
[----:B------:R-:W-:-:S02]  /*9cb0*/  IMAD.SHL.U32 R2, R2, 0x800000, RZ ;  /* 0x0080000002027824 */ /* 0x000fc400078e00ff */
[----:B------:R-:W-:Y:S01]  /*9cc0*/  FFMA R11, R8, 1.925963033500011079e-08, R11 ;  /* 0x32a57060080b7823 */ /* 0x000fe2000000000b */
[----:B------:R-:W-:Y:S01]  /*9cd0*/  FFMA R6, R13, 1.4426950216293334961, -R6 ;  /* 0x3fb8aa3b0d067823 */ /* 0x000fe20000000806 */
[----:B------:R-:W-:Y:S01]  /*9ce0*/  FADD R8, R12, -12583039 ;  /* 0xcb40007f0c087421 */ /* 0x000fe20000000000 */
[----:B------:R-:W0:Y:S01]  /*9cf0*/  MUFU.EX2 R3, R3 ;  /* 0x0000000300037308 */ /* 0x000e220000000800 */
[----:B------:R-:W-:Y:S02]  /*9d00*/  IMAD.SHL.U32 R9, R9, 0x800000, RZ ;  /* 0x0080000009097824 */ /* 0x000fe400078e00ff */
[----:B------:R-:W-:Y:S01]  /*9d10*/  FFMA R6, R13, 1.925963033500011079e-08, R6 ;  /* 0x32a570600d067823 */ /* 0x000fe20000000006 */
[----:B------:R-:W-:-:S04]  /*9d20*/  FFMA R8, R15, 1.4426950216293334961, -R8 ;  /* 0x3fb8aa3b0f087823 */ /* 0x000fc80000000808 */
[----:B------:R-:W-:Y:S01]  /*9d30*/  FFMA R8, R15, 1.925963033500011079e-08, R8 ;  /* 0x32a570600f087823 */ /* 0x000fe20000000008 */
[----:B------:R-:W1:Y:S08]  /*9d40*/  MUFU.EX2 R11, R11 ;  /* 0x0000000b000b7308 */ /* 0x000e700000000800 */
[----:B------:R-:W2:Y:S01]  /*9d50*/  MUFU.EX2 R6, R6 ;  /* 0x0000000600067308 */ /* 0x000ea20000000800 */
[----:B0-----:R-:W-:Y:S01]  /*9d60*/  FFMA R2, R2, R3, R5 ;  /* 0x0000000302027223 */ /* 0x001fe20000000005 */
[----:B------:R-:W-:-:S02]  /*9d70*/  IMAD.SHL.U32 R3, R10, 0x800000, RZ ;  /* 0x008000000a037824 */ /* 0x000fc400078e00ff */
[----:B------:R-:W-:-:S04]  /*9d80*/  IMAD.SHL.U32 R5, R12, 0x800000, RZ ;  /* 0x008000000c057824 */ /* 0x000fc800078e00ff */
[----:B------:R-:W0:Y:S01]  /*9d90*/  MUFU.EX2 R8, R8 ;  /* 0x0000000800087308 */ /* 0x000e220000000800 */
[----:B-1----:R-:W-:-:S04]  /*9da0*/  FFMA R2, R9, R11, R2 ;  /* 0x0000000b09027223 */ /* 0x002fc80000000002 */
[----:B--2---:R-:W-:-:S04]  /*9db0*/  FFMA R2, R3, R6, R2 ;  /* 0x0000000603027223 */ /* 0x004fc80000000002 */
[----:B0-----:R-:W-:-:S07]  /*9dc0*/  FFMA R5, R5, R8, R2 ;  /* 0x0000000805057223 */ /* 0x001fce0000000002 */
.L_x_290:
[----:B------:R-:W-:Y:S05]  /*9dd0*/  @!P2 BRA `(.L_x_287) ;  /* 0x0000000000c0a947 */ /* 0x000fea0003800000 */
[----:B------:R-:W-:Y:S02]  /*9de0*/  ISETP.NE.AND P0, PT, R18, 0x1, PT ;  /* 0x000000011200780c */ /* 0x000fe40003f05270 */
[----:B------:R-:W-:-:S04]  /*9df0*/  LOP3.LUT R0, R0, 0x1, RZ, 0xc0, !PT ;  /* 0x0000000100007812 */ /* 0x000fc800078ec0ff */
[----:B------:R-:W-:-:S07]  /*9e00*/  ISETP.NE.U32.AND P2, PT, R0, 0x1, PT ;  /* 0x000000010000780c */ /* 0x000fce0003f45070 */
[----:B------:R-:W-:Y:S06]  /*9e10*/  @!P0 BRA `(.L_x_291) ;  /* 0x0000000000708947 */ /* 0x000fec0003800000 */
[----:B------:R-:W-:-:S05]  /*9e20*/  IMAD.WIDE.U32 R2, R7, 0x4, R24 ;  /* 0x0000000407027825 */ /* 0x000fca00078e0018 */
[----:B------:R-:W2:Y:S04]  /*9e30*/  LDG.E R9, desc[UR36][R2.64] ;  /* 0x0000002402097981 */ /* 0x000ea8000c1e1900 */
[----:B------:R-:W3:Y:S01]  /*9e40*/  LDG.E R11, desc[UR36][R2.64+0x4] ;  /* 0x00000424020b7981 */ /* 0x000ee2000c1e1900 */
[----:B--2---:R-:W-:-:S04]  /*9e50*/  IMAD.WIDE R8, R9, 0x4, R16 ;  /* 0x0000000409087825 */ /* 0x004fc800078e0210 */
[----:B---3--:R-:W-:Y:S02]  /*9e60*/  IMAD.WIDE R10, R11, 0x4, R16 ;  /* 0x000000040b0a7825 */ /* 0x008fe400078e0210 */
[----:B------:R-:W2:Y:S04]  /*9e70*/  LDG.E R9, desc[UR36][R8.64] ;  /* 0x0000002408097981 */ /* 0x000ea8000c1e1900 */
[----:B------:R-:W3:Y:S01]  /*9e80*/  LDG.E R11, desc[UR36][R10.64] ;  /* 0x000000240a0b7981 */ /* 0x000ee2000c1e1900 */
[----:B------:R-:W-:Y:S02]  /*9e90*/  IMAD.MOV.U32 R13, RZ, RZ, 0x3bbb989d ;  /* 0x3bbb989dff0d7424 */ /* 0x000fe400078e00ff */
[----:B------:R-:W-:Y:S02]  /*9ea0*/  IMAD.MOV.U32 R15, RZ, RZ, 0x437c0000 ;  /* 0x437c0000ff0f7424 */ /* 0x000fe400078e00ff */
[----:B------:R-:W-:-:S02]  /*9eb0*/  VIADD R7, R7, 0x2 ;  /* 0x0000000207077836 */ /* 0x000fc40000000000 */
[----:B--2--5:R-:W-:-:S04]  /*9ec0*/  FADD R0, -R4, R9 ;  /* 0x0000000904007221 */ /* 0x024fc80000000100 */
[----:B------:R-:W-:Y:S01]  /*9ed0*/  FFMA.SAT R6, R0, R13, 0.5 ;  /* 0x3f00000000067423 */ /* 0x000fe2000000200d */
[----:B---3--:R-:W-:-:S03]  /*9ee0*/  FADD R12, -R4, R11 ;  /* 0x0000000b040c7221 */ /* 0x008fc60000000100 */
[----:B------:R-:W-:Y:S01]  /*9ef0*/  FFMA.RM R6, R6, R15, 12582913 ;  /* 0x4b40000106067423 */ /* 0x000fe2000000400f */
[----:B------:R-:W-:-:S03]  /*9f00*/  FFMA.SAT R2, R12, R13, 0.5 ;  /* 0x3f0000000c027423 */ /* 0x000fc6000000200d */
[----:B------:R-:W-:Y:S01]  /*9f10*/  FADD R3, R6, -12583039 ;  /* 0xcb40007f06037421 */ /* 0x000fe20000000000 */
[----:B------:R-:W-:Y:S01]  /*9f20*/  FFMA.RM R2, R2, R15, 12582913 ;  /* 0x4b40000102027423 */ /* 0x000fe2000000400f */
[----:B------:R-:W-:Y:S02]  /*9f30*/  SHF.L.U32 R6, R6, 0x17, RZ ;  /* 0x0000001706067819 */ /* 0x000fe400000006ff */
[----:B------:R-:W-:Y:S01]  /*9f40*/  FFMA R3, R0, 1.4426950216293334961, -R3 ;  /* 0x3fb8aa3b00037823 */ /* 0x000fe20000000803 */
[C---:B------:R-:W-:Y:S01]  /*9f50*/  FADD R9, R2.reuse, -12583039 ;  /* 0xcb40007f02097421 */ /* 0x040fe20000000000 */
[----:B------:R-:W-:Y:S02]  /*9f60*/  IMAD.SHL.U32 R2, R2, 0x800000, RZ ;  /* 0x0080000002027824 */ /* 0x000fe400078e00ff */
[----:B------:R-:W-:Y:S01]  /*9f70*/  FFMA R3, R0, 1.925963033500011079e-08, R3 ;  /* 0x32a5706000037823 */ /* 0x000fe20000000003 */
[----:B------:R-:W-:-:S04]  /*9f80*/  FFMA R9, R12, 1.4426950216293334961, -R9 ;  /* 0x3fb8aa3b0c097823 */ /* 0x000fc80000000809 */
[----:B------:R-:W-:Y:S01]  /*9f90*/  FFMA R9, R12, 1.925963033500011079e-08, R9 ;  /* 0x32a570600c097823 */ /* 0x000fe20000000009 */
[----:B------:R-:W0:Y:S08]  /*9fa0*/  MUFU.EX2 R3, R3 ;  /* 0x0000000300037308 */ /* 0x000e300000000800 */
[----:B------:R-:W1:Y:S01]  /*9fb0*/  MUFU.EX2 R9, R9 ;  /* 0x0000000900097308 */ /* 0x000e620000000800 */
[----:B0-----:R-:W-:-:S04]  /*9fc0*/  FFMA R5, R6, R3, R5 ;  /* 0x0000000306057223 */ /* 0x001fc80000000005 */
[----:B-1----:R-:W-:-:S07]  /*9fd0*/  FFMA R5, R2, R9, R5 ;  /* 0x0000000902057223 */ /* 0x002fce0000000005 */
.L_x_291:
[----:B------:R-:W-:Y:S05]  /*9fe0*/  @P2 BRA `(.L_x_287) ;  /* 0x00000000003c2947 */ /* 0x000fea0003800000 */
[----:B------:R-:W-:-:S06]  /*9ff0*/  IMAD.WIDE.U32 R2, R7, 0x4, R24 ;  /* 0x0000000407027825 */ /* 0x000fcc00078e0018 */
[----:B------:R-:W2:Y:S02]  /*a000*/  LDG.E R3, desc[UR36][R2.64] ;  /* 0x0000002402037981 */ /* 0x000ea4000c1e1900 */
[----:B--2---:R-:W-:-:S06]  /*a010*/  IMAD.WIDE R6, R3, 0x4, R16 ;  /* 0x0000000403067825 */ /* 0x004fcc00078e0210 */
[----:B------:R-:W2:Y:S01]  /*a020*/  LDG.E R7, desc[UR36][R6.64] ;  /* 0x0000002406077981 */ /* 0x000ea2000c1e1900 */
[----:B------:R-:W-:Y:S02]  /*a030*/  IMAD.MOV.U32 R9, RZ, RZ, 0x3bbb989d ;  /* 0x3bbb989dff097424 */ /* 0x000fe400078e00ff */
[----:B------:R-:W-:Y:S02]  /*a040*/  IMAD.MOV.U32 R11, RZ, RZ, 0x437c0000 ;  /* 0x437c0000ff0b7424 */ /* 0x000fe400078e00ff */
[----:B--2--5:R-:W-:-:S04]  /*a050*/  FADD R0, -R4, R7 ;  /* 0x0000000704007221 */ /* 0x024fc80000000100 */
[----:B------:R-:W-:-:S04]  /*a060*/  FFMA.SAT R8, R0, R9, 0.5 ;  /* 0x3f00000000087423 */ /* 0x000fc80000002009 */
[----:B------:R-:W-:-:S04]  /*a070*/  FFMA.RM R8, R8, R11, 12582913 ;  /* 0x4b40000108087423 */ /* 0x000fc8000000400b */
[C---:B------:R-:W-:Y:S01]  /*a080*/  FADD R9, R8.reuse, -12583039 ;  /* 0xcb40007f08097421 */ /* 0x040fe20000000000 */
[----:B------:R-:W-:-:S03]  /*a090*/  IMAD.SHL.U32 R8, R8, 0x800000, RZ ;  /* 0x0080000008087824 */ /* 0x000fc600078e00ff */
[----:B------:R-:W-:-:S04]  /*a0a0*/  FFMA R9, R0, 1.4426950216293334961, -R9 ;  /* 0x3fb8aa3b00097823 */ /* 0x000fc80000000809 */
[----:B------:R-:W-:-:S06]  /*a0b0*/  FFMA R9, R0, 1.925963033500011079e-08, R9 ;  /* 0x32a5706000097823 */ /* 0x000fcc0000000009 */
[----:B------:R-:W0:Y:S02]  /*a0c0*/  MUFU.EX2 R9, R9 ;  /* 0x0000000900097308 */ /* 0x000e240000000800 */
[----:B0-----:R-:W-:-:S07]  /*a0d0*/  FFMA R5, R8, R9, R5 ;  /* 0x0000000908057223 */ /* 0x001fce0000000005 */
.L_x_287:
[----:B------:R-:W0:Y:S01]  /*a0e0*/  LDC.64 R2, c[0x0][0x3a0] ;  /* 0x0000e800ff027b82 */ /* 0x000e220000000a00 */
[----:B------:R-:W-:Y:S02]  /*a0f0*/  SHF.R.U32.HI R0, RZ, 0x2, R19 ;  /* 0x00000002ff007819 */ /* 0x000fe40000011613 */
[----:B------:R-:W-:Y:S02]  /*a100*/  PLOP3.LUT P0, PT, PT, PT, PT, 0x8, 0x80 ;  /* 0x000000000080781c */ /* 0x000fe40003f0e170 */
[----:B------:R-:W-:Y:S02]  /*a110*/  LOP3.LUT R0, R0, R19, RZ, 0x3c, !PT ;  /* 0x0000001300007212 */ /* 0x000fe400078e3cff */
[----:B0-----:R-:W-:-:S03]  /*a120*/  LOP3.LUT R6, R2, 0xaad26b49, RZ, 0x3c, !PT ;  /* 0xaad26b4902067812 */ /* 0x001fc600078e3cff */
[----:B------:R-:W-:Y:S01]  /*a130*/  IMAD.SHL.U32 R2, R0, 0x2, RZ ;  /* 0x0000000200027824 */ /* 0x000fe200078e00ff */
[----:B------:R-:W-:Y:S01]  /*a140*/  LOP3.LUT R7, R3, 0xf7dcefdd, RZ, 0x3c, !PT ;  /* 0xf7dcefdd03077812 */ /* 0x000fe200078e3cff */
[----:B------:R-:W-:Y:S02]  /*a150*/  IMAD.SHL.U32 R3, R23, 0x10, RZ ;  /* 0x0000001017037824 */ /* 0x000fe400078e00ff */
[----:B------:R-:W-:Y:S02]  /*a160*/  IMAD R6, R6, 0x4182bed5, RZ ;  /* 0x4182bed506067824 */ /* 0x000fe400078e02ff */
[----:B------:R-:W-:Y:S01]  /*a170*/  IMAD R7, R7, -0x658354e5, RZ ;  /* 0x9a7cab1b07077824 */ /* 0x000fe200078e02ff */
[----:B------:R-:W-:Y:S01]  /*a180*/  LOP3.LUT R2, R0, R2, R3, 0x96, !PT ;  /* 0x0000000200027212 */ /* 0x000fe200078e9603 */
[----:B------:R-:W-:-:S03]  /*a190*/  IMAD.MOV.U32 R3, RZ, RZ, 0x2f800000 ;  /* 0x2f800000ff037424 */ /* 0x000fc600078e00ff */
[----:B------:R-:W-:Y:S02]  /*a1a0*/  IADD3 R7, PT, PT, R6, 0x64f0c9, R7 ;  /* 0x0064f0c906077810 */ /* 0x000fe40007ffe007 */
[----:B------:R-:W-:-:S04]  /*a1b0*/  LOP3.LUT R2, R2, R23, RZ, 0x3c, !PT ;  /* 0x0000001702027212 */ /* 0x000fc800078e3cff */
[----:B------:R-:W-:Y:S02]  /*a1c0*/  IADD3 R2, PT, PT, R7, 0x587c5, R2 ;  /* 0x000587c507027810 */ /* 0x000fe40007ffe002 */
[----:B------:R-:W-:Y:S02]  /*a1d0*/  MOV R7, RZ ;  /* 0x000000ff00077202 */ /* 0x000fe40000000f00 */
[----:B------:R-:W-:-:S05]  /*a1e0*/  I2FP.F32.U32 R2, R2 ;  /* 0x0000000200027245 */ /* 0x000fca0000201000 */
[----:B------:R-:W-:Y:S01]  /*a1f0*/  FFMA R2, R2, R3, 1.1641532182693481445e-10 ;  /* 0x2f00000002027423 */ /* 0x000fe20000000003 */
[----:B------:R-:W-:Y:S06]  /*a200*/  @!P1 BRA `(.L_x_292) ;  /* 0x0000000000a89947 */ /* 0x000fec0003800000 */
[----:B------:R-:W-:Y:S01]  /*a210*/  BSSY.RECONVERGENT B2, `(.L_x_292) ;  /* 0x0000029000027945 */ /* 0x000fe20003800200 */
[----:B------:R-:W-:-:S07]  /*a220*/  CS2R R6, SRZ ;  /* 0x0000000000067805 */ /* 0x000fce000001ff00 */
.L_x_296:
[----:B------:R-:W-:-:S06]  /*a230*/  IMAD.WIDE.U32 R8, R7, 0x4, R24 ;  /* 0x0000000407087825 */ /* 0x000fcc00078e0018 */
[----:B------:R-:W2:Y:S02]  /*a240*/  LDG.E R9, desc[UR36][R8.64] ;  /* 0x0000002408097981 */ /* 0x000ea4000c1e1900 */
[----:B--2---:R-:W-:-:S06]  /*a250*/  IMAD.WIDE R10, R9, 0x4, R16 ;  /* 0x00000004090a7825 */ /* 0x004fcc00078e0210 */
[----:B------:R-:W2:Y:S01]  /*a260*/  LDG.E R11, desc[UR36][R10.64] ;  /* 0x000000240a0b7981 */ /* 0x000ea2000c1e1900 */
[----:B------:R-:W-:Y:S01]  /*a270*/  IMAD.MOV.U32 R3, RZ, RZ, 0x3bbb989d ;  /* 0x3bbb989dff037424 */ /* 0x000fe200078e00ff */
[----:B------:R-:W-:Y:S01]  /*a280*/  BSSY.RECONVERGENT B3, `(.L_x_293) ;  /* 0x0000016000037945 */ /* 0x000fe20003800200 */
[----:B------:R-:W-:Y:S02]  /*a290*/  IMAD.MOV.U32 R12, RZ, RZ, 0x437c0000 ;  /* 0x437c0000ff0c7424 */ /* 0x000fe400078e00ff */
[----:B--2--5:R-:W-:-:S04]  /*a2a0*/  FADD R0, -R4, R11 ;  /* 0x0000000b04007221 */ /* 0x024fc80000000100 */
[----:B------:R-:W-:-:S04]  /*a2b0*/  FFMA.SAT R3, R0, R3, 0.5 ;  /* 0x3f00000000037423 */ /* 0x000fc80000002003 */
[----:B------:R-:W-:Y:S02]  /*a2c0*/  FFMA.RM R3, R3, R12, 12582913 ;  /* 0x4b40000103037423 */ /* 0x000fe4000000400c */
[----:B------:R-:W0:Y:S02]  /*a2d0*/  MUFU.RCP R12, R5 ;  /* 0x00000005000c7308 */ /* 0x000e240000001000 */
[----:B------:R-:W-:-:S04]  /*a2e0*/  FADD R13, R3, -12583039 ;  /* 0xcb40007f030d7421 */ /* 0x000fc80000000000 */
[----:B------:R-:W-:-:S04]  /*a2f0*/  FFMA R13, R0, 1.4426950216293334961, -R13 ;  /* 0x3fb8aa3b000d7823 */ /* 0x000fc8000000080d */
[----:B------:R-:W-:Y:S01]  /*a300*/  FFMA R13, R0, 1.925963033500011079e-08, R13 ;  /* 0x32a57060000d7823 */ /* 0x000fe2000000000d */
[----:B------:R-:W-:-:S05]  /*a310*/  IMAD.SHL.U32 R0, R3, 0x800000, RZ ;  /* 0x0080000003007824 */ /* 0x000fca00078e00ff */
[----:B------:R-:W1:Y:S01]  /*a320*/  MUFU.EX2 R13, R13 ;  /* 0x0000000d000d7308 */ /* 0x000e620000000800 */
[----:B0-----:R-:W-:-:S04]  /*a330*/  FFMA R3, R12, -R5, 1 ;  /* 0x3f8000000c037423 */ /* 0x001fc80000000805 */
[----:B------:R-:W-:Y:S01]  /*a340*/  FFMA R3, R12, R3, R12 ;  /* 0x000000030c037223 */ /* 0x000fe2000000000c */
[----:B-1----:R-:W-:-:S04]  /*a350*/  FMUL R0, R0, R13 ;  /* 0x0000000d00007220 */ /* 0x002fc80000400000 */
[----:B------:R-:W0:Y:S01]  /*a360*/  FCHK P0, R0, R5 ;  /* 0x0000000500007302 */ /* 0x000e220000000000 */
[----:B------:R-:W-:-:S04]  /*a370*/  FFMA R8, R0, R3, RZ ;  /* 0x0000000300087223 */ /* 0x000fc800000000ff */
[----:B------:R-:W-:-:S04]  /*a380*/  FFMA R9, R8, -R5, R0 ;  /* 0x8000000508097223 */ /* 0x000fc80000000000 */
[----:B------:R-:W-:Y:S01]  /*a390*/  FFMA R3, R3, R9, R8 ;  /* 0x0000000903037223 */ /* 0x000fe20000000008 */
[----:B0-----:R-:W-:Y:S06]  /*a3a0*/  @!P0 BRA `(.L_x_294) ;  /* 0x00000000000c8947 */ /* 0x001fec0003800000 */
[----:B------:R-:W-:Y:S01]  /*a3b0*/  IMAD.MOV.U32 R3, RZ, RZ, R5 ;  /* 0x000000ffff037224 */ /* 0x000fe200078e0005 */
[----:B------:R-:W-:-:S07]  /*a3c0*/  MOV R8, 0xa3e0 ;  /* 0x0000a3e000087802 */ /* 0x000fce0000000f00 */
[----:B------:R-:W-:Y:S05]  /*a3d0*/  CALL.REL.NOINC `($__internal_3_$__cuda_sm3x_div_rn_noftz_f32_slowpath) ;  /* 0x0000000000647944 */ /* 0x000fea0003c00000 */
.L_x_294:
[----:B------:R-:W-:Y:S05]  /*a3e0*/  BSYNC.RECONVERGENT B3 ;  /* 0x0000000000037941 */ /* 0x000fea0003800200 */
.L_x_293:
[----:B------:R-:W-:Y:S01]  /*a3f0*/  FADD R6, R3, R6 ;  /* 0x0000000603067221 */ /* 0x000fe20000000000 */
[----:B------:R-:W-:-:S04]  /*a400*/  PLOP3.LUT P0, PT, PT, PT, PT, 0x80, 0x8 ;  /* 0x000000000008781c */ /* 0x000fc80003f0f070 */
[----:B------:R-:W-:-:S13]  /*a410*/  FSETP.GT.AND P1, PT, R6, R2, PT ;  /* 0x000000020600720b */ /* 0x000fda0003f24000 */
[----:B------:R-:W-:Y:S05]  /*a420*/  @P1 BRA `(.L_x_295) ;  /* 0x00000000001c1947 */ /* 0x000fea0003800000 */
[----:B------:R-:W0:Y:S01]  /*a430*/  LDCU UR4, c[0x0][0x388] ;  /* 0x00007100ff0477ac */ /* 0x000e220008000800 */
[----:B------:R-:W-:-:S05]  /*a440*/  VIADD R7, R7, 0x1 ;  /* 0x0000000107077836 */ /* 0x000fca0000000000 */
[----:B0-----:R-:W-:-:S13]  /*a450*/  ISETP.NE.AND P0, PT, R7, UR4, PT ;  /* 0x0000000407007c0c */ /* 0x001fda000bf05270 */
[----:B------:R-:W-:Y:S05]  /*a460*/  @P0 BRA `(.L_x_296) ;  /* 0xfffffffc00700947 */ /* 0x000fea000383ffff */
[----:B------:R-:W0:Y:S01]  /*a470*/  LDCU UR4, c[0x0][0x388] ;  /* 0x00007100ff0477ac */ /* 0x000e220008000800 */
[----:B------:R-:W-:Y:S01]  /*a480*/  PLOP3.LUT P0, PT, PT, PT, PT, 0x8, 0x80 ;  /* 0x000000000080781c */ /* 0x000fe20003f0e170 */
[----:B0-----:R-:W-:-:S12]  /*a490*/  IMAD.U32 R7, RZ, RZ, UR4 ;  /* 0x00000004ff077e24 */ /* 0x001fd8000f8e00ff */
.L_x_295:
[----:B------:R-:W-:Y:S05]  /*a4a0*/  BSYNC.RECONVERGENT B2 ;  /* 0x0000000000027941 */ /* 0x000fea0003800200 */
.L_x_292:
[----:B------:R-:W0:Y:S08]  /*a4b0*/  LDC R0, c[0x0][0x388] ;  /* 0x0000e200ff007b82 */ /* 0x000e300000000800 */
[----:B------:R-:W1:Y:S08]  /*a4c0*/  S2UR UR4, SR_CTAID.X ;  /* 0x00000000000479c3 */ /* 0x000e700000002500 */
[----:B------:R-:W1:Y:S01]  /*a4d0*/  LDC R5, c[0x0][0x360] ;  /* 0x0000d800ff057b82 */ /* 0x000e620000000800 */
[----:B0-----:R-:W-:-:S07]  /*a4e0*/  @!P0 VIADD R7, R0, 0xffffffff ;  /* 0xffffffff00078836 */ /* 0x001fce0000000000 */
[----:B------:R-:W0:Y:S01]  /*a4f0*/  LDC.64 R2, c[0x0][0x398] ;  /* 0x0000e600ff027b82 */ /* 0x000e220000000a00 */
[----:B------:R-:W-:-:S06]  /*a500*/  IMAD.WIDE R24, R7, 0x4, R24 ;  /* 0x0000000407187825 */ /* 0x000fcc00078e0218 */
[----:B------:R-:W2:Y:S01]  /*a510*/  LDG.E R25, desc[UR36][R24.64] ;  /* 0x0000002418197981 */ /* 0x000ea2000c1e1900 */
[----:B------:R-:W1:Y:S02]  /*a520*/  S2R R0, SR_TID.X ;  /* 0x0000000000007919 */ /* 0x000e640000002100 */
[----:B-1----:R-:W-:-:S04]  /*a530*/  IMAD R5, R5, UR4, R0 ;  /* 0x0000000405057c24 */ /* 0x002fc8000f8e0200 */
[----:B0-----:R-:W-:-:S05]  /*a540*/  IMAD.WIDE R2, R5, 0x4, R2 ;  /* 0x0000000405027825 */ /* 0x001fca00078e0202 */
[----:B--2---:R-:W-:Y:S01]  /*a550*/  STG.E desc[UR36][R2.64], R25 ;  /* 0x0000001902007986 */ /* 0x004fe2000c101924 */
[----:B------:R-:W-:Y:S05]  /*a560*/  EXIT ;  /* 0x000000000000794d */ /* 0x000fea0003800000 */
        .weak           $__internal_3_$__cuda_sm3x_div_rn_noftz_f32_slowpath
        .type           $__internal_3_$__cuda_sm3x_div_rn_noftz_f32_slowpath,@function
        .size           $__internal_3_$__cuda_sm3x_div_rn_noftz_f32_slowpath,(.L_x_767 - $__internal_3_$__cuda_sm3x_div_rn_noftz_f32_slowpath)
$__internal_3_$__cuda_sm3x_div_rn_noftz_f32_slowpath:
[----:B------:R-:W-:Y:S01]  /*a570*/  SHF.R.U32.HI R11, RZ, 0x17, R3 ;  /* 0x00000017ff0b7819 */ /* 0x000fe20000011603 */
[----:B------:R-:W-:Y:S01]  /*a580*/  BSSY.RECONVERGENT B0, `(.L_x_297) ;  /* 0x0000062000007945 */ /* 0x000fe20003800200 */
[----:B------:R-:W-:Y:S02]  /*a590*/  SHF.R.U32.HI R10, RZ, 0x17, R0 ;  /* 0x00000017ff0a7819 */ /* 0x000fe40000011600 */
[----:B------:R-:W-:Y:S02]  /*a5a0*/  LOP3.LUT R18, R11, 0xff, RZ, 0xc0, !PT ;  /* 0x000000ff0b127812 */ /* 0x000fe400078ec0ff */
[----:B------:R-:W-:-:S03]  /*a5b0*/  LOP3.LUT R14, R10, 0xff, RZ, 0xc0, !PT ;  /* 0x000000ff0a0e7812 */ /* 0x000fc600078ec0ff */
[----:B------:R-:W-:Y:S01]  /*a5c0*/  VIADD R12, R18, 0xffffffff ;  /* 0xffffffff120c7836 */ /* 0x000fe20000000000 */
[----:B------:R-:W-:-:S04]  /*a5d0*/  IADD3 R11, PT, PT, R14, -0x1, RZ ;  /* 0xffffffff0e0b7810 */ /* 0x000fc80007ffe0ff */
[----:B------:R-:W-:-:S04]  /*a5e0*/  ISETP.GT.U32.AND P0, PT, R12, 0xfd, PT ;  /* 0x000000fd0c00780c */ /* 0x000fc80003f04070 */
[----:B------:R-:W-:-:S13]  /*a5f0*/  ISETP.GT.U32.OR P0, PT, R11, 0xfd, P0 ;  /* 0x000000fd0b00780c */ /* 0x000fda0000704470 */
[----:B------:R-:W-:Y:S01]  /*a600*/  @!P0 IMAD.MOV.U32 R10, RZ, RZ, RZ ;  /* 0x000000ffff0a8224 */ /* 0x000fe200078e00ff */
        /* <DEDUP_REMOVED lines=19> */
[----:B------:R-:W-:Y:S02]  /*a740*/  @P0 IMAD.MOV.U32 R10, RZ, RZ, RZ ;  /* 0x000000ffff0a0224 */ /* 0x000fe400078e00ff */
[----:B------:R-:W-:Y:S01]  /*a750*/  @!P0 FFMA R0, R0, 1.84467440737095516160e+19, RZ ;  /* 0x5f80000000008823 */ /* 0x000fe200000000ff */
[----:B------:R-:W-:Y:S02]  /*a760*/  @!P0 IMAD.MOV.U32 R10, RZ, RZ, -0x40 ;  /* 0xffffffc0ff0a8424 */ /* 0x000fe400078e00ff */
[----:B------:R-:W-:Y:S02]  /*a770*/  @!P1 FFMA R3, R3, 1.84467440737095516160e+19, RZ ;  /* 0x5f80000003039823 */ /* 0x000fe400000000ff */
[----:B------:R-:W-:-:S07]  /*a780*/  @!P1 VIADD R10, R10, 0x40 ;  /* 0x000000400a0a9836 */ /* 0x000fce0000000000 */
.L_x_298:
[----:B------:R-:W-:Y:S01]  /*a790*/  LEA R12, R18, 0xc0800000, 0x17 ;  /* 0xc0800000120c7811 */ /* 0x000fe200078eb8ff */
[----:B------:R-:W-:Y:S04]  /*a7a0*/  BSSY.RECONVERGENT B1, `(.L_x_303) ;  /* 0x0000036000017945 */ /* 0x000fe80003800200 */
[----:B------:R-:W-:Y:S02]  /*a7b0*/  IMAD.IADD R12, R3, 0x1, -R12 ;  /* 0x00000001030c7824 */ /* 0x000fe400078e0a0c */
[----:B------:R-:W-:Y:S02]  /*a7c0*/  VIADD R3, R14, 0xffffff81 ;  /* 0xffffff810e037836 */ /* 0x000fe40000000000 */
[----:B------:R-:W0:Y:S01]  /*a7d0*/  MUFU.RCP R11, R12 ;  /* 0x0000000c000b7308 */ /* 0x000e220000001000 */
[----:B------:R-:W-:Y:S01]  /*a7e0*/  FADD.FTZ R13, -R12, -RZ ;  /* 0x800000ff0c0d7221 */ /* 0x000fe20000010100 */
[----:B------:R-:W-:-:S03]  /*a7f0*/  IMAD R0, R3, -0x800000, R0 ;  /* 0xff80000003007824 */ /* 0x000fc600078e0200 */
[----:B0-----:R-:W-:-:S04]  /*a800*/  FFMA R14, R11, R13, 1 ;  /* 0x3f8000000b0e7423 */ /* 0x001fc8000000000d */
[----:B------:R-:W-:-:S04]  /*a810*/  FFMA R20, R11, R14, R11 ;  /* 0x0000000e0b147223 */ /* 0x000fc8000000000b */
[----:B------:R-:W-:-:S04]  /*a820*/  FFMA R11, R0, R20, RZ ;  /* 0x00000014000b7223 */ /* 0x000fc800000000ff */
[----:B------:R-:W-:-:S04]  /*a830*/  FFMA R14, R13, R11, R0 ;  /* 0x0000000b0d0e7223 */ /* 0x000fc80000000000 */
[----:B------:R-:W-:Y:S01]  /*a840*/  FFMA R15, R20, R14, R11 ;  /* 0x0000000e140f7223 */ /* 0x000fe2000000000b */
[----:B------:R-:W-:-:S03]  /*a850*/  IADD3 R11, PT, PT, R3, 0x7f, -R18 ;  /* 0x0000007f030b7810 */ /* 0x000fc60007ffe812 */
[----:B------:R-:W-:Y:S02]  /*a860*/  FFMA R14, R13, R15, R0 ;  /* 0x0000000f0d0e7223 */ /* 0x000fe40000000000 */
[----:B------:R-:W-:Y:S02]  /*a870*/  IMAD.IADD R11, R11, 0x1, R10 ;  /* 0x000000010b0b7824 */ /* 0x000fe400078e020a */
[----:B------:R-:W-:-:S05]  /*a880*/  FFMA R0, R20, R14, R15 ;  /* 0x0000000e14007223 */ /* 0x000fca000000000f */
[----:B------:R-:W-:-:S04]  /*a890*/  SHF.R.U32.HI R3, RZ, 0x17, R0 ;  /* 0x00000017ff037819 */ /* 0x000fc80000011600 */
[----:B------:R-:W-:-:S05]  /*a8a0*/  LOP3.LUT R3, R3, 0xff, RZ, 0xc0, !PT ;  /* 0x000000ff03037812 */ /* 0x000fca00078ec0ff */
[----:B------:R-:W-:-:S05]  /*a8b0*/  IMAD.IADD R13, R3, 0x1, R11 ;  /* 0x00000001030d7824 */ /* 0x000fca00078e020b */
        /* <DEDUP_REMOVED lines=11> */
[C---:B------:R-:W-:Y:S02]  /*a970*/  VIADD R12, R13.reuse, 0x20 ;  /* 0x000000200d0c7836 */ /* 0x040fe40000000000 */
[CCC-:B------:R-:W-:Y:S01]  /*a980*/  FFMA.RM R10, R20.reuse, R14.reuse, R15.reuse ;  /* 0x0000000e140a7223 */ /* 0x1c0fe2000000400f */
[----:B------:R-:W-:Y:S02]  /*a990*/  ISETP.NE.AND P3, PT, R13, RZ, PT ;  /* 0x000000ff0d00720c */ /* 0x000fe40003f65270 */
[----:B------:R-:W-:Y:S01]  /*a9a0*/  LOP3.LUT R11, R3, 0x7fffff, RZ, 0xc0, !PT ;  /* 0x007fffff030b7812 */ /* 0x000fe200078ec0ff */
[----:B------:R-:W-:Y:S01]  /*a9b0*/  FFMA.RP R3, R20, R14, R15 ;  /* 0x0000000e14037223 */ /* 0x000fe2000000800f */
[----:B------:R-:W-:Y:S01]  /*a9c0*/  ISETP.NE.AND P1, PT, R13, RZ, PT ;  /* 0x000000ff0d00720c */ /* 0x000fe20003f25270 */
[----:B------:R-:W-:Y:S01]  /*a9d0*/  IMAD.MOV R13, RZ, RZ, -R13 ;  /* 0x000000ffff0d7224 */ /* 0x000fe200078e0a0d */
[----:B------:R-:W-:-:S02]  /*a9e0*/  LOP3.LUT R11, R11, 0x800000, RZ, 0xfc, !PT ;  /* 0x008000000b0b7812 */ /* 0x000fc400078efcff */
[----:B------:R-:W-:Y:S02]  /*a9f0*/  FSETP.NEU.FTZ.AND P0, PT, R3, R10, PT ;  /* 0x0000000a0300720b */ /* 0x000fe40003f1d000 */
[----:B------:R-:W-:Y:S02]  /*aa00*/  SHF.L.U32 R12, R11, R12, RZ ;  /* 0x0000000c0b0c7219 */ /* 0x000fe400000006ff */
[----:B------:R-:W-:Y:S02]  /*aa10*/  SEL R10, R13, RZ, P3 ;  /* 0x000000ff0d0a7207 */ /* 0x000fe40001800000 */
[----:B------:R-:W-:Y:S02]  /*aa20*/  ISETP.NE.AND P1, PT, R12, RZ, P1 ;  /* 0x000000ff0c00720c */ /* 0x000fe40000f25270 */
[----:B------:R-:W-:Y:S02]  /*aa30*/  SHF.R.U32.HI R10, RZ, R10, R11 ;  /* 0x0000000aff0a7219 */ /* 0x000fe4000001160b */
[----:B------:R-:W-:-:S02]  /*aa40*/  PLOP3.LUT P0, PT, P0, P1, PT, 0xf8, 0x8f ;  /* 0x00000000008f781c */ /* 0x000fc40000703f70 */
[----:B------:R-:W-:Y:S02]  /*aa50*/  SHF.R.U32.HI R12, RZ, 0x1, R10 ;  /* 0x00000001ff0c7819 */ /* 0x000fe4000001160a */
[----:B------:R-:W-:-:S04]  /*aa60*/  SEL R3, RZ, 0x1, !P0 ;  /* 0x00000001ff037807 */ /* 0x000fc80004000000 */
[----:B------:R-:W-:-:S04]  /*aa70*/  LOP3.LUT R3, R3, 0x1, R12, 0xf8, !PT ;  /* 0x0000000103037812 */ /* 0x000fc800078ef80c */
[----:B------:R-:W-:-:S05]  /*aa80*/  LOP3.LUT R3, R3, R10, RZ, 0xc0, !PT ;  /* 0x0000000a03037212 */ /* 0x000fca00078ec0ff */
[----:B------:R-:W-:-:S05]  /*aa90*/  IMAD.IADD R3, R12, 0x1, R3 ;  /* 0x000000010c037824 */ /* 0x000fca00078e0203 */
[----:B------:R-:W-:Y:S01]  /*aaa0*/  LOP3.LUT R0, R3, R0, RZ, 0xfc, !PT ;  /* 0x0000000003007212 */ /* 0x000fe200078efcff */
[----:B------:R-:W-:Y:S06]  /*aab0*/  BRA `(.L_x_306) ;  /* 0x0000000000107947 */ /* 0x000fec0003800000 */
.L_x_305:
[----:B------:R-:W-:-:S04]  /*aac0*/  LOP3.LUT R0, R0, 0x80000000, RZ, 0xc0, !PT ;  /* 0x8000000000007812 */ /* 0x000fc800078ec0ff */
[----:B------:R-:W-:Y:S01]  /*aad0*/  LOP3.LUT R0, R0, 0x7f800000, RZ, 0xfc, !PT ;  /* 0x7f80000000007812 */ /* 0x000fe200078efcff */
[----:B------:R-:W-:Y:S06]  /*aae0*/  BRA `(.L_x_306) ;  /* 0x0000000000047947 */ /* 0x000fec0003800000 */
.L_x_304:
[----:B------:R-:W-:-:S07]  /*aaf0*/  IMAD R0, R11, 0x800000, R0 ;  /* 0x008000000b007824 */ /* 0x000fce00078e0200 */
.L_x_306:
[----:B------:R-:W-:Y:S05]  /*ab00*/  BSYNC.RECONVERGENT B1 ;  /* 0x0000000000017941 */ /* 0x000fea0003800200 */
.L_x_303:
[----:B------:R-:W-:Y:S05]  /*ab10*/  BRA `(.L_x_307) ;  /* 0x0000000000207947 */ /* 0x000fea0003800000 */
.L_x_302:
[----:B------:R-:W-:-:S04]  /*ab20*/  LOP3.LUT R0, R3, 0x80000000, R0, 0x48, !PT ;  /* 0x8000000003007812 */ /* 0x000fc800078e4800 */
[----:B------:R-:W-:Y:S01]  /*ab30*/  LOP3.LUT R0, R0, 0x7f800000, RZ, 0xfc, !PT ;  /* 0x7f80000000007812 */ /* 0x000fe200078efcff */
[----:B------:R-:W-:Y:S06]  /*ab40*/  BRA `(.L_x_307) ;  /* 0x0000000000147947 */ /* 0x000fec0003800000 */
.L_x_301:
[----:B------:R-:W-:Y:S01]  /*ab50*/  LOP3.LUT R0, R3, 0x80000000, R0, 0x48, !PT ;  /* 0x8000000003007812 */ /* 0x000fe200078e4800 */
[----:B------:R-:W-:Y:S06]  /*ab60*/  BRA `(.L_x_307) ;  /* 0x00000000000c7947 */ /* 0x000fec0003800000 */
.L_x_300:
[----:B------:R-:W0:Y:S01]  /*ab70*/  MUFU.RSQ R0, -QNAN ;  /* 0xffc0000000007908 */ /* 0x000e220000001400 */
[----:B------:R-:W-:Y:S05]  /*ab80*/  BRA `(.L_x_307) ;  /* 0x0000000000047947 */ /* 0x000fea0003800000 */
.L_x_299:
[----:B------:R-:W-:-:S07]  /*ab90*/  FADD.FTZ R0, R0, R3 ;  /* 0x0000000300007221 */ /* 0x000fce0000010000 */
.L_x_307:
[----:B------:R-:W-:Y:S05]  /*aba0*/  BSYNC.RECONVERGENT B0 ;  /* 0x0000000000007941 */ /* 0x000fea0003800200 */
.L_x_297:
[----:B------:R-:W-:Y:S02]  /*abb0*/  IMAD.MOV.U32 R10, RZ, RZ, R8 ;  /* 0x000000ffff0a7224 */ /* 0x000fe400078e0008 */
[----:B------:R-:W-:Y:S02]  /*abc0*/  IMAD.MOV.U32 R11, RZ, RZ, 0x0 ;  /* 0x00000000ff0b7424 */ /* 0x000fe400078e00ff */
[----:B0-----:R-:W-:Y:S02]  /*abd0*/  IMAD.MOV.U32 R3, RZ, RZ, R0 ;  /* 0x000000ffff037224 */ /* 0x001fe400078e0000 */
[----:B------:R-:W-:Y:S05]  /*abe0*/  RET.REL.NODEC R10 `(_ZN10cuda_utils18sample_topk_kernelEPfifiiPiy) ;  /* 0xffffff540a047950 */ /* 0x000fea0003c3ffff */
.L_x_308:
        /* <DEDUP_REMOVED lines=9> */
.L_x_767:


//--------------------- .text._ZN10cuda_utils24index_causal_mask_kernelEPKiiiPb --------------------------
	.section	.text._ZN10cuda_utils24index_causal_mask_kernelEPKiiiPb,"ax",@progbits
	.align	128
        .global         _ZN10cuda_utils24index_causal_mask_kernelEPKiiiPb
        .type           _ZN10cuda_utils24index_causal_mask_kernelEPKiiiPb,@function
        .size           _ZN10cuda_utils24index_causal_mask_kernelEPKiiiPb,(.L_x_772 - _ZN10cuda_utils24index_causal_mask_kernelEPKiiiPb)
        .other          _ZN10cuda_utils24index_causal_mask_kernelEPKiiiPb,@"STO_CUDA_ENTRY STV_DEFAULT"
_ZN10cuda_utils24index_causal_mask_kernelEPKiiiPb:
.text._ZN10cuda_utils24index_causal_mask_kernelEPKiiiPb:
        /* <DEDUP_REMOVED lines=13> */
[----:B------:R-:W0:Y:S01]  /*00d0*/  LDC.64 R2, c[0x0][0x380] ;  /* 0x0000e000ff027b82 */ /* 0x000e220000000a00 */
[----:B------:R-:W1:Y:S01]  /*00e0*/  LDCU.64 UR4, c[0x0][0x358] ;  /* 0x00006b00ff0477ac */ /* 0x000e620008000a00 */
[----:B------:R-:W2:Y:S01]  /*00f0*/  LDCU.64 UR8, c[0x0][0x390] ;  /* 0x00007200ff0877ac */ /* 0x000ea20008000a00 */
[----:B0-----:R-:W-:-:S06]  /*0100*/  IMAD.WIDE.U32 R2, R5, 0x4, R2 ;  /* 0x0000000405027825 */ /* 0x001fcc00078e0002 */
[----:B-1----:R-:W3:Y:S01]  /*0110*/  LDG.E R3, desc[UR4][R2.64] ;  /* 0x0000000402037981 */ /* 0x002ee2000c1e1900 */
[----:B------:R-:W-:-:S05]  /*0120*/  IMAD R5, R5, UR7, R0 ;  /* 0x0000000705057c24 */ /* 0x000fca000f8e0200 */
[----:B--2---:R-:W-:-:S04]  /*0130*/  IADD3 R4, P1, PT, R5, UR8, RZ ;  /* 0x0000000805047c10 */ /* 0x004fc8000ff3e0ff */
[----:B------:R-:W-:Y:S02]  /*0140*/  LEA.HI.X.SX32 R5, R5, UR9, 0x1, P1 ;  /* 0x0000000905057c11 */ /* 0x000fe400088f0eff */
[----:B---3--:R-:W-:-:S04]  /*0150*/  ISETP.GT.AND P0, PT, R0, R3, PT ;  /* 0x000000030000720c */ /* 0x008fc80003f04270 */
[----:B------:R-:W-:-:S05]  /*0160*/  SEL R7, RZ, 0x1, P0 ;  /* 0x00000001ff077807 */ /* 0x000fca0000000000 */
[----:B------:R-:W-:Y:S01]  /*0170*/  STG.E.U8 desc[UR4][R4.64], R7 ;  /* 0x0000000704007986 */ /* 0x000fe2000c101104 */
[----:B------:R-:W-:Y:S05]  /*0180*/  EXIT ;  /* 0x000000000000794d */ /* 0x000fea0003800000 */
.L_x_309:
        /* <DEDUP_REMOVED lines=15> */
.L_x_772:


//--------------------- .text._ZN10cuda_utils25create_causal_mask_kernelEiPb --------------------------
	.section	.text._ZN10cuda_utils25create_causal_mask_kernelEiPb,"ax",@progbits
	.align	128
        .global         _ZN10cuda_utils25create_causal_mask_kernelEiPb
        .type           _ZN10cuda_utils25create_causal_mask_kernelEiPb,@function
        .size           _ZN10cuda_utils25create_causal_mask_kernelEiPb,(.L_x_773 - _ZN10cuda_utils25create_causal_mask_kernelEiPb)
        .other          _ZN10cuda_utils25create_causal_mask_kernelEiPb,@"STO_CUDA_ENTRY STV_DEFAULT"
_ZN10cuda_utils25create_causal_mask_kernelEiPb:
.text._ZN10cuda_utils25create_causal_mask_kernelEiPb:
[----:B------:R-:W-:Y:S01]  /*0000*/  LDC R1, c[0x0][0x37c] ;  /* 0x0000df00ff017b82 */ /* 0x000fe20000000800 */
[----:B------:R-:W0:Y:S07]  /*0010*/  S2R R3, SR_TID.Y ;  /* 0x0000000000037919 */ /* 0x000e2e0000002200 */
[----:B------:R-:W0:Y:S01]  /*0020*/  S2UR UR4, SR_CTAID.Y ;  /* 0x00000000000479c3 */ /* 0x000e220000002600 */
[----:B------:R-:W1:Y:S01]  /*0030*/  LDCU UR6, c[0x0][0x380] ;  /* 0x00007000ff0677ac */ /* 0x000e620008000800 */
[----:B------:R-:W2:Y:S06]  /*0040*/  S2R R5, SR_TID.X ;  /* 0x0000000000057919 */ /* 0x000eac0000002100 */
[----:B------:R-:W0:Y:S08]  /*0050*/  LDC R0, c[0x0][0x364] ;  /* 0x0000d900ff007b82 */ /* 0x000e300000000800 */
[----:B------:R-:W2:Y:S08]  /*0060*/  S2UR UR5, SR_CTAID.X ;  /* 0x00000000000579c3 */ /* 0x000eb00000002500 */
[----:B------:R-:W2:Y:S01]  /*0070*/  LDC R2, c[0x0][0x360] ;  /* 0x0000d800ff027b82 */ /* 0x000ea20000000800 */
[----:B0-----:R-:W-:-:S02]  /*0080*/  IMAD R0, R0, UR4, R3 ;  /* 0x0000000400007c24 */ /* 0x001fc4000f8e0203 */
[----:B--2---:R-:W-:-:S05]  /*0090*/  IMAD R3, R2, UR5, R5 ;  /* 0x0000000502037c24 */ /* 0x004fca000f8e0205 */
[----:B------:R-:W-:-:S04]  /*00a0*/  VIMNMX R2, PT, PT, R0, R3, !PT ;  /* 0x0000000300027248 */ /* 0x000fc80007fe0100 */
[----:B-1----:R-:W-:-:S13]  /*00b0*/  ISETP.GE.AND P0, PT, R2, UR6, PT ;  /* 0x0000000602007c0c */ /* 0x002fda000bf06270 */
[----:B------:R-:W-:Y:S05]  /*00c0*/  @P0 EXIT ;  /* 0x000000000000094d */ /* 0x000fea0003800000 */
[----:B------:R-:W0:Y:S01]  /*00d0*/  LDCU.64 UR8, c[0x0][0x388] ;  /* 0x00007100ff0877ac */ /* 0x000e220008000a00 */
[C---:B------:R-:W-:Y:S01]  /*00e0*/  IMAD R4, R0.reuse, UR6, R3 ;  /* 0x0000000600047c24 */ /* 0x040fe2000f8e0203 */
[----:B------:R-:W-:Y:S01]  /*00f0*/  ISETP.GE.AND P0, PT, R0, R3, PT ;  /* 0x000000030000720c */ /* 0x000fe20003f06270 */
[----:B------:R-:W1:Y:S03]  /*0100*/  LDCU.64 UR4, c[0x0][0x358] ;  /* 0x00006b00ff0477ac */ /* 0x000e660008000a00 */
[----:B------:R-:W-:Y:S02]  /*0110*/  SEL R5, RZ, 0x1, !P0 ;  /* 0x00000001ff057807 */ /* 0x000fe40004000000 */
[----:B0-----:R-:W-:-:S04]  /*0120*/  IADD3 R2, P1, PT, R4, UR8, RZ ;  /* 0x0000000804027c10 */ /* 0x001fc8000ff3e0ff */
[----:B------:R-:W-:-:S05]  /*0130*/  LEA.HI.X.SX32 R3, R4, UR9, 0x1, P1 ;  /* 0x0000000904037c11 */ /* 0x000fca00088f0eff */
[----:B-1----:R-:W-:Y:S01]  /*0140*/  STG.E.U8 desc[UR4][R2.64], R5 ;  /* 0x0000000502007986 */ /* 0x002fe2000c101104 */
[----:B------:R-:W-:Y:S05]  /*0150*/  EXIT ;  /* 0x000000000000794d */ /* 0x000fea0003800000 */
.L_x_310:
        /* <DEDUP_REMOVED lines=10> */
.L_x_773:


//--------------------- .text._ZN3cub18CUB_300001_SM_10006detail10radix_sort29DeviceRadixSortOnesweepKernelINS1_5radix10policy_hubIffyE10Policy1000ELNS0_9SortOrderE1EffyiiNS1_21identity_decomposer_tEEEvPT5_SB_PT3_PKSC_PT1_PKSG_PT2_PKSK_T4_iiT6_ --------------------------
	.section	.text._ZN3cub18CUB_300001_SM_10006detail10radix_sort29DeviceRadixSortOnesweepKernelINS1_5radix10policy_hubIffyE10Policy1000ELNS0_9SortOrderE1EffyiiNS1_21identity_decomposer_tEEEvPT5_SB_PT3_PKSC_PT1_PKSG_PT2_PKSK_T4_iiT6_,"ax",@progbits
	.align	128
        .global         _ZN3cub18CUB_300001_SM_10006detail10radix_sort29DeviceRadixSortOnesweepKernelINS1_5radix10policy_hubIffyE10Policy1000ELNS0_9SortOrderE1EffyiiNS1_21identity_decomposer_tEEEvPT5_SB_PT3_PKSC_PT1_PKSG_PT2_PKSK_T4_iiT6_
        .type           _ZN3cub18CUB_300001_SM_10006detail10radix_sort29DeviceRadixSortOnesweepKernelINS1_5radix10policy_hubIffyE10Policy1000ELNS0_9SortOrderE1EffyiiNS1_21identity_decomposer_tEEEvPT5_SB_PT3_PKSC_PT1_PKSG_PT2_PKSK_T4_iiT6_,@function
        .size           _ZN3cub18CUB_300001_SM_10006detail10radix_sort29DeviceRadixSortOnesweepKernelINS1_5radix10policy_hubIffyE10Policy1000ELNS0_9SortOrderE1EffyiiNS1_21identity_decomposer_tEEEvPT5_SB_PT3_PKSC_PT1_PKSG_PT2_PKSK_T4_iiT6_,(.L_x_774 - _ZN3cub18CUB_300001_SM_10006detail10radix_sort29DeviceRadixSortOnesweepKernelINS1_5radix10policy_hubIffyE10Policy1000ELNS0_9SortOrderE1EffyiiNS1_21identity_decomposer_tEEEvPT5_SB_PT3_PKSC_PT1_PKSG_PT2_PKSK_T4_iiT6_)
        .other          _ZN3cub18CUB_300001_SM_10006detail10radix_sort29DeviceRadixSortOnesweepKernelINS1_5radix10policy_hubIffyE10Policy1000ELNS0_9SortOrderE1EffyiiNS1_21identity_decomposer_tEEEvPT5_SB_PT3_PKSC_PT1_PKSG_PT2_PKSK_T4_iiT6_,@"STO_CUDA_ENTRY STV_DEFAULT"
_ZN3cub18CUB_300001_SM_10006detail10radix_sort29DeviceRadixSortOnesweepKernelINS1_5radix10policy_hubIffyE10Policy1000ELNS0_9SortOrderE1EffyiiNS1_21identity_decomposer_tEEEvPT5_SB_PT3_PKSC_PT1_PKSG_PT2_PKSK_T4_iiT6_:
.text._ZN3cub18CUB_300001_SM_10006detail10radix_sort29DeviceRadixSortOnesweepKernelINS1_5radix10policy_hubIffyE10Policy1000ELNS0_9SortOrderE1EffyiiNS1_21identity_decomposer_tEEEvPT5_SB_PT3_PKSC_PT1_PKSG_PT2_PKSK_T4_iiT6_:
[----:B------:R-:W-:Y:S01]  /*0000*/  LDC R1, c[0x0][0x37c] ;  /* 0x0000df00ff017b82 */ /* 0x000fe20000000800 */
[----:B------:R-:W0:Y:S01]  /*0010*/  S2R R3, SR_TID.X ;  /* 0x0000000000037919 */ /* 0x000e220000002100 */
[----:B------:R-:W-:Y:S01]  /*0020*/  MOV R9, 0x400 ;  /* 0x0000040000097802 */ /* 0x000fe20000000f00 */
[----:B------:R-:W1:Y:S01]  /*0030*/  LDCU.64 UR6, c[0x0][0x358] ;  /* 0x00006b00ff0677ac */ /* 0x000e620008000a00 */
[----:B------:R-:W-:Y:S01]  /*0040*/  BSSY.RECONVERGENT B0, `(.L_x_311) ;  /* 0x000000c000007945 */ /* 0x000fe20003800200 */
[----:B------:R-:W2:Y:S01]  /*0050*/  S2R R0, SR_CgaCtaId ;  /* 0x0000000000007919 */ /* 0x000ea20000008800 */
[----:B0-----:R-:W-:Y:S02]  /*0060*/  ISETP.NE.AND P0, PT, R3, RZ, PT ;  /* 0x000000ff0300720c */ /* 0x001fe40003f05270 */
[----:B--2---:R-:W-:-:S11]  /*0070*/  LEA R9, R0, R9, 0x18 ;  /* 0x0000000900097211 */ /* 0x004fd600078ec0ff */
[----:B-1----:R-:W-:Y:S05]  /*0080*/  @P0 BRA `(.L_x_312) ;  /* 0x00000000001c0947 */ /* 0x002fea0003800000 */
[----:B------:R-:W0:Y:S01]  /*0090*/  LDC.64 R4, c[0x0][0x388] ;  /* 0x0000e200ff047b82 */ /* 0x000e220000000a00 */
[----:B------:R-:W-:-:S05]  /*00a0*/  IMAD.MOV.U32 R7, RZ, RZ, 0x1 ;  /* 0x00000001ff077424 */ /* 0x000fca00078e00ff */
[----:B0-----:R-:W2:Y:S02]  /*00b0*/  ATOMG.E.ADD.STRONG.GPU PT, R4, desc[UR6][R4.64], R7 ;  /* 0x80000007040479a8 */ /* 0x001ea400081ef106 */
[----:B------:R-:W0:Y:S01]  /*00c0*/  S2UR UR5, SR_CgaCtaId ;  /* 0x00000000000579c3 */ /* 0x000e220000008800 */
[----:B------:R-:W-:Y:S02]  /*00d0*/  UMOV UR4, 0x400 ;  /* 0x0000040000047882 */ /* 0x000fe40000000000 */
[----:B0-----:R-:W-:-:S09]  /*00e0*/  ULEA UR4, UR5, UR4, 0x18 ;  /* 0x0000000405047291 */ /* 0x001fd2000f8ec0ff */
[----:B--2---:R0:W-:Y:S03]  /*00f0*/  STS [UR4+0x6600], R4 ;  /* 0x00660004ff007988 */ /* 0x0041e60008000804 */
.L_x_312:
[----:B------:R-:W-:Y:S05]  /*0100*/  BSYNC.RECONVERGENT B0 ;  /* 0x0000000000007941 */ /* 0x000fea0003800200 */
.L_x_311:
[----:B------:R-:W-:Y:S06]  /*0110*/  BAR.SYNC.DEFER_BLOCKING 0x0 ;  /* 0x0000000000007b1d */ /* 0x000fec0000010000 */
[----:B------:R-:W1:Y:S01]  /*0120*/  LDCU UR4, c[0x0][0x3c0] ;  /* 0x00007800ff0477ac */ /* 0x000e620008000800 */
[----:B------:R-:W2:Y:S01]  /*0130*/  S2R R24, SR_LANEID ;  /* 0x0000000000187919 */ /* 0x000ea20000000000 */
[----:B------:R-:W3:Y:S02]  /*0140*/  LDS R45, [R9+0x6600] ;  /* 0x00660000092d7984 */ /* 0x000ee40000000800 */
[----:B---3--:R-:W-:-:S04]  /*0150*/  IMAD R5, R45, 0x1980, RZ ;  /* 0x000019802d057824 */ /* 0x008fc800078e02ff */
[----:B------:R-:W-:Y:S01]  /*0160*/  VIADD R47, R5, 0x1980 ;  /* 0x00001980052f7836 */ /* 0x000fe20000000000 */
[----:B------:R-:W-:-:S04]  /*0170*/  SHF.R.S32.HI R48, RZ, 0x1f, R5 ;  /* 0x0000001fff307819 */ /* 0x000fc80000011405 */
[----:B-1----:R-:W-:-:S13]  /*0180*/  ISETP.GT.AND P0, PT, R47, UR4, PT ;  /* 0x000000042f007c0c */ /* 0x002fda000bf04270 */
[----:B--2---:R-:W-:Y:S05]  /*0190*/  @P0 BRA `(.L_x_313) ;  /* 0x0000000000680947 */ /* 0x004fea0003800000 */
[----:B------:R-:W1:Y:S01]  /*01a0*/  LDCU.64 UR4, c[0x0][0x3a8] ;  /* 0x00007500ff0477ac */ /* 0x000e620008000a00 */
[C---:B------:R-:W-:Y:S02]  /*01b0*/  LOP3.LUT R0, R3.reuse, 0x1f, RZ, 0xc0, !PT ;  /* 0x0000001f03007812 */ /* 0x040fe400078ec0ff */
[----:B------:R-:W-:-:S05]  /*01c0*/  LOP3.LUT R7, R3, 0x3e0, RZ, 0xc0, !PT ;  /* 0x000003e003077812 */ /* 0x000fca00078ec0ff */
[----:B------:R-:W-:-:S05]  /*01d0*/  IMAD R0, R7, 0x11, R0 ;  /* 0x0000001107007824 */ /* 0x000fca00078e0200 */
[----:B------:R-:W-:-:S05]  /*01e0*/  IADD3 R0, P0, PT, R5, R0, RZ ;  /* 0x0000000005007210 */ /* 0x000fca0007f1e0ff */
[----:B------:R-:W-:Y:S01]  /*01f0*/  IMAD.X R7, RZ, RZ, R48, P0 ;  /* 0x000000ffff077224 */ /* 0x000fe200000e0630 */
[----:B-1----:R-:W-:-:S04]  /*0200*/  LEA R6, P0, R0, UR4, 0x2 ;  /* 0x0000000400067c11 */ /* 0x002fc8000f8010ff */
[----:B------:R-:W-:-:S05]  /*0210*/  LEA.HI.X R7, R0, UR5, R7, 0x2, P0 ;  /* 0x0000000500077c11 */ /* 0x000fca00080f1407 */
[----:B------:R1:W5:Y:S04]  /*0220*/  LDG.E R28, desc[UR6][R6.64] ;  /* 0x00000006061c7981 */ /* 0x000368000c1e1900 */
        /* <DEDUP_REMOVED lines=15> */
[----:B------:R1:W5:Y:S01]  /*0320*/  LDG.E R46, desc[UR6][R6.64+0x800] ;  /* 0x00080006062e7981 */ /* 0x000362000c1e1900 */
[----:B------:R-:W-:Y:S05]  /*0330*/  BRA `(.L_x_314) ;  /* 0x0000000400307947 */ /* 0x000fea0003800000 */
.L_x_313:
[C---:B------:R-:W-:Y:S01]  /*0340*/  LOP3.LUT R0, R3.reuse, 0x1f, RZ, 0xc0, !PT ;  /* 0x0000001f03007812 */ /* 0x040fe200078ec0ff */
[----:B------:R-:W1:Y:S01]  /*0350*/  LDCU.64 UR8, c[0x0][0x3a8] ;  /* 0x00007500ff0877ac */ /* 0x000e620008000a00 */
[----:B------:R-:W-:Y:S01]  /*0360*/  LOP3.LUT R7, R3, 0x3e0, RZ, 0xc0, !PT ;  /* 0x000003e003077812 */ /* 0x000fe200078ec0ff */
[----:B------:R-:W-:-:S04]  /*0370*/  IMAD.MOV.U32 R28, RZ, RZ, -0x1 ;  /* 0xffffffffff1c7424 */ /* 0x000fc800078e00ff */
[----:B0-----:R-:W-:Y:S01]  /*0380*/  IMAD R4, R7, 0x11, R0 ;  /* 0x0000001107047824 */ /* 0x001fe200078e0200 */
[----:B------:R-:W-:-:S03]  /*0390*/  IADD3 R0, PT, PT, -R5, UR4, RZ ;  /* 0x0000000405007c10 */ /* 0x000fc6000fffe1ff */
[C---:B------:R-:W-:Y:S01]  /*03a0*/  VIADD R11, R4.reuse, 0x40 ;  /* 0x00000040040b7836 */ /* 0x040fe20000000000 */
[----:B------:R-:W-:Y:S01]  /*03b0*/  IADD3 R8, P0, PT, R5, R4, RZ ;  /* 0x0000000405087210 */ /* 0x000fe20007f1e0ff */
[C---:B------:R-:W-:Y:S01]  /*03c0*/  VIADD R7, R4.reuse, 0x20 ;  /* 0x0000002004077836 */ /* 0x040fe20000000000 */
[CC--:B------:R-:W-:Y:S02]  /*03d0*/  ISETP.GE.AND P2, PT, R4.reuse, R0.reuse, PT ;  /* 0x000000000400720c */ /* 0x0c0fe40003f46270 */
[-C--:B------:R-:W-:Y:S01]  /*03e0*/  ISETP.GE.AND P4, PT, R11, R0.reuse, PT ;  /* 0x000000000b00720c */ /* 0x080fe20003f86270 */
[C---:B------:R-:W-:Y:S01]  /*03f0*/  VIADD R11, R4.reuse, 0x80 ;  /* 0x00000080040b7836 */ /* 0x040fe20000000000 */
[-C--:B------:R-:W-:Y:S01]  /*0400*/  ISETP.GE.AND P3, PT, R7, R0.reuse, PT ;  /* 0x000000000700720c */ /* 0x080fe20003f66270 */
[C---:B------:R-:W-:Y:S02]  /*0410*/  VIADD R7, R4.reuse, 0x60 ;  /* 0x0000006004077836 */ /* 0x040fe40000000000 */
[----:B------:R-:W-:Y:S01]  /*0420*/  IMAD.X R13, RZ, RZ, R48, P0 ;  /* 0x000000ffff0d7224 */ /* 0x000fe200000e0630 */
[----:B------:R-:W-:Y:S01]  /*0430*/  ISETP.GE.AND P6, PT, R11, R0, PT ;  /* 0x000000000b00720c */ /* 0x000fe20003fc6270 */
[----:B------:R-:W-:Y:S01]  /*0440*/  VIADD R11, R4, 0xa0 ;  /* 0x000000a0040b7836 */ /* 0x000fe20000000000 */
[----:B-1----:R-:W-:-:S02]  /*0450*/  LEA R6, P0, R8, UR8, 0x2 ;  /* 0x0000000808067c11 */ /* 0x002fc4000f8010ff */
[-C--:B------:R-:W-:Y:S02]  /*0460*/  ISETP.GE.AND P5, PT, R7, R0.reuse, PT ;  /* 0x000000000700720c */ /* 0x080fe40003fa6270 */
[----:B------:R-:W-:Y:S01]  /*0470*/  LEA.HI.X R7, R8, UR9, R13, 0x2, P0 ;  /* 0x0000000908077c11 */ /* 0x000fe200080f140d */
[----:B------:R-:W-:Y:S01]  /*0480*/  IMAD.MOV.U32 R30, RZ, RZ, -0x1 ;  /* 0xffffffffff1e7424 */ /* 0x000fe200078e00ff */
[-C--:B------:R-:W-:Y:S01]  /*0490*/  ISETP.GE.AND P0, PT, R11, R0.reuse, PT ;  /* 0x000000000b00720c */ /* 0x080fe20003f06270 */
[C---:B------:R-:W-:Y:S02]  /*04a0*/  VIADD R11, R4.reuse, 0xe0 ;  /* 0x000000e0040b7836 */ /* 0x040fe40000000000 */
[----:B------:R2:W5:Y:S01]  /*04b0*/  @!P2 LDG.E R28, desc[UR6][R6.64] ;  /* 0x00000006061ca981 */ /* 0x000562000c1e1900 */
[C---:B------:R-:W-:Y:S02]  /*04c0*/  VIADD R13, R4.reuse, 0xc0 ;  /* 0x000000c0040d7836 */ /* 0x040fe40000000000 */
[-C--:B------:R-:W-:Y:S01]  /*04d0*/  ISETP.GE.AND P2, PT, R11, R0.reuse, PT ;  /* 0x000000000b00720c */ /* 0x080fe20003f46270 */
[----:B------:R-:W-:Y:S01]  /*04e0*/  VIADD R11, R4, 0x100 ;  /* 0x00000100040b7836 */ /* 0x000fe20000000000 */
[----:B------:R2:W5:Y:S01]  /*04f0*/  @!P3 LDG.E R30, desc[UR6][R6.64+0x80] ;  /* 0x00008006061eb981 */ /* 0x000562000c1e1900 */
[----:B------:R-:W-:Y:S01]  /*0500*/  IMAD.MOV.U32 R32, RZ, RZ, -0x1 ;  /* 0xffffffffff207424 */ /* 0x000fe200078e00ff */
[----:B------:R-:W-:-:S02]  /*0510*/  ISETP.GE.AND P1, PT, R13, R0, PT ;  /* 0x000000000d00720c */ /* 0x000fc40003f26270 */
[-C--:B------:R-:W-:Y:S01]  /*0520*/  ISETP.GE.AND P3, PT, R11, R0.reuse, PT ;  /* 0x000000000b00720c */ /* 0x080fe20003f66270 */
[C---:B------:R-:W-:Y:S02]  /*0530*/  VIADD R11, R4.reuse, 0x140 ;  /* 0x00000140040b7836 */ /* 0x040fe40000000000 */
[----:B------:R2:W5:Y:S01]  /*0540*/  @!P5 LDG.E R32, desc[UR6][R6.64+0x180] ;  /* 0x000180060620d981 */ /* 0x000562000c1e1900 */
[----:B------:R-:W-:Y:S02]  /*0550*/  IMAD.MOV.U32 R33, RZ, RZ, -0x1 ;  /* 0xffffffffff217424 */ /* 0x000fe400078e00ff */
[-C--:B------:R-:W-:Y:S01]  /*0560*/  ISETP.GE.AND P5, PT, R11, R0.reuse, PT ;  /* 0x000000000b00720c */ /* 0x080fe20003fa6270 */
[C---:B------:R-:W-:Y:S02]  /*0570*/  VIADD R11, R4.reuse, 0x160 ;  /* 0x00000160040b7836 */ /* 0x040fe40000000000 */
[----:B------:R-:W-:Y:S01]  /*0580*/  IMAD.MOV.U32 R31, RZ, RZ, -0x1 ;  /* 0xffffffffff1f7424 */ /* 0x000fe200078e00ff */
[----:B------:R2:W5:Y:S01]  /*0590*/  @!P6 LDG.E R33, desc[UR6][R6.64+0x200] ;  /* 0x000200060621e981 */ /* 0x000562000c1e1900 */
[----:B------:R-:W-:Y:S01]  /*05a0*/  VIADD R13, R4, 0x120 ;  /* 0x00000120040d7836 */ /* 0x000fe20000000000 */
[----:B------:R-:W-:Y:S01]  /*05b0*/  ISETP.GE.AND P6, PT, R11, R0, PT ;  /* 0x000000000b00720c */ /* 0x000fe20003fc6270 */
[----:B------:R-:W-:-:S02]  /*05c0*/  IMAD.MOV.U32 R35, RZ, RZ, -0x1 ;  /* 0xffffffffff237424 */ /* 0x000fc400078e00ff */
[C---:B------:R-:W-:Y:S01]  /*05d0*/  VIADD R11, R4.reuse, 0x1a0 ;  /* 0x000001a0040b7836 */ /* 0x040fe20000000000 */
[----:B------:R2:W5:Y:S01]  /*05e0*/  @!P4 LDG.E R31, desc[UR6][R6.64+0x100] ;  /* 0x00010006061fc981 */ /* 0x000562000c1e1900 */
[-C--:B------:R-:W-:Y:S01]  /*05f0*/  ISETP.GE.AND P4, PT, R13, R0.reuse, PT ;  /* 0x000000000d00720c */ /* 0x080fe20003f86270 */
[----:B------:R-:W-:Y:S02]  /*0600*/  IMAD.MOV.U32 R34, RZ, RZ, -0x1 ;  /* 0xffffffffff227424 */ /* 0x000fe400078e00ff */
[----:B------:R2:W5:Y:S01]  /*0610*/  @!P1 LDG.E R35, desc[UR6][R6.64+0x300] ;  /* 0x0003000606239981 */ /* 0x000562000c1e1900 */
[----:B------:R-:W-:Y:S01]  /*0620*/  IMAD.MOV.U32 R36, RZ, RZ, -0x1 ;  /* 0xffffffffff247424 */ /* 0x000fe200078e00ff */
[----:B------:R-:W-:Y:S01]  /*0630*/  ISETP.GE.AND P1, PT, R11, R0, PT ;  /* 0x000000000b00720c */ /* 0x000fe20003f26270 */
[C---:B------:R-:W-:Y:S01]  /*0640*/  VIADD R13, R4.reuse, 0x180 ;  /* 0x00000180040d7836 */ /* 0x040fe20000000000 */
[----:B------:R2:W5:Y:S01]  /*0650*/  @!P0 LDG.E R34, desc[UR6][R6.64+0x280] ;  /* 0x0002800606228981 */ /* 0x000562000c1e1900 */
[----:B------:R-:W-:-:S02]  /*0660*/  VIADD R11, R4, 0x1c0 ;  /* 0x000001c0040b7836 */ /* 0x000fc40000000000 */
[----:B------:R-:W-:Y:S01]  /*0670*/  IMAD.MOV.U32 R37, RZ, RZ, -0x1 ;  /* 0xffffffffff257424 */ /* 0x000fe200078e00ff */
[----:B------:R2:W5:Y:S01]  /*0680*/  @!P2 LDG.E R36, desc[UR6][R6.64+0x380] ;  /* 0x000380060624a981 */ /* 0x000562000c1e1900 */
[----:B------:R-:W-:Y:S01]  /*0690*/  IMAD.MOV.U32 R38, RZ, RZ, -0x1 ;  /* 0xffffffffff267424 */ /* 0x000fe200078e00ff */
[-C--:B------:R-:W-:Y:S01]  /*06a0*/  ISETP.GE.AND P0, PT, R13, R0.reuse, PT ;  /* 0x000000000d00720c */ /* 0x080fe20003f06270 */
[C---:B------:R-:W-:Y:S01]  /*06b0*/  VIADD R13, R4.reuse, 0x1e0 ;  /* 0x000001e0040d7836 */ /* 0x040fe20000000000 */
[-C--:B------:R-:W-:Y:S01]  /*06c0*/  ISETP.GE.AND P2, PT, R11, R0.reuse, PT ;  /* 0x000000000b00720c */ /* 0x080fe20003f46270 */
[----:B------:R-:W-:Y:S01]  /*06d0*/  VIADD R11, R4, 0x200 ;  /* 0x00000200040b7836 */ /* 0x000fe20000000000 */
[----:B------:R2:W5:Y:S02]  /*06e0*/  @!P3 LDG.E R37, desc[UR6][R6.64+0x400] ;  /* 0x000400060625b981 */ /* 0x000564000c1e1900 */
[-C--:B------:R-:W-:Y:S02]  /*06f0*/  ISETP.GE.AND P3, PT, R13, R0.reuse, PT ;  /* 0x000000000d00720c */ /* 0x080fe40003f66270 */
[----:B------:R2:W5:Y:S01]  /*0700*/  @!P4 LDG.E R38, desc[UR6][R6.64+0x480] ;  /* 0x000480060626c981 */ /* 0x000562000c1e1900 */
[----:B------:R-:W-:Y:S01]  /*0710*/  ISETP.GE.AND P4, PT, R11, R0, PT ;  /* 0x000000000b00720c */ /* 0x000fe20003f86270 */
[----:B------:R-:W-:-:S02]  /*0720*/  IMAD.MOV.U32 R39, RZ, RZ, -0x1 ;  /* 0xffffffffff277424 */ /* 0x000fc400078e00ff */
[----:B------:R-:W-:Y:S02]  /*0730*/  IMAD.MOV.U32 R40, RZ, RZ, -0x1 ;  /* 0xffffffffff287424 */ /* 0x000fe400078e00ff */
[----:B------:R-:W-:Y:S02]  /*0740*/  IMAD.MOV.U32 R41, RZ, RZ, -0x1 ;  /* 0xffffffffff297424 */ /* 0x000fe400078e00ff */
[----:B------:R-:W-:Y:S01]  /*0750*/  IMAD.MOV.U32 R42, RZ, RZ, -0x1 ;  /* 0xffffffffff2a7424 */ /* 0x000fe200078e00ff */
[----:B------:R2:W5:Y:S01]  /*0760*/  @!P5 LDG.E R39, desc[UR6][R6.64+0x500] ;  /* 0x000500060627d981 */ /* 0x000562000c1e1900 */
[----:B------:R-:W-:Y:S02]  /*0770*/  IMAD.MOV.U32 R43, RZ, RZ, -0x1 ;  /* 0xffffffffff2b7424 */ /* 0x000fe400078e00ff */
[----:B------:R-:W-:Y:S01]  /*0780*/  IMAD.MOV.U32 R44, RZ, RZ, -0x1 ;  /* 0xffffffffff2c7424 */ /* 0x000fe200078e00ff */
[----:B------:R2:W5:Y:S01]  /*0790*/  @!P6 LDG.E R40, desc[UR6][R6.64+0x580] ;  /* 0x000580060628e981 */ /* 0x000562000c1e1900 */
[----:B------:R-:W-:-:S03]  /*07a0*/  IMAD.MOV.U32 R46, RZ, RZ, -0x1 ;  /* 0xffffffffff2e7424 */ /* 0x000fc600078e00ff */
[----:B------:R2:W5:Y:S04]  /*07b0*/  @!P0 LDG.E R41, desc[UR6][R6.64+0x600] ;  /* 0x0006000606298981 */ /* 0x000568000c1e1900 */
[----:B------:R2:W5:Y:S04]  /*07c0*/  @!P1 LDG.E R42, desc[UR6][R6.64+0x680] ;  /* 0x00068006062a9981 */ /* 0x000568000c1e1900 */
[----:B------:R2:W5:Y:S04]  /*07d0*/  @!P2 LDG.E R43, desc[UR6][R6.64+0x700] ;  /* 0x00070006062ba981 */ /* 0x000568000c1e1900 */
[----:B------:R2:W5:Y:S04]  /*07e0*/  @!P3 LDG.E R44, desc[UR6][R6.64+0x780] ;  /* 0x00078006062cb981 */ /* 0x000568000c1e1900 */
[----:B------:R2:W5:Y:S02]  /*07f0*/  @!P4 LDG.E R46, desc[UR6][R6.64+0x800] ;  /* 0x00080006062ec981 */ /* 0x000564000c1e1900 */
.L_x_314:
[----:B-12---:R-:W-:Y:S01]  /*0800*/  VIMNMX R7, PT, PT, R24, 0xe0, !PT ;  /* 0x000000e018077848 */ /* 0x006fe20007fe0100 */
[----:B------:R-:W1:Y:S01]  /*0810*/  LDCU UR4, c[0x0][0x3c8] ;  /* 0x00007900ff0477ac */ /* 0x000e620008000800 */
[----:B------:R-:W-:Y:S01]  /*0820*/  IMAD.SHL.U32 R0, R3, 0x20, RZ ;  /* 0x0000002003007824 */ /* 0x000fe200078e00ff */
[----:B------:R-:W-:Y:S01]  /*0830*/  BSSY.RECONVERGENT B0, `(.L_x_315) ;  /* 0x0000024000007945 */ /* 0x000fe20003800200 */
[--C-:B------:R-:W-:Y:S01]  /*0840*/  IADD3 R7, PT, PT, R7, 0x1f, -R24.reuse ;  /* 0x0000001f07077810 */ /* 0x100fe20007ffe818 */
[----:B------:R-:W-:Y:S02]  /*0850*/  UMOV UR5, 0xffffffff ;  /* 0xffffffff00057882 */ /* 0x000fe40000000000 */
[----:B------:R-:W-:Y:S02]  /*0860*/  LOP3.LUT R0, R0, 0x7c00, RZ, 0xc0, !PT ;  /* 0x00007c0000007812 */ /* 0x000fe400078ec0ff */
[C---:B------:R-:W-:Y:S02]  /*0870*/  ISETP.GE.U32.AND P0, PT, R7.reuse, 0x1e0, PT ;  /* 0x000001e00700780c */ /* 0x040fe40003f06070 */
[----:B0-----:R-:W-:Y:S01]  /*0880*/  LEA.HI R4, R7, 0x1, RZ, 0x1b ;  /* 0x0000000107047811 */ /* 0x001fe200078fd8ff */
[----:B------:R-:W-:-:S03]  /*0890*/  IMAD.MOV.U32 R7, RZ, RZ, R24 ;  /* 0x000000ffff077224 */ /* 0x000fc600078e0018 */
[----:B------:R-:W-:Y:S01]  /*08a0*/  LOP3.LUT P1, R10, R4, 0xf, RZ, 0xc0, !PT ;  /* 0x0000000f040a7812 */ /* 0x000fe2000782c0ff */
[----:B-1----:R-:W-:-:S06]  /*08b0*/  USHF.L.U32 UR4, UR5, UR4, URZ ;  /* 0x0000000405047299 */ /* 0x002fcc00080006ff */
[----:B------:R-:W-:Y:S06]  /*08c0*/  @!P0 BRA `(.L_x_316) ;  /* 0x0000000000688947 */ /* 0x000fec0003800000 */
[----:B------:R-:W-:Y:S01]  /*08d0*/  IMAD R8, R24, 0x4, R0 ;  /* 0x0000000418087824 */ /* 0x000fe200078e0200 */
[----:B------:R-:W-:Y:S01]  /*08e0*/  LOP3.LUT R6, R4, 0xffffff0, RZ, 0xc0, !PT ;  /* 0x0ffffff004067812 */ /* 0x000fe200078ec0ff */
[----:B------:R-:W-:-:S03]  /*08f0*/  IMAD.MOV.U32 R7, RZ, RZ, R24 ;  /* 0x000000ffff077224 */ /* 0x000fc600078e0018 */
[----:B------:R-:W-:Y:S01]  /*0900*/  IADD3 R8, PT, PT, R8, 0x400, R9 ;  /* 0x0000040008087810 */ /* 0x000fe20007ffe009 */
[----:B------:R-:W-:-:S07]  /*0910*/  IMAD.MOV R6, RZ, RZ, -R6 ;  /* 0x000000ffff067224 */ /* 0x000fce00078e0a06 */
.L_x_317:
[----:B------:R-:W-:Y:S01]  /*0920*/  VIADD R6, R6, 0x10 ;  /* 0x0000001006067836 */ /* 0x000fe20000000000 */
[----:B------:R-:W-:Y:S01]  /*0930*/  STS [R8+-0x400], RZ ;  /* 0xfffc00ff08007388 */ /* 0x000fe20000000800 */
[----:B------:R-:W-:-:S03]  /*0940*/  VIADD R7, R7, 0x200 ;  /* 0x0000020007077836 */ /* 0x000fc60000000000 */
[----:B------:R-:W-:Y:S01]  /*0950*/  ISETP.NE.AND P0, PT, R6, RZ, PT ;  /* 0x000000ff0600720c */ /* 0x000fe20003f05270 */
[----:B------:R-:W-:Y:S04]  /*0960*/  STS [R8+-0x380], RZ ;  /* 0xfffc80ff08007388 */ /* 0x000fe80000000800 */
[----:B------:R-:W-:Y:S04]  /*0970*/  STS [R8+-0x300], RZ ;  /* 0xfffd00ff08007388 */ /* 0x000fe80000000800 */
[----:B------:R-:W-:Y:S04]  /*0980*/  STS [R8+-0x280], RZ ;  /* 0xfffd80ff08007388 */ /* 0x000fe80000000800 */
[----:B------:R-:W-:Y:S04]  /*0990*/  STS [R8+-0x200], RZ ;  /* 0xfffe00ff08007388 */ /* 0x000fe80000000800 */
[----:B------:R-:W-:Y:S04]  /*09a0*/  STS [R8+-0x180], RZ ;  /* 0xfffe80ff08007388 */ /* 0x000fe80000000800 */
[----:B------:R-:W-:Y:S04]  /*09b0*/  STS [R8+-0x100], RZ ;  /* 0xffff00ff08007388 */ /* 0x000fe80000000800 */
[----:B------:R-:W-:Y:S04]  /*09c0*/  STS [R8+-0x80], RZ ;  /* 0xffff80ff08007388 */ /* 0x000fe80000000800 */
[----:B------:R-:W-:Y:S04]  /*09d0*/  STS [R8], RZ ;  /* 0x000000ff08007388 */ /* 0x000fe80000000800 */
[----:B------:R-:W-:Y:S04]  /*09e0*/  STS [R8+0x80], RZ ;  /* 0x000080ff08007388 */ /* 0x000fe80000000800 */
[----:B------:R-:W-:Y:S04]  /*09f0*/  STS [R8+0x100], RZ ;  /* 0x000100ff08007388 */ /* 0x000fe80000000800 */
[----:B------:R-:W-:Y:S04]  /*0a00*/  STS [R8+0x180], RZ ;  /* 0x000180ff08007388 */ /* 0x000fe80000000800 */
[----:B------:R-:W-:Y:S04]  /*0a10*/  STS [R8+0x200], RZ ;  /* 0x000200ff08007388 */ /* 0x000fe80000000800 */
[----:B------:R-:W-:Y:S04]  /*0a20*/  STS [R8+0x280], RZ ;  /* 0x000280ff08007388 */ /* 0x000fe80000000800 */
[----:B------:R-:W-:Y:S04]  /*0a30*/  STS [R8+0x300], RZ ;  /* 0x000300ff08007388 */ /* 0x000fe80000000800 */
[----:B------:R0:W-:Y:S02]  /*0a40*/  STS [R8+0x380], RZ ;  /* 0x000380ff08007388 */ /* 0x0001e40000000800 */
[----:B0-----:R-:W-:Y:S01]  /*0a50*/  VIADD R8, R8, 0x800 ;  /* 0x0000080008087836 */ /* 0x001fe20000000000 */
[----:B------:R-:W-:Y:S06]  /*0a60*/  @P0 BRA `(.L_x_317) ;  /* 0xfffffffc00ac0947 */ /* 0x000fec000383ffff */
.L_x_316:
[----:B------:R-:W-:Y:S05]  /*0a70*/  BSYNC.RECONVERGENT B0 ;  /* 0x0000000000007941 */ /* 0x000fea0003800200 */
.L_x_315:
[----:B------:R-:W-:Y:S01]  /*0a80*/  BSSY.RECONVERGENT B0, `(.L_x_318) ;  /* 0x0000025000007945 */ /* 0x000fe20003800200 */
[----:B------:R-:W-:-:S03]  /*0a90*/  IMAD.IADD R26, R9, 0x1, R0 ;  /* 0x00000001091a7824 */ /* 0x000fc600078e0200 */
[----:B------:R-:W-:Y:S05]  /*0aa0*/  @!P1 BRA `(.L_x_319) ;  /* 0x0000000000889947 */ /* 0x000fea0003800000 */
[----:B------:R-:W-:Y:S01]  /*0ab0*/  ISETP.GE.U32.AND P0, PT, R10, 0x8, PT ;  /* 0x000000080a00780c */ /* 0x000fe20003f06070 */
[----:B------:R-:W-:Y:S01]  /*0ac0*/  BSSY.RECONVERGENT B1, `(.L_x_320) ;  /* 0x000000d000017945 */ /* 0x000fe20003800200 */
[----:B------:R-:W-:-:S11]  /*0ad0*/  LOP3.LUT P1, R8, R4, 0x7, RZ, 0xc0, !PT ;  /* 0x0000000704087812 */ /* 0x000fd6000782c0ff */
[----:B------:R-:W-:Y:S05]  /*0ae0*/  @!P0 BRA `(.L_x_321) ;  /* 0x0000000000288947 */ /* 0x000fea0003800000 */
[C---:B------:R-:W-:Y:S02]  /*0af0*/  IMAD R6, R7.reuse, 0x4, R26 ;  /* 0x0000000407067824 */ /* 0x040fe400078e021a */
[----:B------:R-:W-:-:S03]  /*0b00*/  VIADD R7, R7, 0x100 ;  /* 0x0000010007077836 */ /* 0x000fc60000000000 */
[----:B------:R0:W-:Y:S04]  /*0b10*/  STS [R6], RZ ;  /* 0x000000ff06007388 */ /* 0x0001e80000000800 */
[----:B------:R0:W-:Y:S04]  /*0b20*/  STS [R6+0x80], RZ ;  /* 0x000080ff06007388 */ /* 0x0001e80000000800 */
[----:B------:R0:W-:Y:S04]  /*0b30*/  STS [R6+0x100], RZ ;  /* 0x000100ff06007388 */ /* 0x0001e80000000800 */
[----:B------:R0:W-:Y:S04]  /*0b40*/  STS [R6+0x180], RZ ;  /* 0x000180ff06007388 */ /* 0x0001e80000000800 */
[----:B------:R0:W-:Y:S04]  /*0b50*/  STS [R6+0x200], RZ ;  /* 0x000200ff06007388 */ /* 0x0001e80000000800 */
[----:B------:R0:W-:Y:S04]  /*0b60*/  STS [R6+0x280], RZ ;  /* 0x000280ff06007388 */ /* 0x0001e80000000800 */
[----:B------:R0:W-:Y:S04]  /*0b70*/  STS [R6+0x300], RZ ;  /* 0x000300ff06007388 */ /* 0x0001e80000000800 */
[----:B------:R0:W-:Y:S02]  /*0b80*/  STS [R6+0x380], RZ ;  /* 0x000380ff06007388 */ /* 0x0001e40000000800 */
.L_x_321:
[----:B------:R-:W-:Y:S05]  /*0b90*/  BSYNC.RECONVERGENT B1 ;  /* 0x0000000000017941 */ /* 0x000fea0003800200 */
.L_x_320:
[----:B------:R-:W-:Y:S05]  /*0ba0*/  @!P1 BRA `(.L_x_319) ;  /* 0x0000000000489947 */ /* 0x000fea0003800000 */
[----:B------:R-:W-:Y:S02]  /*0bb0*/  ISETP.GE.U32.AND P0, PT, R8, 0x4, PT ;  /* 0x000000040800780c */ /* 0x000fe40003f06070 */
[----:B------:R-:W-:-:S04]  /*0bc0*/  LOP3.LUT R4, R4, 0x3, RZ, 0xc0, !PT ;  /* 0x0000000304047812 */ /* 0x000fc800078ec0ff */
[----:B------:R-:W-:-:S07]  /*0bd0*/  ISETP.NE.AND P1, PT, R4, RZ, PT ;  /* 0x000000ff0400720c */ /* 0x000fce0003f25270 */
[C---:B0-----:R-:W-:Y:S02]  /*0be0*/  @P0 IMAD R6, R7.reuse, 0x4, R26 ;  /* 0x0000000407060824 */ /* 0x041fe400078e021a */
[----:B------:R-:W-:-:S03]  /*0bf0*/  @P0 VIADD R7, R7, 0x80 ;  /* 0x0000008007070836 */ /* 0x000fc60000000000 */
[----:B------:R1:W-:Y:S04]  /*0c00*/  @P0 STS [R6], RZ ;  /* 0x000000ff06000388 */ /* 0x0003e80000000800 */
[----:B------:R1:W-:Y:S04]  /*0c10*/  @P0 STS [R6+0x80], RZ ;  /* 0x000080ff06000388 */ /* 0x0003e80000000800 */
[----:B------:R1:W-:Y:S04]  /*0c20*/  @P0 STS [R6+0x100], RZ ;  /* 0x000100ff06000388 */ /* 0x0003e80000000800 */
[----:B------:R1:W-:Y:S01]  /*0c30*/  @P0 STS [R6+0x180], RZ ;  /* 0x000180ff06000388 */ /* 0x0003e20000000800 */
[----:B------:R-:W-:Y:S05]  /*0c40*/  @!P1 BRA `(.L_x_319) ;  /* 0x0000000000209947 */ /* 0x000fea0003800000 */
[----:B------:R-:W-:Y:S02]  /*0c50*/  IMAD R0, R7, 0x4, R0 ;  /* 0x0000000407007824 */ /* 0x000fe400078e0200 */
[----:B------:R-:W-:Y:S02]  /*0c60*/  IMAD.MOV R4, RZ, RZ, -R4 ;  /* 0x000000ffff047224 */ /* 0x000fe400078e0a04 */
[----:B------:R-:W-:-:S07]  /*0c70*/  IMAD.IADD R0, R9, 0x1, R0 ;  /* 0x0000000109007824 */ /* 0x000fce00078e0200 */
.L_x_322:
[----:B------:R-:W-:Y:S01]  /*0c80*/  VIADD R4, R4, 0x1 ;  /* 0x0000000104047836 */ /* 0x000fe20000000000 */
[----:B------:R0:W-:Y:S04]  /*0c90*/  STS [R0], RZ ;  /* 0x000000ff00007388 */ /* 0x0001e80000000800 */
[----:B------:R-:W-:Y:S01]  /*0ca0*/  ISETP.NE.AND P0, PT, R4, RZ, PT ;  /* 0x000000ff0400720c */ /* 0x000fe20003f05270 */
[----:B0-----:R-:W-:-:S12]  /*0cb0*/  VIADD R0, R0, 0x80 ;  /* 0x0000008000007836 */ /* 0x001fd80000000000 */
[----:B------:R-:W-:Y:S05]  /*0cc0*/  @P0 BRA `(.L_x_322) ;  /* 0xfffffffc00ec0947 */ /* 0x000fea000383ffff */
.L_x_319:
[----:B------:R-:W-:Y:S05]  /*0cd0*/  BSYNC.RECONVERGENT B0 ;  /* 0x0000000000007941 */ /* 0x000fea0003800200 */
.L_x_318:
[----:B-----5:R-:W-:Y:S01]  /*0ce0*/  ISETP.GE.AND P1, PT, R30, RZ, PT ;  /* 0x000000ff1e00720c */ /* 0x020fe20003f26270 */
[----:B------:R-:W2:Y:S01]  /*0cf0*/  LDCU UR5, c[0x0][0x3c4] ;  /* 0x00007880ff0577ac */ /* 0x000ea20008000800 */
[----:B------:R-:W-:Y:S01]  /*0d00*/  ISETP.GE.AND P0, PT, R28, RZ, PT ;  /* 0x000000ff1c00720c */ /* 0x000fe20003f06270 */
[----:B------:R-:W-:Y:S01]  /*0d10*/  BSSY.RECONVERGENT B0, `(.L_x_323) ;  /* 0x00000c3000007945 */ /* 0x000fe20003800200 */
[----:B------:R-:W-:Y:S02]  /*0d20*/  SEL R7, RZ, 0x7fffffff, !P1 ;  /* 0x7fffffffff077807 */ /* 0x000fe40004800000 */
[----:B------:R-:W-:Y:S02]  /*0d30*/  SEL R29, RZ, 0x7fffffff, !P0 ;  /* 0x7fffffffff1d7807 */ /* 0x000fe40004000000 */
[----:B------:R-:W-:Y:S02]  /*0d40*/  LOP3.LUT R22, R7, R30, RZ, 0x3c, !PT ;  /* 0x0000001e07167212 */ /* 0x000fe400078e3cff */
[----:B------:R-:W-:-:S02]  /*0d50*/  LOP3.LUT R29, R29, R28, RZ, 0x3c, !PT ;  /* 0x0000001c1d1d7212 */ /* 0x000fc400078e3cff */
[C---:B------:R-:W-:Y:S02]  /*0d60*/  ISETP.NE.AND P1, PT, R22.reuse, 0x7fffffff, PT ;  /* 0x7fffffff1600780c */ /* 0x040fe40003f25270 */
[C---:B------:R-:W-:Y:S02]  /*0d70*/  ISETP.NE.AND P0, PT, R29.reuse, 0x7fffffff, PT ;  /* 0x7fffffff1d00780c */ /* 0x040fe40003f05270 */
[----:B------:R-:W-:Y:S02]  /*0d80*/  SEL R4, R22, 0x80000000, P1 ;  /* 0x8000000016047807 */ /* 0x000fe40000800000 */
[----:B------:R-:W-:Y:S02]  /*0d90*/  SEL R0, R29, 0x80000000, P0 ;  /* 0x800000001d007807 */ /* 0x000fe40000000000 */
[----:B--2---:R-:W-:Y:S02]  /*0da0*/  SHF.R.U32.HI R4, RZ, UR5, R4 ;  /* 0x00000005ff047c19 */ /* 0x004fe40008011604 */
[----:B------:R-:W-:-:S02]  /*0db0*/  ISETP.GE.AND P0, PT, R31, RZ, PT ;  /* 0x000000ff1f00720c */ /* 0x000fc40003f06270 */
[----:B------:R-:W-:Y:S02]  /*0dc0*/  SHF.R.U32.HI R0, RZ, UR5, R0 ;  /* 0x00000005ff007c19 */ /* 0x000fe40008011600 */
[----:B------:R-:W-:Y:S02]  /*0dd0*/  LOP3.LUT R7, R4, UR4, RZ, 0x30, !PT ;  /* 0x0000000404077c12 */ /* 0x000fe4000f8e30ff */
[----:B------:R-:W-:Y:S02]  /*0de0*/  ISETP.GE.AND P1, PT, R32, RZ, PT ;  /* 0x000000ff2000720c */ /* 0x000fe40003f26270 */
[----:B------:R-:W-:Y:S01]  /*0df0*/  ISETP.GE.AND P3, PT, R34, RZ, PT ;  /* 0x000000ff2200720c */ /* 0x000fe20003f66270 */
[----:B------:R-:W-:Y:S01]  /*0e00*/  IMAD R7, R7, 0x4, R26 ;  /* 0x0000000407077824 */ /* 0x000fe200078e021a */
[----:B------:R-:W-:Y:S02]  /*0e10*/  SEL R4, RZ, 0x7fffffff, !P0 ;  /* 0x7fffffffff047807 */ /* 0x000fe40004000000 */
[----:B------:R-:W-:-:S02]  /*0e20*/  LOP3.LUT R49, R0, UR4, RZ, 0x30, !PT ;  /* 0x0000000400317c12 */ /* 0x000fc4000f8e30ff */
[----:B------:R-:W-:Y:S02]  /*0e30*/  ISETP.GE.AND P2, PT, R33, RZ, PT ;  /* 0x000000ff2100720c */ /* 0x000fe40003f46270 */
[----:B------:R-:W-:Y:S01]  /*0e40*/  SEL R11, RZ, 0x7fffffff, !P1 ;  /* 0x7fffffffff0b7807 */ /* 0x000fe20004800000 */
[----:B------:R-:W-:Y:S01]  /*0e50*/  IMAD R0, R49, 0x4, R26 ;  /* 0x0000000431007824 */ /* 0x000fe200078e021a */
[----:B------:R-:W-:Y:S01]  /*0e60*/  SEL R13, RZ, 0x7fffffff, !P3 ;  /* 0x7fffffffff0d7807 */ /* 0x000fe20005800000 */
[----:B------:R-:W-:Y:S01]  /*0e70*/  NOP ;  /* 0x0000000000007918 */ /* 0x000fe20000000000 */
[----:B------:R-:W-:Y:S02]  /*0e80*/  LOP3.LUT R23, R4, R31, RZ, 0x3c, !PT ;  /* 0x0000001f04177212 */ /* 0x000fe400078e3cff */
[----:B------:R2:W-:Y:S01]  /*0e90*/  ATOMS.POPC.INC.32 RZ, [R0+URZ] ;  /* 0x0000000000ff7f8c */ /* 0x0005e2000d8000ff */
[----:B01----:R-:W-:Y:S02]  /*0ea0*/  SEL R6, RZ, 0x7fffffff, !P2 ;  /* 0x7fffffffff067807 */ /* 0x003fe40005000000 */
[----:B------:R-:W-:Y:S01]  /*0eb0*/  ISETP.GE.AND P4, PT, R35, RZ, PT ;  /* 0x000000ff2300720c */ /* 0x000fe20003f86270 */
[----:B------:R0:W-:Y:S01]  /*0ec0*/  ATOMS.POPC.INC.32 RZ, [R7+URZ] ;  /* 0x0000000007ff7f8c */ /* 0x0001e2000d8000ff */
[----:B------:R-:W-:-:S02]  /*0ed0*/  LOP3.LUT R16, R11, R32, RZ, 0x3c, !PT ;  /* 0x000000200b107212 */ /* 0x000fc400078e3cff */
[----:B------:R-:W-:Y:S02]  /*0ee0*/  LOP3.LUT R18, R13, R34, RZ, 0x3c, !PT ;  /* 0x000000220d127212 */ /* 0x000fe400078e3cff */
[----:B------:R-:W-:Y:S02]  /*0ef0*/  ISETP.NE.AND P0, PT, R23, 0x7fffffff, PT ;  /* 0x7fffffff1700780c */ /* 0x000fe40003f05270 */
[----:B------:R-:W-:Y:S02]  /*0f00*/  LOP3.LUT R25, R6, R33, RZ, 0x3c, !PT ;  /* 0x0000002106197212 */ /* 0x000fe400078e3cff */
[----:B------:R-:W-:Y:S02]  /*0f10*/  SEL R8, RZ, 0x7fffffff, !P4 ;  /* 0x7fffffffff087807 */ /* 0x000fe40006000000 */
[----:B------:R-:W-:Y:S02]  /*0f20*/  ISETP.NE.AND P1, PT, R16, 0x7fffffff, PT ;  /* 0x7fffffff1000780c */ /* 0x000fe40003f25270 */
[----:B------:R-:W-:-:S02]  /*0f30*/  ISETP.NE.AND P3, PT, R18, 0x7fffffff, PT ;  /* 0x7fffffff1200780c */ /* 0x000fc40003f65270 */
[----:B--2---:R-:W-:Y:S02]  /*0f40*/  SEL R0, R23, 0x80000000, P0 ;  /* 0x8000000017007807 */ /* 0x004fe40000000000 */
[----:B------:R-:W-:Y:S02]  /*0f50*/  ISETP.NE.AND P2, PT, R25, 0x7fffffff, PT ;  /* 0x7fffffff1900780c */ /* 0x000fe40003f45270 */
[----:B------:R-:W-:Y:S02]  /*0f60*/  LOP3.LUT R27, R8, R35, RZ, 0x3c, !PT ;  /* 0x00000023081b7212 */ /* 0x000fe400078e3cff */
[----:B------:R-:W-:Y:S02]  /*0f70*/  SEL R4, R16, 0x80000000, P1 ;  /* 0x8000000010047807 */ /* 0x000fe40000800000 */
[----:B0-----:R-:W-:Y:S02]  /*0f80*/  SEL R7, R18, 0x80000000, P3 ;  /* 0x8000000012077807 */ /* 0x001fe40001800000 */
[----:B------:R-:W-:-:S02]  /*0f90*/  SHF.R.U32.HI R0, RZ, UR5, R0 ;  /* 0x00000005ff007c19 */ /* 0x000fc40008011600 */
[----:B------:R-:W-:Y:S02]  /*0fa0*/  SEL R6, R25, 0x80000000, P2 ;  /* 0x8000000019067807 */ /* 0x000fe40001000000 */
[----:B------:R-:W-:Y:S02]  /*0fb0*/  ISETP.NE.AND P4, PT, R27, 0x7fffffff, PT ;  /* 0x7fffffff1b00780c */ /* 0x000fe40003f85270 */
[----:B------:R-:W-:Y:S02]  /*0fc0*/  SHF.R.U32.HI R4, RZ, UR5, R4 ;  /* 0x00000005ff047c19 */ /* 0x000fe40008011604 */
[----:B------:R-:W-:Y:S02]  /*0fd0*/  SHF.R.U32.HI R8, RZ, UR5, R7 ;  /* 0x00000005ff087c19 */ /* 0x000fe40008011607 */
[----:B------:R-:W-:Y:S02]  /*0fe0*/  LOP3.LUT R7, R0, UR4, RZ, 0x30, !PT ;  /* 0x0000000400077c12 */ /* 0x000fe4000f8e30ff */
[----:B------:R-:W-:-:S02]  /*0ff0*/  SHF.R.U32.HI R6, RZ, UR5, R6 ;  /* 0x00000005ff067c19 */ /* 0x000fc40008011606 */
[----:B------:R-:W-:Y:S01]  /*1000*/  SEL R10, R27, 0x80000000, P4 ;  /* 0x800000001b0a7807 */ /* 0x000fe20002000000 */
[----:B------:R-:W-:Y:S01]  /*1010*/  IMAD R7, R7, 0x4, R26 ;  /* 0x0000000407077824 */ /* 0x000fe200078e021a */
[----:B------:R-:W-:Y:S02]  /*1020*/  LOP3.LUT R11, R4, UR4, RZ, 0x30, !PT ;  /* 0x00000004040b7c12 */ /* 0x000fe4000f8e30ff */
[----:B------:R-:W-:Y:S02]  /*1030*/  LOP3.LUT R13, R6, UR4, RZ, 0x30, !PT ;  /* 0x00000004060d7c12 */ /* 0x000fe4000f8e30ff */
[----:B------:R-:W-:Y:S01]  /*1040*/  SHF.R.U32.HI R10, RZ, UR5, R10 ;  /* 0x00000005ff0a7c19 */ /* 0x000fe2000801160a */
[--C-:B------:R-:W-:Y:S01]  /*1050*/  IMAD R11, R11, 0x4, R26.reuse ;  /* 0x000000040b0b7824 */ /* 0x100fe200078e021a */
[----:B------:R-:W-:Y:S01]  /*1060*/  ISETP.GE.AND P0, PT, R36, RZ, PT ;  /* 0x000000ff2400720c */ /* 0x000fe20003f06270 */
[----:B------:R-:W-:Y:S01]  /*1070*/  IMAD R13, R13, 0x4, R26 ;  /* 0x000000040d0d7824 */ /* 0x000fe200078e021a */
[----:B------:R-:W-:Y:S01]  /*1080*/  ISETP.GE.AND P1, PT, R37, RZ, PT ;  /* 0x000000ff2500720c */ /* 0x000fe20003f26270 */
[----:B------:R0:W-:Y:S01]  /*1090*/  ATOMS.POPC.INC.32 RZ, [R7+URZ] ;  /* 0x0000000007ff7f8c */ /* 0x0001e2000d8000ff */
[----:B------:R-:W-:-:S02]  /*10a0*/  ISETP.GE.AND P2, PT, R38, RZ, PT ;  /* 0x000000ff2600720c */ /* 0x000fc40003f46270 */
[----:B------:R-:W-:Y:S01]  /*10b0*/  ISETP.GE.AND P3, PT, R39, RZ, PT ;  /* 0x000000ff2700720c */ /* 0x000fe20003f66270 */
[----:B------:R1:W-:Y:S01]  /*10c0*/  ATOMS.POPC.INC.32 RZ, [R11+URZ] ;  /* 0x000000000bff7f8c */ /* 0x0003e2000d8000ff */
[----:B------:R-:W-:Y:S02]  /*10d0*/  LOP3.LUT R15, R8, UR4, RZ, 0x30, !PT ;  /* 0x00000004080f7c12 */ /* 0x000fe4000f8e30ff */
[----:B------:R-:W-:Y:S01]  /*10e0*/  LOP3.LUT R17, R10, UR4, RZ, 0x30, !PT ;  /* 0x000000040a117c12 */ /* 0x000fe2000f8e30ff */
[----:B------:R2:W-:Y:S01]  /*10f0*/  ATOMS.POPC.INC.32 RZ, [R13+URZ] ;  /* 0x000000000dff7f8c */ /* 0x0005e2000d8000ff */
[----:B0-----:R-:W-:Y:S01]  /*1100*/  SEL R7, RZ, 0x7fffffff, !P0 ;  /* 0x7fffffffff077807 */ /* 0x001fe20004000000 */
[--C-:B------:R-:W-:Y:S01]  /*1110*/  IMAD R15, R15, 0x4, R26.reuse ;  /* 0x000000040f0f7824 */ /* 0x100fe200078e021a */
[----:B------:R-:W-:Y:S01]  /*1120*/  ISETP.GE.AND P4, PT, R40, RZ, PT ;  /* 0x000000ff2800720c */ /* 0x000fe20003f86270 */
[----:B------:R-:W-:Y:S01]  /*1130*/  IMAD R0, R17, 0x4, R26 ;  /* 0x0000000411007824 */ /* 0x000fe200078e021a */
[----:B------:R-:W-:-:S02]  /*1140*/  SEL R4, RZ, 0x7fffffff, !P1 ;  /* 0x7fffffffff047807 */ /* 0x000fc40004800000 */
[----:B-1----:R-:W-:Y:S01]  /*1150*/  SEL R11, RZ, 0x7fffffff, !P2 ;  /* 0x7fffffffff0b7807 */ /* 0x002fe20005000000 */
[----:B------:R-:W-:Y:S01]  /*1160*/  ATOMS.POPC.INC.32 RZ, [R15+URZ] ;  /* 0x000000000fff7f8c */ /* 0x000fe2000d8000ff */
[----:B------:R-:W-:Y:S02]  /*1170*/  SEL R6, RZ, 0x7fffffff, !P3 ;  /* 0x7fffffffff067807 */ /* 0x000fe40005800000 */
[----:B------:R-:W-:Y:S01]  /*1180*/  LOP3.LUT R10, R7, R36, RZ, 0x3c, !PT ;  /* 0x00000024070a7212 */ /* 0x000fe200078e3cff */
[----:B------:R0:W-:Y:S01]  /*1190*/  ATOMS.POPC.INC.32 RZ, [R0+URZ] ;  /* 0x0000000000ff7f8c */ /* 0x0001e2000d8000ff */
[----:B--2---:R-:W-:Y:S02]  /*11a0*/  SEL R13, RZ, 0x7fffffff, !P4 ;  /* 0x7fffffffff0d7807 */ /* 0x004fe40006000000 */
[----:B------:R-:W-:Y:S02]  /*11b0*/  LOP3.LUT R17, R4, R37, RZ, 0x3c, !PT ;  /* 0x0000002504117212 */ /* 0x000fe400078e3cff */
[----:B------:R-:W-:-:S02]  /*11c0*/  LOP3.LUT R12, R11, R38, RZ, 0x3c, !PT ;  /* 0x000000260b0c7212 */ /* 0x000fc400078e3cff */
[----:B------:R-:W-:Y:S02]  /*11d0*/  LOP3.LUT R19, R6, R39, RZ, 0x3c, !PT ;  /* 0x0000002706137212 */ /* 0x000fe400078e3cff */
[----:B------:R-:W-:Y:S02]  /*11e0*/  ISETP.NE.AND P0, PT, R10, 0x7fffffff, PT ;  /* 0x7fffffff0a00780c */ /* 0x000fe40003f05270 */
[----:B------:R-:W-:Y:S02]  /*11f0*/  LOP3.LUT R14, R13, R40, RZ, 0x3c, !PT ;  /* 0x000000280d0e7212 */ /* 0x000fe400078e3cff */
[----:B------:R-:W-:Y:S02]  /*1200*/  ISETP.NE.AND P1, PT, R17, 0x7fffffff, PT ;  /* 0x7fffffff1100780c */ /* 0x000fe40003f25270 */
[----:B------:R-:W-:Y:S02]  /*1210*/  ISETP.NE.AND P2, PT, R12, 0x7fffffff, PT ;  /* 0x7fffffff0c00780c */ /* 0x000fe40003f45270 */
[----:B------:R-:W-:-:S02]  /*1220*/  ISETP.NE.AND P3, PT, R19, 0x7fffffff, PT ;  /* 0x7fffffff1300780c */ /* 0x000fc40003f65270 */
[----:B0-----:R-:W-:Y:S02]  /*1230*/  SEL R0, R10, 0x80000000, P0 ;  /* 0x800000000a007807 */ /* 0x001fe40000000000 */
[----:B------:R-:W-:Y:S02]  /*1240*/  ISETP.NE.AND P4, PT, R14, 0x7fffffff, PT ;  /* 0x7fffffff0e00780c */ /* 0x000fe40003f85270 */
[----:B------:R-:W-:Y:S02]  /*1250*/  SEL R4, R17, 0x80000000, P1 ;  /* 0x8000000011047807 */ /* 0x000fe40000800000 */
[----:B------:R-:W-:Y:S02]  /*1260*/  SEL R6, R12, 0x80000000, P2 ;  /* 0x800000000c067807 */ /* 0x000fe40001000000 */
[----:B------:R-:W-:Y:S02]  /*1270*/  SEL R7, R19, 0x80000000, P3 ;  /* 0x8000000013077807 */ /* 0x000fe40001800000 */
[----:B------:R-:W-:-:S02]  /*1280*/  SHF.R.U32.HI R0, RZ, UR5, R0 ;  /* 0x00000005ff007c19 */ /* 0x000fc40008011600 */
[----:B------:R-:W-:Y:S02]  /*1290*/  SEL R11, R14, 0x80000000, P4 ;  /* 0x800000000e0b7807 */ /* 0x000fe40002000000 */
[----:B------:R-:W-:Y:S02]  /*12a0*/  SHF.R.U32.HI R4, RZ, UR5, R4 ;  /* 0x00000005ff047c19 */ /* 0x000fe40008011604 */
[----:B------:R-:W-:Y:S02]  /*12b0*/  SHF.R.U32.HI R6, RZ, UR5, R6 ;  /* 0x00000005ff067c19 */ /* 0x000fe40008011606 */
[----:B------:R-:W-:Y:S02]  /*12c0*/  SHF.R.U32.HI R8, RZ, UR5, R7 ;  /* 0x00000005ff087c19 */ /* 0x000fe40008011607 */
[----:B------:R-:W-:Y:S02]  /*12d0*/  LOP3.LUT R7, R0, UR4, RZ, 0x30, !PT ;  /* 0x0000000400077c12 */ /* 0x000fe4000f8e30ff */
[----:B------:R-:W-:-:S02]  /*12e0*/  SHF.R.U32.HI R0, RZ, UR5, R11 ;  /* 0x00000005ff007c19 */ /* 0x000fc4000801160b */
[----:B------:R-:W-:Y:S01]  /*12f0*/  LOP3.LUT R11, R4, UR4, RZ, 0x30, !PT ;  /* 0x00000004040b7c12 */ /* 0x000fe2000f8e30ff */
[--C-:B------:R-:W-:Y:S01]  /*1300*/  IMAD R7, R7, 0x4, R26.reuse ;  /* 0x0000000407077824 */ /* 0x100fe200078e021a */
[----:B------:R-:W-:Y:S02]  /*1310*/  LOP3.LUT R13, R6, UR4, RZ, 0x30, !PT ;  /* 0x00000004060d7c12 */ /* 0x000fe4000f8e30ff */
[----:B------:R-:W-:Y:S01]  /*1320*/  LOP3.LUT R15, R8, UR4, RZ, 0x30, !PT ;  /* 0x00000004080f7c12 */ /* 0x000fe2000f8e30ff */
[--C-:B------:R-:W-:Y:S01]  /*1330*/  IMAD R11, R11, 0x4, R26.reuse ;  /* 0x000000040b0b7824 */ /* 0x100fe200078e021a */
[----:B------:R-:W-:Y:S01]  /*1340*/  ISETP.GE.AND P0, PT, R41, RZ, PT ;  /* 0x000000ff2900720c */ /* 0x000fe20003f06270 */
[--C-:B------:R-:W-:Y:S01]  /*1350*/  IMAD R13, R13, 0x4, R26.reuse ;  /* 0x000000040d0d7824 */ /* 0x100fe200078e021a */
[----:B------:R-:W-:Y:S01]  /*1360*/  ISETP.GE.AND P1, PT, R43, RZ, PT ;  /* 0x000000ff2b00720c */ /* 0x000fe20003f26270 */
[----:B------:R-:W-:Y:S01]  /*1370*/  IMAD R15, R15, 0x4, R26 ;  /* 0x000000040f0f7824 */ /* 0x000fe200078e021a */
[----:B------:R-:W-:Y:S01]  /*1380*/  ISETP.GE.AND P3, PT, R42, RZ, PT ;  /* 0x000000ff2a00720c */ /* 0x000fe20003f66270 */
[----:B------:R0:W-:Y:S01]  /*1390*/  ATOMS.POPC.INC.32 RZ, [R7+URZ] ;  /* 0x0000000007ff7f8c */ /* 0x0001e2000d8000ff */
[----:B------:R-:W-:-:S02]  /*13a0*/  ISETP.GE.AND P2, PT, R44, RZ, PT ;  /* 0x000000ff2c00720c */ /* 0x000fc40003f46270 */
[----:B------:R-:W-:Y:S01]  /*13b0*/  SEL R4, RZ, 0x7fffffff, !P0 ;  /* 0x7fffffffff047807 */ /* 0x000fe20004000000 */
[----:B------:R1:W-:Y:S01]  /*13c0*/  ATOMS.POPC.INC.32 RZ, [R11+URZ] ;  /* 0x000000000bff7f8c */ /* 0x0003e2000d8000ff */
[----:B------:R-:W-:Y:S02]  /*13d0*/  LOP3.LUT R21, R0, UR4, RZ, 0x30, !PT ;  /* 0x0000000400157c12 */ /* 0x000fe4000f8e30ff */
[----:B------:R-:W-:Y:S01]  /*13e0*/  ISETP.GE.AND P4, PT, R46, RZ, PT ;  /* 0x000000ff2e00720c */ /* 0x000fe20003f86270 */
[----:B------:R2:W-:Y:S01]  /*13f0*/  ATOMS.POPC.INC.32 RZ, [R13+URZ] ;  /* 0x000000000dff7f8c */ /* 0x0005e2000d8000ff */
[----:B------:R-:W-:Y:S01]  /*1400*/  SEL R6, RZ, 0x7fffffff, !P1 ;  /* 0x7fffffffff067807 */ /* 0x000fe20004800000 */
[----:B------:R-:W-:Y:S01]  /*1410*/  IMAD R0, R21, 0x4, R26 ;  /* 0x0000000415007824 */ /* 0x000fe200078e021a */
[----:B0-----:R-:W-:Y:S01]  /*1420*/  SEL R7, RZ, 0x7fffffff, !P3 ;  /* 0x7fffffffff077807 */ /* 0x001fe20005800000 */
[----:B------:R0:W-:Y:S01]  /*1430*/  ATOMS.POPC.INC.32 RZ, [R15+URZ] ;  /* 0x000000000fff7f8c */ /* 0x0001e2000d8000ff */
[----:B-1----:R-:W-:Y:S01]  /*1440*/  LOP3.LUT R11, R4, R41, RZ, 0x3c, !PT ;  /* 0x00000029040b7212 */ /* 0x002fe200078e3cff */
[----:B------:R-:W1:Y:S01]  /*1450*/  LDC.64 R20, c[0x0][0x380] ;  /* 0x0000e000ff147b82 */ /* 0x000e620000000a00 */
[----:B------:R-:W-:Y:S01]  /*1460*/  LOP3.LUT R6, R6, R43, RZ, 0x3c, !PT ;  /* 0x0000002b06067212 */ /* 0x000fe200078e3cff */
[----:B------:R3:W-:Y:S01]  /*1470*/  ATOMS.POPC.INC.32 RZ, [R0+URZ] ;  /* 0x0000000000ff7f8c */ /* 0x0007e2000d8000ff */
[----:B--2---:R-:W-:-:S02]  /*1480*/  SEL R13, RZ, 0x7fffffff, !P2 ;  /* 0x7fffffffff0d7807 */ /* 0x004fc40005000000 */
[----:B------:R-:W-:Y:S02]  /*1490*/  LOP3.LUT R4, R7, R42, RZ, 0x3c, !PT ;  /* 0x0000002a07047212 */ /* 0x000fe400078e3cff */
[----:B0-----:R-:W-:Y:S02]  /*14a0*/  SEL R15, RZ, 0x7fffffff, !P4 ;  /* 0x7fffffffff0f7807 */ /* 0x001fe40006000000 */
[----:B------:R-:W-:Y:S02]  /*14b0*/  LOP3.LUT R8, R13, R44, RZ, 0x3c, !PT ;  /* 0x0000002c0d087212 */ /* 0x000fe400078e3cff */
[----:B------:R-:W-:Y:S02]  /*14c0*/  ISETP.NE.AND P5, PT, R11, 0x7fffffff, PT ;  /* 0x7fffffff0b00780c */ /* 0x000fe40003fa5270 */
[----:B------:R-:W-:Y:S02]  /*14d0*/  LOP3.LUT R13, R15, R46, RZ, 0x3c, !PT ;  /* 0x0000002e0f0d7212 */ /* 0x000fe400078e3cff */
[----:B------:R-:W-:-:S02]  /*14e0*/  ISETP.NE.AND P4, PT, R6, 0x7fffffff, PT ;  /* 0x7fffffff0600780c */ /* 0x000fc40003f85270 */
[----:B------:R-:W-:Y:S02]  /*14f0*/  ISETP.NE.AND P3, PT, R4, 0x7fffffff, PT ;  /* 0x7fffffff0400780c */ /* 0x000fe40003f65270 */
[----:B------:R-:W-:Y:S02]  /*1500*/  ISETP.NE.AND P0, PT, R8, 0x7fffffff, PT ;  /* 0x7fffffff0800780c */ /* 0x000fe40003f05270 */
[----:B---3--:R-:W-:Y:S02]  /*1510*/  SEL R0, R11, 0x80000000, P5 ;  /* 0x800000000b007807 */ /* 0x008fe40002800000 */
[----:B------:R-:W-:Y:S02]  /*1520*/  ISETP.NE.AND P5, PT, R13, 0x7fffffff, PT ;  /* 0x7fffffff0d00780c */ /* 0x000fe40003fa5270 */
[----:B------:R-:W-:Y:S02]  /*1530*/  SEL R7, R6, 0x80000000, P4 ;  /* 0x8000000006077807 */ /* 0x000fe40002000000 */
[----:B------:R-:W-:-:S02]  /*1540*/  SEL R6, R4, 0x80000000, P3 ;  /* 0x8000000004067807 */ /* 0x000fc40001800000 */
[----:B------:R-:W-:Y:S02]  /*1550*/  SEL R15, R8, 0x80000000, P0 ;  /* 0x80000000080f7807 */ /* 0x000fe40000000000 */
[----:B------:R-:W-:Y:S02]  /*1560*/  SEL R51, R13, 0x80000000, P5 ;  /* 0x800000000d337807 */ /* 0x000fe40002800000 */
[----:B------:R-:W-:Y:S02]  /*1570*/  SHF.R.U32.HI R0, RZ, UR5, R0 ;  /* 0x00000005ff007c19 */ /* 0x000fe40008011600 */
[----:B------:R-:W-:Y:S02]  /*1580*/  SHF.R.U32.HI R6, RZ, UR5, R6 ;  /* 0x00000005ff067c19 */ /* 0x000fe40008011606 */
[----:B------:R-:W-:Y:S02]  /*1590*/  SHF.R.U32.HI R8, RZ, UR5, R7 ;  /* 0x00000005ff087c19 */ /* 0x000fe40008011607 */
[----:B------:R-:W-:-:S02]  /*15a0*/  SHF.R.U32.HI R50, RZ, UR5, R15 ;  /* 0x00000005ff327c19 */ /* 0x000fc4000801160f */
[----:B------:R-:W-:Y:S02]  /*15b0*/  SHF.R.U32.HI R54, RZ, UR5, R51 ;  /* 0x00000005ff367c19 */ /* 0x000fe40008011633 */
[----:B------:R-:W-:Y:S01]  /*15c0*/  LOP3.LUT R7, R0, UR4, RZ, 0x30, !PT ;  /* 0x0000000400077c12 */ /* 0x000fe2000f8e30ff */
[----:B------:R-:W-:Y:S01]  /*15d0*/  IMAD.MOV.U32 R0, RZ, RZ, RZ ;  /* 0x000000ffff007224 */ /* 0x000fe200078e00ff */
[----:B------:R-:W-:Y:S02]  /*15e0*/  LOP3.LUT R15, R6, UR4, RZ, 0x30, !PT ;  /* 0x00000004060f7c12 */ /* 0x000fe4000f8e30ff */
[----:B------:R-:W-:Y:S01]  /*15f0*/  LOP3.LUT R51, R8, UR4, RZ, 0x30, !PT ;  /* 0x0000000408337c12 */ /* 0x000fe2000f8e30ff */
[--C-:B------:R-:W-:Y:S01]  /*1600*/  IMAD R7, R7, 0x4, R26.reuse ;  /* 0x0000000407077824 */ /* 0x100fe200078e021a */
[----:B------:R-:W-:Y:S01]  /*1610*/  ISETP.GT.U32.AND P6, PT, R3, 0xff, PT ;  /* 0x000000ff0300780c */ /* 0x000fe20003fc4070 */
[--C-:B------:R-:W-:Y:S01]  /*1620*/  IMAD R15, R15, 0x4, R26.reuse ;  /* 0x000000040f0f7824 */ /* 0x100fe200078e021a */
[----:B------:R-:W-:Y:S01]  /*1630*/  LOP3.LUT R53, R50, UR4, RZ, 0x30, !PT ;  /* 0x0000000432357c12 */ /* 0x000fe2000f8e30ff */
[--C-:B------:R-:W-:Y:S01]  /*1640*/  IMAD R51, R51, 0x4, R26.reuse ;  /* 0x0000000433337824 */ /* 0x100fe200078e021a */
[----:B------:R-:W-:Y:S01]  /*1650*/  LOP3.LUT R55, R54, UR4, RZ, 0x30, !PT ;  /* 0x0000000436377c12 */ /* 0x000fe2000f8e30ff */
[----:B------:R0:W-:Y:S01]  /*1660*/  ATOMS.POPC.INC.32 RZ, [R7+URZ] ;  /* 0x0000000007ff7f8c */ /* 0x0001e2000d8000ff */
[----:B------:R-:W-:Y:S01]  /*1670*/  P2R R52, PR, RZ, 0x40 ;  /* 0x00000040ff347803 */ /* 0x000fe20000000000 */
[----:B------:R-:W-:-:S02]  /*1680*/  IMAD R53, R53, 0x4, R26 ;  /* 0x0000000435357824 */ /* 0x000fc400078e021a */
[----:B------:R-:W-:Y:S01]  /*1690*/  IMAD R55, R55, 0x4, R26 ;  /* 0x0000000437377824 */ /* 0x000fe200078e021a */
[----:B------:R0:W-:Y:S01]  /*16a0*/  ATOMS.POPC.INC.32 RZ, [R15+URZ] ;  /* 0x000000000fff7f8c */ /* 0x0001e2000d8000ff */
[----:B------:R-:W-:-:S03]  /*16b0*/  IMAD R50, R3, 0x4, R9 ;  /* 0x0000000403327824 */ /* 0x000fc600078e0209 */
[----:B------:R0:W-:Y:S04]  /*16c0*/  ATOMS.POPC.INC.32 RZ, [R51+URZ] ;  /* 0x0000000033ff7f8c */ /* 0x0001e8000d8000ff */
[----:B------:R0:W-:Y:S04]  /*16d0*/  ATOMS.POPC.INC.32 RZ, [R53+URZ] ;  /* 0x0000000035ff7f8c */ /* 0x0001e8000d8000ff */
[----:B------:R0:W-:Y:S01]  /*16e0*/  ATOMS.POPC.INC.32 RZ, [R55+URZ] ;  /* 0x0000000037ff7f8c */ /* 0x0001e2000d8000ff */
[----:B------:R-:W-:Y:S06]  /*16f0*/  BAR.SYNC.DEFER_BLOCKING 0x0 ;  /* 0x0000000000007b1d */ /* 0x000fec0000010000 */
[----:B-1----:R-:W-:Y:S05]  /*1700*/  @P6 BRA `(.L_x_324) ;  /* 0x00000000008c6947 */ /* 0x002fea0003800000 */
[----:B0-----:R-:W-:Y:S04]  /*1710*/  LDS R7, [R50] ;  /* 0x0000000032077984 */ /* 0x001fe80000000800 */
[----:B------:R-:W0:Y:S04]  /*1720*/  LDS R0, [R50+0x400] ;  /* 0x0004000032007984 */ /* 0x000e280000000800 */
[----:B------:R-:W1:Y:S04]  /*1730*/  LDS R6, [R50+0x800] ;  /* 0x0008000032067984 */ /* 0x000e680000000800 */
[----:B------:R-:W2:Y:S04]  /*1740*/  LDS R8, [R50+0xc00] ;  /* 0x000c000032087984 */ /* 0x000ea80000000800 */
[----:B------:R-:W3:Y:S04]  /*1750*/  LDS R54, [R50+0x1000] ;  /* 0x0010000032367984 */ /* 0x000ee80000000800 */
[----:B------:R-:W4:Y:S04]  /*1760*/  LDS R56, [R50+0x1400] ;  /* 0x0014000032387984 */ /* 0x000f280000000800 */
[----:B------:R-:W5:Y:S04]  /*1770*/  LDS R58, [R50+0x1800] ;  /* 0x00180000323a7984 */ /* 0x000f680000000800 */
[----:B------:R-:W5:Y:S04]  /*1780*/  LDS R60, [R50+0x1c00] ;  /* 0x001c0000323c7984 */ /* 0x000f680000000800 */
[----:B------:R-:W5:Y:S04]  /*1790*/  LDS R62, [R50+0x2000] ;  /* 0x00200000323e7984 */ /* 0x000f680000000800 */
[----:B------:R-:W5:Y:S04]  /*17a0*/  LDS R64, [R50+0x2400] ;  /* 0x0024000032407984 */ /* 0x000f680000000800 */
[----:B------:R-:W5:Y:S01]  /*17b0*/  LDS R66, [R50+0x2800] ;  /* 0x0028000032427984 */ /* 0x000f620000000800 */
[----:B0-----:R-:W-:-:S03]  /*17c0*/  IMAD.IADD R15, R7, 0x1, R0 ;  /* 0x00000001070f7824 */ /* 0x001fc600078e0200 */
[----:B------:R-:W-:Y:S01]  /*17d0*/  STS [R50+0x400], R7 ;  /* 0x0004000732007388 */ /* 0x000fe20000000800 */
[----:B-1----:R-:W-:-:S03]  /*17e0*/  IMAD.IADD R51, R15, 0x1, R6 ;  /* 0x000000010f337824 */ /* 0x002fc600078e0206 */
[----:B------:R-:W0:Y:S01]  /*17f0*/  LDS R0, [R50+0x2c00] ;  /* 0x002c000032007984 */ /* 0x000e220000000800 */
[----:B--2---:R-:W-:-:S03]  /*1800*/  IMAD.IADD R53, R51, 0x1, R8 ;  /* 0x0000000133357824 */ /* 0x004fc600078e0208 */
[----:B------:R1:W-:Y:S01]  /*1810*/  STS [R50+0x800], R15 ;  /* 0x0008000f32007388 */ /* 0x0003e20000000800 */
[----:B---3--:R-:W-:-:S03]  /*1820*/  IMAD.IADD R55, R53, 0x1, R54 ;  /* 0x0000000135377824 */ /* 0x008fc600078e0236 */
[----:B------:R1:W-:Y:S01]  /*1830*/  STS [R50+0xc00], R51 ;  /* 0x000c003332007388 */ /* 0x0003e20000000800 */
[----:B----4-:R-:W-:-:S03]  /*1840*/  IMAD.IADD R57, R55, 0x1, R56 ;  /* 0x0000000137397824 */ /* 0x010fc600078e0238 */
[----:B------:R1:W-:Y:S01]  /*1850*/  STS [R50+0x1000], R53 ;  /* 0x0010003532007388 */ /* 0x0003e20000000800 */
[----:B-----5:R-:W-:-:S03]  /*1860*/  IMAD.IADD R59, R57, 0x1, R58 ;  /* 0x00000001393b7824 */ /* 0x020fc600078e023a */
[----:B------:R1:W-:Y:S01]  /*1870*/  STS [R50+0x1400], R55 ;  /* 0x0014003732007388 */ /* 0x0003e20000000800 */
[----:B------:R-:W-:-:S03]  /*1880*/  IMAD.IADD R61, R59, 0x1, R60 ;  /* 0x000000013b3d7824 */ /* 0x000fc600078e023c */
[----:B------:R1:W-:Y:S01]  /*1890*/  STS [R50+0x1800], R57 ;  /* 0x0018003932007388 */ /* 0x0003e20000000800 */
[----:B------:R-:W-:-:S03]  /*18a0*/  IMAD.IADD R63, R61, 0x1, R62 ;  /* 0x000000013d3f7824 */ /* 0x000fc600078e023e */
[----:B------:R1:W-:Y:S01]  /*18b0*/  STS [R50+0x1c00], R59 ;  /* 0x001c003b32007388 */ /* 0x0003e20000000800 */
[----:B------:R-:W-:-:S03]  /*18c0*/  IMAD.IADD R65, R63, 0x1, R64 ;  /* 0x000000013f417824 */ /* 0x000fc600078e0240 */
[----:B------:R1:W-:Y:S01]  /*18d0*/  STS [R50+0x2000], R61 ;  /* 0x0020003d32007388 */ /* 0x0003e20000000800 */
[----:B------:R-:W-:-:S03]  /*18e0*/  IMAD.IADD R67, R65, 0x1, R66 ;  /* 0x0000000141437824 */ /* 0x000fc600078e0242 */
[----:B------:R1:W-:Y:S04]  /*18f0*/  STS [R50+0x2400], R63 ;  /* 0x0024003f32007388 */ /* 0x0003e80000000800 */
[----:B------:R1:W-:Y:S04]  /*1900*/  STS [R50+0x2800], R65 ;  /* 0x0028004132007388 */ /* 0x0003e80000000800 */
[----:B------:R1:W-:Y:S01]  /*1910*/  STS [R50], RZ ;  /* 0x000000ff32007388 */ /* 0x0003e20000000800 */
[----:B0-----:R-:W-:-:S03]  /*1920*/  IMAD.IADD R0, R67, 0x1, R0 ;  /* 0x0000000143007824 */ /* 0x001fc600078e0200 */
[----:B------:R1:W-:Y:S04]  /*1930*/  STS [R50+0x2c00], R67 ;  /* 0x002c004332007388 */ /* 0x0003e80000000800 */
.L_x_324:
[----:B------:R-:W-:Y:S05]  /*1940*/  BSYNC.RECONVERGENT B0 ;  /* 0x0000000000007941 */ /* 0x000fea0003800200 */
.L_x_323:
[C---:B------:R-:W-:Y:S01]  /*1950*/  ISETP.NE.AND P0, PT, R0.reuse, 0x1980, PT ;  /* 0x000019800000780c */ /* 0x040fe20003f05270 */
[----:B0-----:R-:W-:Y:S01]  /*1960*/  IMAD R7, R45, 0x100, R3 ;  /* 0x000001002d077824 */ /* 0x001fe200078e0203 */
[----:B-1----:R-:W-:Y:S02]  /*1970*/  @!P6 LOP3.LUT R51, R0, 0x40000000, RZ, 0xfc, !PT ;  /* 0x400000000033e812 */ /* 0x002fe400078efcff */
[----:B------:R-:W-:Y:S01]  /*1980*/  ISETP.LT.U32.AND P0, PT, R3, 0x100, !P0 ;  /* 0x000001000300780c */ /* 0x000fe20004701070 */
[----:B------:R-:W-:Y:S01]  /*1990*/  IMAD.WIDE R20, R7, 0x4, R20 ;  /* 0x0000000407147825 */ /* 0x000fe200078e0214 */
[----:B------:R-:W-:Y:S02]  /*19a0*/  LOP3.LUT R7, R3, 0x3e0, RZ, 0xc0, !PT ;  /* 0x000003e003077812 */ /* 0x000fe400078ec0ff */
[----:B------:R-:W-:Y:S02]  /*19b0*/  SEL R15, RZ, 0x7fffffff, !P2 ;  /* 0x7fffffffff0f7807 */ /* 0x000fe40005000000 */
[----:B------:R0:W-:Y:S01]  /*19c0*/  @!P6 STG.E.STRONG.SYS desc[UR6][R20.64], R51 ;  /* 0x000000331400e986 */ /* 0x0001e2000c115906 */
[----:B------:R-:W-:Y:S01]  /*19d0*/  IMAD R7, R7, 0x11, RZ ;  /* 0x0000001107077824 */ /* 0x000fe200078e02ff */
[----:B------:R-:W-:-:S02]  /*19e0*/  SEL R8, RZ, 0x7fffffff, !P1 ;  /* 0x7fffffffff087807 */ /* 0x000fc40004800000 */
[----:B------:R-:W-:Y:S02]  /*19f0*/  LOP3.LUT R6, R15, R44, RZ, 0x3c, !PT ;  /* 0x0000002c0f067212 */ /* 0x000fe400078e3cff */
[----:B------:R-:W-:Y:S02]  /*1a00*/  LOP3.LUT R15, R8, R43, RZ, 0x3c, !PT ;  /* 0x0000002b080f7212 */ /* 0x000fe400078e3cff */
[----:B------:R-:W-:Y:S01]  /*1a10*/  LOP3.LUT R8, R7, 0x1f, R3, 0xf8, !PT ;  /* 0x0000001f07087812 */ /* 0x000fe200078ef803 */
[----:B------:R-:W-:Y:S06]  /*1a20*/  BAR.RED.OR.DEFER_BLOCKING 0x0, P0 ;  /* 0x0000000000007b1d */ /* 0x000fec0000014800 */
[----:B------:R-:W1:Y:S02]  /*1a30*/  B2R.RESULT RZ, P0 ;  /* 0x0000000000ff731c */ /* 0x000e640000004000 */
[----:B01----:R-:W-:Y:S05]  /*1a40*/  @!P0 BRA `(.L_x_325) ;  /* 0x0000001000bc8947 */ /* 0x003fea0003800000 */
[----:B------:R-:W0:Y:S01]  /*1a50*/  LDCU.64 UR8, c[0x0][0x3b8] ;  /* 0x00007700ff0877ac */ /* 0x000e220008000a00 */
[----:B------:R-:W-:Y:S01]  /*1a60*/  IADD3 R4, P0, PT, R5, R8, RZ ;  /* 0x0000000805047210 */ /* 0x000fe20007f1e0ff */
[----:B------:R-:W-:Y:S01]  /*1a70*/  BSSY B1, `(.L_x_326) ;  /* 0x0000033000017945 */ /* 0x000fe20003800000 */
[----:B------:R-:W-:-:S03]  /*1a80*/  IMAD R15, R3, 0x8, R9 ;  /* 0x00000008030f7824 */ /* 0x000fc600078e0209 */
[----:B------:R-:W-:Y:S01]  /*1a90*/  IMAD.X R7, RZ, RZ, R48, P0 ;  /* 0x000000ffff077224 */ /* 0x000fe200000e0630 */
[----:B0-----:R-:W-:-:S04]  /*1aa0*/  LEA R6, P0, R4, UR8, 0x2 ;  /* 0x0000000804067c11 */ /* 0x001fc8000f8010ff */
[----:B------:R-:W-:Y:S01]  /*1ab0*/  LEA.HI.X R7, R4, UR9, R7, 0x2, P0 ;  /* 0x0000000904077c11 */ /* 0x000fe200080f1407 */
[----:B------:R-:W-:Y:S08]  /*1ac0*/  @P6 BRA `(.L_x_327) ;  /* 0x0000000000b46947 */ /* 0x000ff00003800000 */
[----:B------:R-:W0:Y:S02]  /*1ad0*/  LDCU.64 UR8, c[0x0][0x398] ;  /* 0x00007300ff0877ac */ /* 0x000e240008000a00 */
[----:B0-----:R-:W-:-:S04]  /*1ae0*/  LEA R12, P0, R3, UR8, 0x3 ;  /* 0x00000008030c7c11 */ /* 0x001fc8000f8018ff */
[----:B------:R-:W-:-:S05]  /*1af0*/  LEA.HI.X R13, R3, UR9, RZ, 0x3, P0 ;  /* 0x00000009030d7c11 */ /* 0x000fca00080f1cff */
[----:B------:R-:W2:Y:S01]  /*1b00*/  LDG.E.64 R10, desc[UR6][R12.64] ;  /* 0x000000060c0a7981 */ /* 0x000ea2000c1e1b00 */
[----:B------:R-:W-:-:S04]  /*1b10*/  ISETP.GT.U32.AND P0, PT, R3, R49, PT ;  /* 0x000000310300720c */ /* 0x000fc80003f04070 */
[----:B------:R-:W-:-:S04]  /*1b20*/  SEL R17, RZ, 0x1980, !P0 ;  /* 0x00001980ff117807 */ /* 0x000fc80004000000 */
[----:B--2---:R-:W-:Y:S01]  /*1b30*/  IADD3 R10, P0, PT, R10, -R17, RZ ;  /* 0x800000110a0a7210 */ /* 0x004fe20007f1e0ff */
[----:B------:R-:W-:-:S03]  /*1b40*/  IMAD.MOV.U32 R17, RZ, RZ, R0 ;  /* 0x000000ffff117224 */ /* 0x000fc600078e0000 */
[----:B------:R-:W-:Y:S02]  /*1b50*/  IADD3.X R11, PT, PT, R11, -0x1, RZ, P0, !PT ;  /* 0xffffffff0b0b7810 */ /* 0x000fe400007fe4ff */
[----:B------:R-:W-:-:S03]  /*1b60*/  ISETP.GE.AND P0, PT, R45, 0x1, PT ;  /* 0x000000012d00780c */ /* 0x000fc60003f06270 */
[----:B------:R0:W-:Y:S10]  /*1b70*/  STS.64 [R15+0x6600], R10 ;  /* 0x0066000a0f007388 */ /* 0x0001f40000000a00 */
[----:B------:R-:W-:Y:S05]  /*1b80*/  @!P0 BRA `(.L_x_328) ;  /* 0x00000000006c8947 */ /* 0x000fea0003800000 */
[----:B------:R-:W-:Y:S01]  /*1b90*/  BSSY B0, `(.L_x_329) ;  /* 0x0000019000007945 */ /* 0x000fe20003800000 */
[----:B------:R-:W-:Y:S02]  /*1ba0*/  IMAD.MOV.U32 R4, RZ, RZ, -0x1 ;  /* 0xffffffffff047424 */ /* 0x000fe400078e00ff */
[----:B------:R-:W-:Y:S02]  /*1bb0*/  IMAD.MOV.U32 R12, RZ, RZ, R45 ;  /* 0x000000ffff0c7224 */ /* 0x000fe400078e002d */
[----:B------:R-:W-:-:S07]  /*1bc0*/  IMAD.MOV.U32 R17, RZ, RZ, R0 ;  /* 0x000000ffff117224 */ /* 0x000fce00078e0000 */
.L_x_333:
[----:B0-----:R-:W0:Y:S01]  /*1bd0*/  LDC.64 R10, c[0x0][0x380] ;  /* 0x0000e000ff0a7b82 */ /* 0x001e220000000a00 */
[----:B------:R-:W-:Y:S01]  /*1be0*/  VIADD R19, R12, 0xffffffff ;  /* 0xffffffff0c137836 */ /* 0x000fe20000000000 */
[----:B------:R-:W-:Y:S03]  /*1bf0*/  BSSY B2, `(.L_x_330) ;  /* 0x0000008000027945 */ /* 0x000fe60003800000 */
[----:B------:R-:W-:-:S04]  /*1c00*/  IMAD R13, R19, 0x100, R3 ;  /* 0x00000100130d7824 */ /* 0x000fc800078e0203 */
[----:B0-----:R-:W-:-:S07]  /*1c10*/  IMAD.WIDE R10, R13, 0x4, R10 ;  /* 0x000000040d0a7825 */ /* 0x001fce00078e020a */
.L_x_331:
[----:B------:R-:W-:Y:S05]  /*1c20*/  YIELD ;  /* 0x0000000000007946 */ /* 0x000fea0003800000 */
[----:B------:R0:W-:Y:S06]  /*1c30*/  MEMBAR.SC.CTA ;  /* 0x0000000000007992 */ /* 0x0001ec0000000000 */
[----:B0-----:R-:W2:Y:S02]  /*1c40*/  LDG.E.STRONG.SYS R13, desc[UR6][R10.64] ;  /* 0x000000060a0d7981 */ /* 0x001ea4000c1f5900 */
[----:B--2---:R-:W-:-:S13]  /*1c50*/  ISETP.NE.AND P0, PT, R13, RZ, PT ;  /* 0x000000ff0d00720c */ /* 0x004fda0003f05270 */
[----:B------:R-:W-:Y:S05]  /*1c60*/  @!P0 BRA `(.L_x_331) ;  /* 0xfffffffc00ec8947 */ /* 0x000fea000383ffff */
[----:B------:R-:W-:Y:S05]  /*1c70*/  BSYNC B2 ;  /* 0x0000000000027941 */ /* 0x000fea0003800000 */
.L_x_330:
[----:B------:R-:W-:Y:S01]  /*1c80*/  BSSY.RECONVERGENT B2, `(.L_x_332) ;  /* 0x0000006000027945 */ /* 0x000fe20003800200 */
[C---:B------:R-:W-:Y:S02]  /*1c90*/  ISETP.GT.AND P0, PT, R13.reuse, -0x1, PT ;  /* 0xffffffff0d00780c */ /* 0x040fe40003f04270 */
[----:B------:R-:W-:Y:S01]  /*1ca0*/  LOP3.LUT R10, R13, 0x3fffffff, RZ, 0xc0, !PT ;  /* 0x3fffffff0d0a7812 */ /* 0x000fe200078ec0ff */
[----:B------:R-:W-:Y:S05]  /*1cb0*/  WARPSYNC.EXCLUSIVE R4 ;  /* 0x0000000004007348 */ /* 0x000fea0003a00000 */
[----:B------:R-:W-:-:S05]  /*1cc0*/  IMAD.IADD R17, R10, 0x1, R17 ;  /* 0x000000010a117824 */ /* 0x000fca00078e0211 */
[----:B------:R-:W-:-:S07]  /*1cd0*/  VOTE.ANY R4, PT, P0 ;  /* 0x0000000000047806 */ /* 0x000fce00000e0100 */
[----:B------:R-:W-:Y:S05]  /*1ce0*/  BSYNC.RECONVERGENT B2 ;  /* 0x0000000000027941 */ /* 0x000fea0003800200 */
.L_x_332:
[----:B------:R-:W-:Y:S01]  /*1cf0*/  ISETP.GT.U32.AND P1, PT, R12, 0x1, PT ;  /* 0x000000010c00780c */ /* 0x000fe20003f24070 */
[----:B------:R-:W-:-:S12]  /*1d00*/  IMAD.MOV.U32 R12, RZ, RZ, R19 ;  /* 0x000000ffff0c7224 */ /* 0x000fd800078e0013 */
[----:B------:R-:W-:Y:S05]  /*1d10*/  @P0 BRA P1, `(.L_x_333) ;  /* 0xfffffffc00ac0947 */ /* 0x000fea000083ffff */
[----:B------:R-:W-:Y:S05]  /*1d20*/  BSYNC B0 ;  /* 0x0000000000007941 */ /* 0x000fea0003800000 */
.L_x_329:
[----:B------:R1:W2:Y:S02]  /*1d30*/  LDS.64 R10, [R15+0x6600] ;  /* 0x006600000f0a7984 */ /* 0x0002a40000000a00 */
.L_x_328:
[C---:B------:R-:W-:Y:S01]  /*1d40*/  IMAD.IADD R19, R17.reuse, 0x1, -R0 ;  /* 0x0000000111137824 */ /* 0x040fe200078e0a00 */
[----:B------:R-:W-:-:S04]  /*1d50*/  LOP3.LUT R13, R17, 0x80000000, RZ, 0xfc, !PT ;  /* 0x80000000110d7812 */ /* 0x000fc800078efcff */
[C---:B0-2---:R-:W-:Y:S01]  /*1d60*/  IADD3 R10, P0, PT, R19.reuse, R10, RZ ;  /* 0x0000000a130a7210 */ /* 0x045fe20007f1e0ff */
[----:B------:R0:W-:Y:S03]  /*1d70*/  STG.E.STRONG.SYS desc[UR6][R20.64], R13 ;  /* 0x0000000d14007986 */ /* 0x0001e6000c115906 */
[----:B------:R-:W-:-:S05]  /*1d80*/  LEA.HI.X.SX32 R11, R19, R11, 0x1, P0 ;  /* 0x0000000b130b7211 */ /* 0x000fca00000f0eff */
[----:B------:R0:W-:Y:S04]  /*1d90*/  STS.64 [R15+0x6600], R10 ;  /* 0x0066000a0f007388 */ /* 0x0001e80000000a00 */
.L_x_327:
[----:B------:R-:W-:Y:S05]  /*1da0*/  BSYNC B1 ;  /* 0x0000000000017941 */ /* 0x000fea0003800000 */
.L_x_326:
[----:B------:R-:W2:Y:S01]  /*1db0*/  LDC R4, c[0x0][0x3c0] ;  /* 0x0000f000ff047b82 */ /* 0x000ea20000000800 */
[----:B------:R-:W-:-:S07]  /*1dc0*/  IMAD R9, R49, 0x8, R9 ;  /* 0x0000000831097824 */ /* 0x000fce00078e0209 */
[----:B0-----:R-:W0:Y:S01]  /*1dd0*/  LDC.64 R10, c[0x0][0x390] ;  /* 0x0000e400ff0a7b82 */ /* 0x001e220000000a00 */
[----:B--2---:R-:W-:Y:S02]  /*1de0*/  ISETP.GE.AND P0, PT, R47, R4, PT ;  /* 0x000000042f00720c */ /* 0x004fe40003f06270 */
[----:B0-----:R-:W-:-:S04]  /*1df0*/  ISETP.EQ.U32.AND P1, PT, R10, RZ, PT ;  /* 0x000000ff0a00720c */ /* 0x001fc80003f22070 */
[----:B------:R-:W-:-:S04]  /*1e00*/  ISETP.EQ.OR.EX P0, PT, R11, RZ, !P0, P1 ;  /* 0x000000ff0b00720c */ /* 0x000fc80004702710 */
[----:B------:R-:W-:-:S13]  /*1e10*/  ISETP.GT.U32.OR P0, PT, R3, 0xff, P0 ;  /* 0x000000ff0300780c */ /* 0x000fda0000704470 */
[----:B------:R-:W-:Y:S05]  /*1e20*/  @P0 BRA `(.L_x_334) ;  /* 0x0000000000240947 */ /* 0x000fea0003800000 */
[----:B------:R-:W0:Y:S01]  /*1e30*/  LDS.64 R12, [R15+0x6600] ;  /* 0x006600000f0c7984 */ /* 0x000e220000000a00 */
[C---:B------:R-:W-:Y:S02]  /*1e40*/  ISETP.GT.U32.AND P0, PT, R3.reuse, R49, PT ;  /* 0x000000310300720c */ /* 0x040fe40003f04070 */
[C---:B------:R-:W-:Y:S02]  /*1e50*/  LEA R10, P2, R3.reuse, R10, 0x3 ;  /* 0x0000000a030a7211 */ /* 0x040fe400078418ff */
[----:B------:R-:W-:Y:S02]  /*1e60*/  SEL R19, RZ, 0x1980, !P0 ;  /* 0x00001980ff137807 */ /* 0x000fe40004000000 */
[--C-:B------:R-:W-:Y:S02]  /*1e70*/  SHF.R.S32.HI R17, RZ, 0x1f, R0.reuse ;  /* 0x0000001fff117819 */ /* 0x100fe40000011400 */
[----:B------:R-:W-:Y:S02]  /*1e80*/  LEA.HI.X R11, R3, R11, RZ, 0x3, P2 ;  /* 0x0000000b030b7211 */ /* 0x000fe400010f1cff */
[----:B0-----:R-:W-:-:S04]  /*1e90*/  IADD3 R2, P0, P1, R12, R19, R0 ;  /* 0x000000130c027210 */ /* 0x001fc8000791e000 */
[----:B------:R-:W-:-:S05]  /*1ea0*/  IADD3.X R3, PT, PT, R13, RZ, R17, P0, P1 ;  /* 0x000000ff0d037210 */ /* 0x000fca00007e2411 */
[----:B------:R0:W-:Y:S04]  /*1eb0*/  STG.E.64 desc[UR6][R10.64], R2 ;  /* 0x000000020a007986 */ /* 0x0001e8000c101b06 */
.L_x_334:
[----:B------:R-:W-:Y:S05]  /*1ec0*/  WARPSYNC.ALL ;  /* 0x0000000000007948 */ /* 0x000fea0003800000 */
[----:B------:R-:W-:Y:S01]  /*1ed0*/  BAR.SYNC.DEFER_BLOCKING 0x0 ;  /* 0x0000000000007b1d */ /* 0x000fe20000010000 */
[----:B------:R-:W-:-:S05]  /*1ee0*/  ISETP.GT.AND P0, PT, R47, R4, PT ;  /* 0x000000042f00720c */ /* 0x000fca0003f04270 */
[----:B0-----:R0:W2:Y:S08]  /*1ef0*/  LDS.64 R2, [R9+0x6600] ;  /* 0x0066000009027984 */ /* 0x0010b00000000a00 */
[----:B0-----:R-:W-:Y:S05]  /*1f00*/  @P0 BRA `(.L_x_335) ;  /* 0x00000000005c0947 */ /* 0x001fea0003800000 */
[----:B------:R-:W0:Y:S01]  /*1f10*/  LDCU.64 UR4, c[0x0][0x3a0] ;  /* 0x00007400ff0477ac */ /* 0x000e220008000a00 */
[----:B--2---:R-:W-:-:S05]  /*1f20*/  IADD3 R0, P1, PT, R8, R2, RZ ;  /* 0x0000000208007210 */ /* 0x004fca0007f3e0ff */
[----:B------:R-:W-:Y:S01]  /*1f30*/  IMAD.X R9, RZ, RZ, R3, P1 ;  /* 0x000000ffff097224 */ /* 0x000fe200008e0603 */
[----:B0-----:R-:W-:-:S04]  /*1f40*/  LEA R2, P1, R0, UR4, 0x2 ;  /* 0x0000000400027c11 */ /* 0x001fc8000f8210ff */
[----:B------:R-:W-:-:S05]  /*1f50*/  LEA.HI.X R3, R0, UR5, R9, 0x2, P1 ;  /* 0x0000000500037c11 */ /* 0x000fca00088f1409 */
[----:B------:R2:W-:Y:S04]  /*1f60*/  STG.E desc[UR6][R2.64], R28 ;  /* 0x0000001c02007986 */ /* 0x0005e8000c101906 */
        /* <DEDUP_REMOVED lines=15> */
[----:B------:R2:W-:Y:S01]  /*2060*/  STG.E desc[UR6][R2.64+0x800], R46 ;  /* 0x0008002e02007986 */ /* 0x0005e2000c101906 */
[----:B------:R-:W-:Y:S05]  /*2070*/  BRA `(.L_x_336) ;  /* 0x0000000000e07947 */ /* 0x000fea0003800000 */
.L_x_335:
[----:B------:R-:W0:Y:S01]  /*2080*/  LDCU.64 UR4, c[0x0][0x3a0] ;  /* 0x00007400ff0477ac */ /* 0x000e220008000a00 */
[----:B------:R-:W-:Y:S01]  /*2090*/  IMAD R11, R45, -0x1980, R4 ;  /* 0xffffe6802d0b7824 */ /* 0x000fe200078e0204 */
[C---:B--2---:R-:W-:Y:S01]  /*20a0*/  IADD3 R0, P1, PT, R8.reuse, R2, RZ ;  /* 0x0000000208007210 */ /* 0x044fe20007f3e0ff */
[C---:B------:R-:W-:Y:S02]  /*20b0*/  VIADD R10, R8.reuse, 0x40 ;  /* 0x00000040080a7836 */ /* 0x040fe40000000000 */
[C---:B------:R-:W-:Y:S01]  /*20c0*/  VIADD R2, R8.reuse, 0x20 ;  /* 0x0000002008027836 */ /* 0x040fe20000000000 */
[-C--:B------:R-:W-:Y:S01]  /*20d0*/  ISETP.GE.AND P5, PT, R8, R11.reuse, PT ;  /* 0x0000000b0800720c */ /* 0x080fe20003fa6270 */
[----:B------:R-:W-:Y:S01]  /*20e0*/  IMAD.X R9, RZ, RZ, R3, P1 ;  /* 0x000000ffff097224 */ /* 0x000fe200008e0603 */
[-C--:B------:R-:W-:Y:S01]  /*20f0*/  ISETP.GE.AND P3, PT, R10, R11.reuse, PT ;  /* 0x0000000b0a00720c */ /* 0x080fe20003f66270 */
[----:B------:R-:W-:Y:S01]  /*2100*/  VIADD R10, R8, 0x60 ;  /* 0x00000060080a7836 */ /* 0x000fe20000000000 */
[----:B------:R-:W-:Y:S01]  /*2110*/  ISETP.GE.AND P4, PT, R2, R11, PT ;  /* 0x0000000b0200720c */ /* 0x000fe20003f86270 */
[----:B------:R-:W-:-:S02]  /*2120*/  VIADD R12, R8, 0x80 ;  /* 0x00000080080c7836 */ /* 0x000fc40000000000 */
[----:B------:R-:W-:Y:S01]  /*2130*/  VIADD R14, R8, 0xa0 ;  /* 0x000000a0080e7836 */ /* 0x000fe20000000000 */
[-C--:B------:R-:W-:Y:S01]  /*2140*/  ISETP.GE.AND P2, PT, R10, R11.reuse, PT ;  /* 0x0000000b0a00720c */ /* 0x080fe20003f46270 */
[----:B------:R-:W-:Y:S01]  /*2150*/  VIADD R10, R8, 0xc0 ;  /* 0x000000c0080a7836 */ /* 0x000fe20000000000 */
[----:B0-----:R-:W-:Y:S02]  /*2160*/  LEA R2, P1, R0, UR4, 0x2 ;  /* 0x0000000400027c11 */ /* 0x001fe4000f8210ff */
[-C--:B------:R-:W-:Y:S02]  /*2170*/  ISETP.GE.AND P6, PT, R14, R11.reuse, PT ;  /* 0x0000000b0e00720c */ /* 0x080fe40003fc6270 */
[----:B------:R-:W-:Y:S02]  /*2180*/  LEA.HI.X R3, R0, UR5, R9, 0x2, P1 ;  /* 0x0000000500037c11 */ /* 0x000fe400088f1409 */
[----:B------:R-:W-:Y:S01]  /*2190*/  ISETP.GE.AND P1, PT, R12, R11, PT ;  /* 0x0000000b0c00720c */ /* 0x000fe20003f26270 */
[----:B------:R-:W-:-:S02]  /*21a0*/  VIADD R12, R8, 0xe0 ;  /* 0x000000e0080c7836 */ /* 0x000fc40000000000 */
[----:B------:R0:W-:Y:S01]  /*21b0*/  @!P5 STG.E desc[UR6][R2.64], R28 ;  /* 0x0000001c0200d986 */ /* 0x0001e2000c101906 */
[-C--:B------:R-:W-:Y:S01]  /*21c0*/  ISETP.GE.AND P5, PT, R10, R11.reuse, PT ;  /* 0x0000000b0a00720c */ /* 0x080fe20003fa6270 */
[----:B------:R-:W-:Y:S02]  /*21d0*/  VIADD R10, R8, 0x100 ;  /* 0x00000100080a7836 */ /* 0x000fe40000000000 */
[----:B------:R0:W-:Y:S01]  /*21e0*/  @!P4 STG.E desc[UR6][R2.64+0x80], R30 ;  /* 0x0000801e0200c986 */ /* 0x0001e2000c101906 */
[-C--:B------:R-:W-:Y:S01]  /*21f0*/  ISETP.GE.AND P4, PT, R12, R11.reuse, PT ;  /* 0x0000000b0c00720c */ /* 0x080fe20003f86270 */
[----:B------:R-:W-:Y:S02]  /*2200*/  VIADD R12, R8, 0x120 ;  /* 0x00000120080c7836 */ /* 0x000fe40000000000 */
[----:B------:R0:W-:Y:S01]  /*2210*/  @!P3 STG.E desc[UR6][R2.64+0x100], R31 ;  /* 0x0001001f0200b986 */ /* 0x0001e2000c101906 */
        /* <DEDUP_REMOVED lines=21> */
[----:B------:R-:W-:-:S03]  /*2370*/  ISETP.GE.AND P2, PT, R12, R11, PT ;  /* 0x0000000b0c00720c */ /* 0x000fc60003f46270 */
[----:B------:R0:W-:Y:S01]  /*2380*/  @!P1 STG.E desc[UR6][R2.64+0x500], R39 ;  /* 0x0005002702009986 */ /* 0x0001e2000c101906 */
[----:B------:R-:W-:-:S03]  /*2390*/  ISETP.GE.AND P1, PT, R10, R11, PT ;  /* 0x0000000b0a00720c */ /* 0x000fc60003f26270 */
[----:B------:R0:W-:Y:S04]  /*23a0*/  @!P6 STG.E desc[UR6][R2.64+0x580], R40 ;  /* 0x000580280200e986 */ /* 0x0001e8000c101906 */
[----:B------:R0:W-:Y:S04]  /*23b0*/  @!P5 STG.E desc[UR6][R2.64+0x600], R41 ;  /* 0x000600290200d986 */ /* 0x0001e8000c101906 */
[----:B------:R0:W-:Y:S04]  /*23c0*/  @!P4 STG.E desc[UR6][R2.64+0x680], R42 ;  /* 0x0006802a0200c986 */ /* 0x0001e8000c101906 */
[----:B------:R0:W-:Y:S04]  /*23d0*/  @!P3 STG.E desc[UR6][R2.64+0x700], R43 ;  /* 0x0007002b0200b986 */ /* 0x0001e8000c101906 */
[----:B------:R0:W-:Y:S04]  /*23e0*/  @!P2 STG.E desc[UR6][R2.64+0x780], R44 ;  /* 0x0007802c0200a986 */ /* 0x0001e8000c101906 */
[----:B------:R0:W-:Y:S02]  /*23f0*/  @!P1 STG.E desc[UR6][R2.64+0x800], R46 ;  /* 0x0008002e02009986 */ /* 0x0001e4000c101906 */
.L_x_336:
[----:B------:R-:W-:Y:S05]  /*2400*/  @P0 BRA `(.L_x_337) ;  /* 0x0000000000480947 */ /* 0x000fea0003800000 */
[----:B------:R3:W5:Y:S04]  /*2410*/  LDG.E R5, desc[UR6][R6.64] ;  /* 0x0000000606057981 */ /* 0x000768000c1e1900 */
[----:B------:R3:W5:Y:S04]  /*2420*/  LDG.E R11, desc[UR6][R6.64+0x80] ;  /* 0x00008006060b7981 */ /* 0x000768000c1e1900 */
[----:B------:R3:W5:Y:S04]  /*2430*/  LDG.E R13, desc[UR6][R6.64+0x100] ;  /* 0x00010006060d7981 */ /* 0x000768000c1e1900 */
[----:B-1----:R3:W5:Y:S04]  /*2440*/  LDG.E R15, desc[UR6][R6.64+0x180] ;  /* 0x00018006060f7981 */ /* 0x002768000c1e1900 */
[----:B------:R3:W5:Y:S04]  /*2450*/  LDG.E R17, desc[UR6][R6.64+0x200] ;  /* 0x0002000606117981 */ /* 0x000768000c1e1900 */
[----:B------:R3:W5:Y:S04]  /*2460*/  LDG.E R19, desc[UR6][R6.64+0x280] ;  /* 0x0002800606137981 */ /* 0x000768000c1e1900 */
[----:B------:R3:W5:Y:S04]  /*2470*/  LDG.E R21, desc[UR6][R6.64+0x300] ;  /* 0x0003000606157981 */ /* 0x000768000c1e1900 */
[----:B------:R3:W5:Y:S04]  /*2480*/  LDG.E R23, desc[UR6][R6.64+0x380] ;  /* 0x0003800606177981 */ /* 0x000768000c1e1900 */
[----:B------:R3:W5:Y:S04]  /*2490*/  LDG.E R25, desc[UR6][R6.64+0x400] ;  /* 0x0004000606197981 */ /* 0x000768000c1e1900 */
[----:B------:R3:W5:Y:S04]  /*24a0*/  LDG.E R27, desc[UR6][R6.64+0x480] ;  /* 0x00048006061b7981 */ /* 0x000768000c1e1900 */
[----:B------:R3:W5:Y:S04]  /*24b0*/  LDG.E R29, desc[UR6][R6.64+0x500] ;  /* 0x00050006061d7981 */ /* 0x000768000c1e1900 */
[----:B0-2---:R3:W5:Y:S04]  /*24c0*/  LDG.E R31, desc[UR6][R6.64+0x580] ;  /* 0x00058006061f7981 */ /* 0x005768000c1e1900 */
[----:B------:R3:W5:Y:S04]  /*24d0*/  LDG.E R33, desc[UR6][R6.64+0x600] ;  /* 0x0006000606217981 */ /* 0x000768000c1e1900 */
[----:B------:R3:W5:Y:S04]  /*24e0*/  LDG.E R35, desc[UR6][R6.64+0x680] ;  /* 0x0006800606237981 */ /* 0x000768000c1e1900 */
[----:B------:R3:W5:Y:S04]  /*24f0*/  LDG.E R37, desc[UR6][R6.64+0x700] ;  /* 0x0007000606257981 */ /* 0x000768000c1e1900 */
[----:B------:R3:W5:Y:S04]  /*2500*/  LDG.E R39, desc[UR6][R6.64+0x780] ;  /* 0x0007800606277981 */ /* 0x000768000c1e1900 */
[----:B------:R3:W5:Y:S01]  /*2510*/  LDG.E R41, desc[UR6][R6.64+0x800] ;  /* 0x0008000606297981 */ /* 0x000762000c1e1900 */
[----:B------:R-:W-:Y:S05]  /*2520*/  BRA `(.L_x_338) ;  /* 0x0000000000cc7947 */ /* 0x000fea0003800000 */
.L_x_337:
[----:B0-2---:R-:W-:Y:S02]  /*2530*/  IMAD.IADD R3, R4, 0x1, -R5 ;  /* 0x0000000104037824 */ /* 0x005fe400078e0a05 */
[C---:B------:R-:W-:Y:S02]  /*2540*/  VIADD R2, R8.reuse, 0x20 ;  /* 0x0000002008027836 */ /* 0x040fe40000000000 */
[C---:B------:R-:W-:Y:S01]  /*2550*/  VIADD R10, R8.reuse, 0x40 ;  /* 0x00000040080a7836 */ /* 0x040fe20000000000 */
[CC--:B------:R-:W-:Y:S01]  /*2560*/  ISETP.GE.AND P5, PT, R8.reuse, R3.reuse, PT ;  /* 0x000000030800720c */ /* 0x0c0fe20003fa6270 */
[----:B------:R-:W-:Y:S01]  /*2570*/  VIADD R12, R8, 0x80 ;  /* 0x00000080080c7836 */ /* 0x000fe20000000000 */
[-C--:B------:R-:W-:Y:S01]  /*2580*/  ISETP.GE.AND P4, PT, R2, R3.reuse, PT ;  /* 0x000000030200720c */ /* 0x080fe20003f86270 */
[----:B------:R-:W-:Y:S01]  /*2590*/  VIADD R2, R8, 0x60 ;  /* 0x0000006008027836 */ /* 0x000fe20000000000 */
[-C--:B------:R-:W-:Y:S01]  /*25a0*/  ISETP.GE.AND P3, PT, R10, R3.reuse, PT ;  /* 0x000000030a00720c */ /* 0x080fe20003f66270 */
[----:B------:R-:W-:Y:S01]  /*25b0*/  VIADD R10, R8, 0xa0 ;  /* 0x000000a0080a7836 */ /* 0x000fe20000000000 */
[----:B------:R-:W-:-:S02]  /*25c0*/  ISETP.GE.AND P1, PT, R12, R3, PT ;  /* 0x000000030c00720c */ /* 0x000fc40003f26270 */
[-C--:B------:R-:W-:Y:S01]  /*25d0*/  ISETP.GE.AND P2, PT, R2, R3.reuse, PT ;  /* 0x000000030200720c */ /* 0x080fe20003f46270 */
[----:B------:R-:W-:Y:S01]  /*25e0*/  VIADD R2, R8, 0xc0 ;  /* 0x000000c008027836 */ /* 0x000fe20000000000 */
[-C--:B------:R-:W-:Y:S01]  /*25f0*/  ISETP.GE.AND P6, PT, R10, R3.reuse, PT ;  /* 0x000000030a00720c */ /* 0x080fe20003fc6270 */
[----:B------:R-:W-:Y:S02]  /*2600*/  VIADD R10, R8, 0xe0 ;  /* 0x000000e0080a7836 */ /* 0x000fe40000000000 */
[----:B------:R0:W5:Y:S01]  /*2610*/  @!P5 LDG.E R5, desc[UR6][R6.64] ;  /* 0x000000060605d981 */ /* 0x000162000c1e1900 */
[-C--:B------:R-:W-:Y:S01]  /*2620*/  ISETP.GE.AND P5, PT, R2, R3.reuse, PT ;  /* 0x000000030200720c */ /* 0x080fe20003fa6270 */
[----:B------:R-:W-:Y:S02]  /*2630*/  VIADD R2, R8, 0x100 ;  /* 0x0000010008027836 */ /* 0x000fe40000000000 */
[----:B------:R0:W5:Y:S01]  /*2640*/  @!P4 LDG.E R11, desc[UR6][R6.64+0x80] ;  /* 0x00008006060bc981 */ /* 0x000162000c1e1900 */
[----:B------:R-:W-:Y:S01]  /*2650*/  ISETP.GE.AND P4, PT, R10, R3, PT ;  /* 0x000000030a00720c */ /* 0x000fe20003f86270 */
[----:B------:R-:W-:-:S02]  /*2660*/  VIADD R10, R8, 0x120 ;  /* 0x00000120080a7836 */ /* 0x000fc40000000000 */
[----:B------:R0:W5:Y:S01]  /*2670*/  @!P3 LDG.E R13, desc[UR6][R6.64+0x100] ;  /* 0x00010006060db981 */ /* 0x000162000c1e1900 */
[-C--:B------:R-:W-:Y:S01]  /*2680*/  ISETP.GE.AND P3, PT, R2, R3.reuse, PT ;  /* 0x000000030200720c */ /* 0x080fe20003f66270 */
[----:B------:R-:W-:Y:S02]  /*2690*/  VIADD R2, R8, 0x140 ;  /* 0x0000014008027836 */ /* 0x000fe40000000000 */
[----:B-1----:R0:W5:Y:S01]  /*26a0*/  @!P2 LDG.E R15, desc[UR6][R6.64+0x180] ;  /* 0x00018006060fa981 */ /* 0x002162000c1e1900 */
        /* <DEDUP_REMOVED lines=18> */
[----:B------:R-:W-:-:S03]  /*27d0*/  ISETP.GE.AND P2, PT, R10, R3, PT ;  /* 0x000000030a00720c */ /* 0x000fc60003f46270 */
[----:B------:R0:W5:Y:S01]  /*27e0*/  @!P1 LDG.E R29, desc[UR6][R6.64+0x500] ;  /* 0x00050006061d9981 */ /* 0x000162000c1e1900 */
[----:B------:R-:W-:-:S03]  /*27f0*/  ISETP.GE.AND P1, PT, R2, R3, PT ;  /* 0x000000030200720c */ /* 0x000fc60003f26270 */
[----:B------:R0:W5:Y:S04]  /*2800*/  @!P6 LDG.E R31, desc[UR6][R6.64+0x580] ;  /* 0x00058006061fe981 */ /* 0x000168000c1e1900 */
[----:B------:R0:W5:Y:S04]  /*2810*/  @!P5 LDG.E R33, desc[UR6][R6.64+0x600] ;  /* 0x000600060621d981 */ /* 0x000168000c1e1900 */
[----:B------:R0:W5:Y:S04]  /*2820*/  @!P4 LDG.E R35, desc[UR6][R6.64+0x680] ;  /* 0x000680060623c981 */ /* 0x000168000c1e1900 */
[----:B------:R0:W5:Y:S04]  /*2830*/  @!P3 LDG.E R37, desc[UR6][R6.64+0x700] ;  /* 0x000700060625b981 */ /* 0x000168000c1e1900 */
[----:B------:R0:W5:Y:S04]  /*2840*/  @!P2 LDG.E R39, desc[UR6][R6.64+0x780] ;  /* 0x000780060627a981 */ /* 0x000168000c1e1900 */
[----:B------:R0:W5:Y:S02]  /*2850*/  @!P1 LDG.E R41, desc[UR6][R6.64+0x800] ;  /* 0x0008000606299981 */ /* 0x000164000c1e1900 */
.L_x_338:
[----:B------:R-:W-:Y:S05]  /*2860*/  @P0 BRA `(.L_x_339) ;  /* 0x0000000000540947 */ /* 0x000fea0003800000 */
[----:B------:R-:W1:Y:S02]  /*2870*/  LDCU.64 UR4, c[0x0][0x3b0] ;  /* 0x00007600ff0477ac */ /* 0x000e640008000a00 */
[----:B-1----:R-:W-:-:S04]  /*2880*/  LEA R2, P0, R0, UR4, 0x2 ;  /* 0x0000000400027c11 */ /* 0x002fc8000f8010ff */
[----:B------:R-:W-:-:S05]  /*2890*/  LEA.HI.X R3, R0, UR5, R9, 0x2, P0 ;  /* 0x0000000500037c11 */ /* 0x000fca00080f1409 */
[----:B-----5:R-:W-:Y:S04]  /*28a0*/  STG.E desc[UR6][R2.64], R5 ;  /* 0x0000000502007986 */ /* 0x020fe8000c101906 */
[----:B------:R-:W-:Y:S04]  /*28b0*/  STG.E desc[UR6][R2.64+0x80], R11 ;  /* 0x0000800b02007986 */ /* 0x000fe8000c101906 */
        /* <DEDUP_REMOVED lines=14> */
[----:B------:R-:W-:Y:S01]  /*29a0*/  STG.E desc[UR6][R2.64+0x800], R41 ;  /* 0x0008002902007986 */ /* 0x000fe2000c101906 */
[----:B------:R-:W-:Y:S05]  /*29b0*/  EXIT ;  /* 0x000000000000794d */ /* 0x000fea0003800000 */
.L_x_339:
[----:B------:R-:W1:Y:S01]  /*29c0*/  LDCU.64 UR4, c[0x0][0x3b0] ;  /* 0x00007600ff0477ac */ /* 0x000e620008000a00 */
[----:B------:R-:W-:Y:S02]  /*29d0*/  IMAD R45, R45, -0x1980, R4 ;  /* 0xffffe6802d2d7824 */ /* 0x000fe400078e0204 */
[C---:B------:R-:W-:Y:S02]  /*29e0*/  VIADD R2, R8.reuse, 0x20 ;  /* 0x0000002008027836 */ /* 0x040fe40000000000 */
[C---:B------:R-:W-:Y:S01]  /*29f0*/  VIADD R4, R8.reuse, 0x40 ;  /* 0x0000004008047836 */ /* 0x040fe20000000000 */
[CC--:B------:R-:W-:Y:S01]  /*2a00*/  ISETP.GE.AND P3, PT, R8.reuse, R45.reuse, PT ;  /* 0x0000002d0800720c */ /* 0x0c0fe20003f66270 */
[----:B0--3--:R-:W-:Y:S01]  /*2a10*/  VIADD R6, R8, 0x60 ;  /* 0x0000006008067836 */ /* 0x009fe20000000000 */
[-C--:B------:R-:W-:Y:S01]  /*2a20*/  ISETP.GE.AND P2, PT, R2, R45.reuse, PT ;  /* 0x0000002d0200720c */ /* 0x080fe20003f46270 */
[----:B------:R-:W-:Y:S01]  /*2a30*/  VIADD R10, R8, 0xc0 ;  /* 0x000000c0080a7836 */ /* 0x000fe20000000000 */
[-C--:B------:R-:W-:Y:S01]  /*2a40*/  ISETP.GE.AND P1, PT, R4, R45.reuse, PT ;  /* 0x0000002d0400720c */ /* 0x080fe20003f26270 */
[----:B------:R-:W-:Y:S01]  /*2a50*/  VIADD R4, R8, 0x80 ;  /* 0x0000008008047836 */ /* 0x000fe20000000000 */
[----:B------:R-:W-:Y:S01]  /*2a60*/  ISETP.GE.AND P0, PT, R6, R45, PT ;  /* 0x0000002d0600720c */ /* 0x000fe20003f06270 */
[----:B------:R-:W-:-:S03]  /*2a70*/  VIADD R6, R8, 0xa0 ;  /* 0x000000a008067836 */ /* 0x000fc60000000000 */
[-C--:B------:R-:W-:Y:S01]  /*2a80*/  ISETP.GE.AND P6, PT, R4, R45.reuse, PT ;  /* 0x0000002d0400720c */ /* 0x080fe20003fc6270 */
[----:B------:R-:W-:Y:S01]  /*2a90*/  VIADD R4, R8, 0x100 ;  /* 0x0000010008047836 */ /* 0x000fe20000000000 */
[----:B-1----:R-:W-:Y:S02]  /*2aa0*/  LEA R2, P4, R0, UR4, 0x2 ;  /* 0x0000000400027c11 */ /* 0x002fe4000f8810ff */
[-C--:B------:R-:W-:Y:S02]  /*2ab0*/  ISETP.GE.AND P5, PT, R6, R45.reuse, PT ;  /* 0x0000002d0600720c */ /* 0x080fe40003fa6270 */
[----:B------:R-:W-:Y:S01]  /*2ac0*/  LEA.HI.X R3, R0, UR5, R9, 0x2, P4 ;  /* 0x0000000500037c11 */ /* 0x000fe2000a0f1409 */
[----:B------:R-:W-:Y:S01]  /*2ad0*/  VIADD R0, R8, 0xe0 ;  /* 0x000000e008007836 */ /* 0x000fe20000000000 */
[----:B------:R-:W-:-:S03]  /*2ae0*/  ISETP.GE.AND P4, PT, R10, R45, PT ;  /* 0x0000002d0a00720c */ /* 0x000fc60003f86270 */
[----:B-----5:R0:W-:Y:S01]  /*2af0*/  @!P3 STG.E desc[UR6][R2.64], R5 ;  /* 0x000000050200b986 */ /* 0x0201e2000c101906 */
        /* <DEDUP_REMOVED lines=19> */
[C---:B------:R-:W-:Y:S02]  /*2c30*/  VIADD R0, R8.reuse, 0x1e0 ;  /* 0x000001e008007836 */ /* 0x040fe40000000000 */
[----:B------:R-:W-:Y:S01]  /*2c40*/  VIADD R8, R8, 0x200 ;  /* 0x0000020008087836 */ /* 0x000fe20000000000 */
[----:B------:R0:W-:Y:S01]  /*2c50*/  @!P3 STG.E desc[UR6][R2.64+0x380], R23 ;  /* 0x000380170200b986 */ /* 0x0001e2000c101906 */
[----:B------:R-:W-:-:S03]  /*2c60*/  ISETP.GE.AND P3, PT, R4, R45, PT ;  /* 0x0000002d0400720c */ /* 0x000fc60003f66270 */
        /* <DEDUP_REMOVED lines=9> */
[----:B------:R0:W-:Y:S01]  /*2d00*/  @!P2 STG.E desc[UR6][R2.64+0x780], R39 ;  /* 0x000780270200a986 */ /* 0x0001e2000c101906 */
[----:B------:R-:W-:Y:S05]  /*2d10*/  @P1 EXIT ;  /* 0x000000000000194d */ /* 0x000fea0003800000 */
[----:B------:R-:W-:Y:S01]  /*2d20*/  STG.E desc[UR6][R2.64+0x800], R41 ;  /* 0x0008002902007986 */ /* 0x000fe2000c101906 */
[----:B------:R-:W-:Y:S05]  /*2d30*/  EXIT ;  /* 0x000000000000794d */ /* 0x000fea0003800000 */
.L_x_325:
[----:B------:R-:W-:Y:S01]  /*2d40*/  IMAD.MOV.U32 R2, RZ, RZ, RZ ;  /* 0x000000ffff027224 */ /* 0x000fe200078e00ff */
[C---:B------:R-:W-:Y:S01]  /*2d50*/  ISETP.GT.U32.AND P0, PT, R3.reuse, 0x1f, PT ;  /* 0x0000001f0300780c */ /* 0x040fe20003f04070 */
[----:B------:R-:W-:Y:S05]  /*2d60*/  WARPSYNC.ALL ;  /* 0x0000000000007948 */ /* 0x000fea0003800000 */
[----:B------:R-:W-:-:S04]  /*2d70*/  IMAD.HI.U32 R20, R3, 0x15555556, R2 ;  /* 0x1555555603147827 */ /* 0x000fc800078e0002 */
[----:B------:R-:W-:-:S05]  /*2d80*/  IMAD R21, R20, 0x4, R9 ;  /* 0x0000000414157824 */ /* 0x000fca00078e0209 */
[----:B------:R0:W-:Y:S01]  /*2d90*/  STS [R21+0x3410], R0 ;  /* 0x0034100015007388 */ /* 0x0001e20000000800 */
[----:B------:R-:W-:Y:S06]  /*2da0*/  BAR.SYNC.DEFER_BLOCKING 0x0 ;  /* 0x0000000000007b1d */ /* 0x000fec0000010000 */
[----:B------:R-:W-:Y:S05]  /*2db0*/  @P0 BRA `(.L_x_340) ;  /* 0x0000000000dc0947 */ /* 0x000fea0003800000 */
[----:B------:R-:W-:Y:S01]  /*2dc0*/  IMAD R20, R3, 0x34, R9 ;  /* 0x0000003403147824 */ /* 0x000fe200078e0209 */
[----:B------:R-:W-:-:S04]  /*2dd0*/  UMOV UR8, 0xffffffff ;  /* 0xffffffff00087882 */ /* 0x000fc80000000000 */
[----:B------:R-:W-:Y:S04]  /*2de0*/  LDS R28, [R20+0x3410] ;  /* 0x00341000141c7984 */ /* 0x000fe80000000800 */
[----:B------:R-:W-:Y:S04]  /*2df0*/  LDS R31, [R20+0x3414] ;  /* 0x00341400141f7984 */ /* 0x000fe80000000800 */
[----:B------:R-:W1:Y:S04]  /*2e00*/  LDS R30, [R20+0x3418] ;  /* 0x00341800141e7984 */ /* 0x000e680000000800 */
[----:B------:R-:W-:Y:S04]  /*2e10*/  LDS R32, [R20+0x341c] ;  /* 0x00341c0014207984 */ /* 0x000fe80000000800 */
[----:B------:R-:W2:Y:S04]  /*2e20*/  LDS R33, [R20+0x3420] ;  /* 0x0034200014217984 */ /* 0x000ea80000000800 */
[----:B------:R-:W-:Y:S04]  /*2e30*/  LDS R34, [R20+0x3424] ;  /* 0x0034240014227984 */ /* 0x000fe80000000800 */
[----:B------:R-:W3:Y:S04]  /*2e40*/  LDS R35, [R20+0x3428] ;  /* 0x0034280014237984 */ /* 0x000ee80000000800 */
[----:B------:R-:W-:Y:S04]  /*2e50*/  LDS R36, [R20+0x342c] ;  /* 0x00342c0014247984 */ /* 0x000fe80000000800 */
[----:B------:R-:W4:Y:S04]  /*2e60*/  LDS R37, [R20+0x3430] ;  /* 0x0034300014257984 */ /* 0x000f280000000800 */
[----:B------:R-:W-:Y:S04]  /*2e70*/  LDS R38, [R20+0x3434] ;  /* 0x0034340014267984 */ /* 0x000fe80000000800 */
[----:B------:R-:W5:Y:S04]  /*2e80*/  LDS R39, [R20+0x3438] ;  /* 0x0034380014277984 */ /* 0x000f680000000800 */
[----:B------:R-:W0:Y:S01]  /*2e90*/  LDS R40, [R20+0x343c] ;  /* 0x00343c0014287984 */ /* 0x000e220000000800 */
[----:B-1----:R-:W-:-:S04]  /*2ea0*/  IADD3 R41, PT, PT, R30, R31, R28 ;  /* 0x0000001f1e297210 */ /* 0x002fc80007ffe01c */
[----:B--2---:R-:W-:-:S04]  /*2eb0*/  IADD3 R41, PT, PT, R33, R41, R32 ;  /* 0x0000002921297210 */ /* 0x004fc80007ffe020 */
[----:B---3--:R-:W-:-:S04]  /*2ec0*/  IADD3 R41, PT, PT, R35, R41, R34 ;  /* 0x0000002923297210 */ /* 0x008fc80007ffe022 */
[----:B----4-:R-:W-:-:S04]  /*2ed0*/  IADD3 R41, PT, PT, R37, R41, R36 ;  /* 0x0000002925297210 */ /* 0x010fc80007ffe024 */
[----:B-----5:R-:W-:-:S05]  /*2ee0*/  IADD3 R41, PT, PT, R39, R41, R38 ;  /* 0x0000002927297210 */ /* 0x020fca0007ffe026 */
[----:B0-----:R-:W-:Y:S01]  /*2ef0*/  IMAD.IADD R40, R40, 0x1, R41 ;  /* 0x0000000128287824 */ /* 0x001fe200078e0229 */
[----:B------:R-:W-:Y:S06]  /*2f00*/  BRA.DIV UR8, `(.L_x_341) ;  /* 0x0000008608447947 */ /* 0x000fec000b800000 */
[----:B------:R-:W0:Y:S02]  /*2f10*/  SHFL.UP P0, R41, R40, 0x1, RZ ;  /* 0x0420000028297989 */ /* 0x000e2400000000ff */
[----:B0-----:R-:W-:-:S05]  /*2f20*/  @P0 IMAD.IADD R41, R40, 0x1, R41 ;  /* 0x0000000128290824 */ /* 0x001fca00078e0229 */
[----:B------:R-:W0:Y:S02]  /*2f30*/  SHFL.UP P0, R42, R41, 0x2, RZ ;  /* 0x04400000292a7989 */ /* 0x000e2400000000ff */
[----:B0-----:R-:W-:-:S05]  /*2f40*/  @P0 IMAD.IADD R42, R41, 0x1, R42 ;  /* 0x00000001292a0824 */ /* 0x001fca00078e022a */
[----:B------:R-:W0:Y:S02]  /*2f50*/  SHFL.UP P0, R43, R42, 0x4, RZ ;  /* 0x048000002a2b7989 */ /* 0x000e2400000000ff */
[----:B0-----:R-:W-:-:S05]  /*2f60*/  @P0 IMAD.IADD R43, R42, 0x1, R43 ;  /* 0x000000012a2b0824 */ /* 0x001fca00078e022b */
[----:B------:R-:W0:Y:S02]  /*2f70*/  SHFL.UP P0, R44, R43, 0x8, RZ ;  /* 0x050000002b2c7989 */ /* 0x000e2400000000ff */
[----:B0-----:R-:W-:-:S05]  /*2f80*/  @P0 IMAD.IADD R44, R43, 0x1, R44 ;  /* 0x000000012b2c0824 */ /* 0x001fca00078e022c */
[----:B------:R0:W1:Y:S02]  /*2f90*/  SHFL.UP P0, R47, R44, 0x10, RZ ;  /* 0x060000002c2f7989 */ /* 0x00006400000000ff */
.L_x_431:
[----:B-1----:R-:W-:-:S04]  /*2fa0*/  @P0 IMAD.IADD R47, R44, 0x1, R47 ;  /* 0x000000012c2f0824 */ /* 0x002fc800078e022f */
[----:B------:R-:W-:-:S04]  /*2fb0*/  IMAD.IADD R47, R47, 0x1, -R40 ;  /* 0x000000012f2f7824 */ /* 0x000fc800078e0a28 */
[----:B------:R-:W-:Y:S01]  /*2fc0*/  IMAD.IADD R28, R28, 0x1, R47 ;  /* 0x000000011c1c7824 */ /* 0x000fe200078e022f */
[----:B------:R1:W-:Y:S03]  /*2fd0*/  STS [R20+0x3410], R47 ;  /* 0x0034102f14007388 */ /* 0x0003e60000000800 */
        /* <DEDUP_REMOVED lines=19> */
[----:B------:R1:W-:Y:S04]  /*3110*/  STS [R20+0x3438], R38 ;  /* 0x0034382614007388 */ /* 0x0003e80000000800 */
[----:B------:R1:W-:Y:S02]  /*3120*/  STS [R20+0x343c], R39 ;  /* 0x00343c2714007388 */ /* 0x0003e40000000800 */
.L_x_340:
[----:B------:R-:W-:Y:S05]  /*3130*/  WARPSYNC.ALL ;  /* 0x0000000000007948 */ /* 0x000fea0003800000 */
[----:B------:R-:W-:Y:S01]  /*3140*/  BAR.SYNC.DEFER_BLOCKING 0x0 ;  /* 0x0000000000007b1d */ /* 0x000fe20000010000 */
[----:B------:R-:W-:Y:S02]  /*3150*/  ISETP.NE.AND P1, PT, R52, RZ, PT ;  /* 0x000000ff3400720c */ /* 0x000fe40003f25270 */
[----:B------:R-:W-:-:S03]  /*3160*/  ISETP.NE.AND P0, PT, R29, 0x7fffffff, PT ;  /* 0x7fffffff1d00780c */ /* 0x000fc60003f05270 */
[----:B------:R-:W-:Y:S01]  /*3170*/  BSSY.RECONVERGENT B0, `(.L_x_342) ;  /* 0x000002a000007945 */ /* 0x000fe20003800200 */
[----:B-1----:R-:W-:-:S04]  /*3180*/  SEL R20, R29, 0x80000000, P0 ;  /* 0x800000001d147807 */ /* 0x002fc80000000000 */
[----:B------:R-:W-:-:S04]  /*3190*/  SHF.R.U32.HI R20, RZ, UR5, R20 ;  /* 0x00000005ff147c19 */ /* 0x000fc80008011614 */
[----:B------:R-:W-:Y:S01]  /*31a0*/  LOP3.LUT R31, R20, UR4, RZ, 0x30, !PT ;  /* 0x00000004141f7c12 */ /* 0x000fe2000f8e30ff */
[----:B0-----:R-:W0:Y:S01]  /*31b0*/  LDS R21, [R21+0x3410] ;  /* 0x0034100015157984 */ /* 0x001e220000000800 */
[----:B------:R-:W-:Y:S05]  /*31c0*/  @P1 BRA `(.L_x_343) ;  /* 0x0000000000901947 */ /* 0x000fea0003800000 */
[----:B------:R-:W0:Y:S04]  /*31d0*/  LDS R20, [R50] ;  /* 0x0000000032147984 */ /* 0x000e280000000800 */
        /* <DEDUP_REMOVED lines=8> */
[----:B------:R-:W5:Y:S04]  /*3260*/  LDS R44, [R50+0x2400] ;  /* 0x00240000322c7984 */ /* 0x000f680000000800 */
[----:B------:R-:W5:Y:S01]  /*3270*/  LDS R46, [R50+0x2800] ;  /* 0x00280000322e7984 */ /* 0x000f620000000800 */
[----:B0-----:R-:W-:-:S03]  /*3280*/  IMAD.IADD R33, R21, 0x1, R20 ;  /* 0x0000000115217824 */ /* 0x001fc600078e0214 */
[----:B------:R-:W0:Y:S01]  /*3290*/  LDS R48, [R50+0x2c00] ;  /* 0x002c000032307984 */ /* 0x000e220000000800 */
[----:B-1----:R-:W-:-:S03]  /*32a0*/  IMAD.IADD R35, R21, 0x1, R28 ;  /* 0x0000000115237824 */ /* 0x002fc600078e021c */
[----:B------:R1:W-:Y:S01]  /*32b0*/  STS [R50], R33 ;  /* 0x0000002132007388 */ /* 0x0003e20000000800 */
[----:B--2---:R-:W-:-:S03]  /*32c0*/  IMAD.IADD R37, R21, 0x1, R30 ;  /* 0x0000000115257824 */ /* 0x004fc600078e021e */
[----:B------:R2:W-:Y:S01]  /*32d0*/  STS [R50+0x400], R35 ;  /* 0x0004002332007388 */ /* 0x0005e20000000800 */
[C---:B---3--:R-:W-:Y:S02]  /*32e0*/  IMAD.IADD R39, R21.reuse, 0x1, R32 ;  /* 0x0000000115277824 */ /* 0x048fe400078e0220 */
[C---:B----4-:R-:W-:Y:S01]  /*32f0*/  IMAD.IADD R41, R21.reuse, 0x1, R34 ;  /* 0x0000000115297824 */ /* 0x050fe200078e0222 */
[----:B------:R3:W-:Y:S01]  /*3300*/  STS [R50+0x800], R37 ;  /* 0x0008002532007388 */ /* 0x0007e20000000800 */
[----:B-----5:R-:W-:-:S03]  /*3310*/  IMAD.IADD R43, R21, 0x1, R36 ;  /* 0x00000001152b7824 */ /* 0x020fc600078e0224 */
[----:B------:R3:W-:Y:S01]  /*3320*/  STS [R50+0xc00], R39 ;  /* 0x000c002732007388 */ /* 0x0007e20000000800 */
[----:B------:R-:W-:-:S03]  /*3330*/  IMAD.IADD R47, R21, 0x1, R38 ;  /* 0x00000001152f7824 */ /* 0x000fc600078e0226 */
[----:B------:R3:W-:Y:S01]  /*3340*/  STS [R50+0x1000], R41 ;  /* 0x0010002932007388 */ /* 0x0007e20000000800 */
[----:B-1----:R-:W-:-:S03]  /*3350*/  IMAD.IADD R33, R21, 0x1, R40 ;  /* 0x0000000115217824 */ /* 0x002fc600078e0228 */
[----:B------:R3:W-:Y:S01]  /*3360*/  STS [R50+0x1400], R43 ;  /* 0x0014002b32007388 */ /* 0x0007e20000000800 */
[----:B--2---:R-:W-:-:S03]  /*3370*/  IMAD.IADD R35, R21, 0x1, R42 ;  /* 0x0000000115237824 */ /* 0x004fc600078e022a */
[----:B------:R3:W-:Y:S01]  /*3380*/  STS [R50+0x1800], R47 ;  /* 0x0018002f32007388 */ /* 0x0007e20000000800 */
[----:B------:R-:W-:-:S03]  /*3390*/  IMAD.IADD R49, R21, 0x1, R44 ;  /* 0x0000000115317824 */ /* 0x000fc600078e022c */
[----:B------:R3:W-:Y:S01]  /*33a0*/  STS [R50+0x1c00], R33 ;  /* 0x001c002132007388 */ /* 0x0007e20000000800 */
[----:B------:R-:W-:-:S03]  /*33b0*/  IMAD.IADD R51, R21, 0x1, R46 ;  /* 0x0000000115337824 */ /* 0x000fc600078e022e */
[----:B------:R3:W-:Y:S01]  /*33c0*/  STS [R50+0x2000], R35 ;  /* 0x0020002332007388 */ /* 0x0007e20000000800 */
[----:B0-----:R-:W-:-:S03]  /*33d0*/  IMAD.IADD R53, R21, 0x1, R48 ;  /* 0x0000000115357824 */ /* 0x001fc600078e0230 */
[----:B------:R3:W-:Y:S04]  /*33e0*/  STS [R50+0x2400], R49 ;  /* 0x0024003132007388 */ /* 0x0007e80000000800 */
[----:B------:R3:W-:Y:S04]  /*33f0*/  STS [R50+0x2800], R51 ;  /* 0x0028003332007388 */ /* 0x0007e80000000800 */
[----:B------:R3:W-:Y:S02]  /*3400*/  STS [R50+0x2c00], R53 ;  /* 0x002c003532007388 */ /* 0x0007e40000000800 */
.L_x_343:
[----:B------:R-:W-:Y:S05]  /*3410*/  BSYNC.RECONVERGENT B0 ;  /* 0x0000000000007941 */ /* 0x000fea0003800200 */
.L_x_342:
[----:B------:R-:W-:Y:S01]  /*3420*/  BAR.SYNC.DEFER_BLOCKING 0x0 ;  /* 0x0000000000007b1d */ /* 0x000fe20000010000 */
[----:B------:R-:W-:Y:S01]  /*3430*/  R2P PR, R31, 0x7f ;  /* 0x0000007f1f007804 */ /* 0x000fe20000000000 */
[----:B------:R-:W-:-:S04]  /*3440*/  IMAD.MOV.U32 R46, RZ, RZ, RZ ;  /* 0x000000ffff2e7224 */ /* 0x000fc800078e00ff */
[----:B------:R-:W-:Y:S01]  /*3450*/  BSSY.RECONVERGENT B0, `(.L_x_344) ;  /* 0x0000025000007945 */ /* 0x000fe20003800200 */
[----:B------:R-:W1:Y:S07]  /*3460*/  S2R R48, SR_LEMASK ;  /* 0x0000000000307919 */ /* 0x000e6e0000003a00 */
[----:B------:R-:W-:Y:S02]  /*3470*/  VOTE.ANY R20, PT, P0 ;  /* 0x0000000000147806 */ /* 0x000fe400000e0100 */
[----:B---3--:R-:W-:-:S02]  /*3480*/  VOTE.ANY R33, PT, P1 ;  /* 0x0000000000217806 */ /* 0x008fc400008e0100 */
[----:B------:R-:W-:Y:S02]  /*3490*/  @!P0 LOP3.LUT R20, RZ, R20, RZ, 0x33, !PT ;  /* 0x00000014ff148212 */ /* 0x000fe400078e33ff */
[----:B------:R-:W-:Y:S02]  /*34a0*/  VOTE.ANY R35, PT, P2 ;  /* 0x0000000000237806 */ /* 0x000fe400010e0100 */
[----:B------:R-:W-:Y:S02]  /*34b0*/  @!P1 LOP3.LUT R33, RZ, R33, RZ, 0x33, !PT ;  /* 0x00000021ff219212 */ /* 0x000fe400078e33ff */
[----:B------:R-:W-:Y:S02]  /*34c0*/  VOTE.ANY R37, PT, P3 ;  /* 0x0000000000257806 */ /* 0x000fe400018e0100 */
[----:B------:R-:W-:Y:S02]  /*34d0*/  @!P2 LOP3.LUT R35, RZ, R35, RZ, 0x33, !PT ;  /* 0x00000023ff23a212 */ /* 0x000fe400078e33ff */
[----:B------:R-:W-:-:S02]  /*34e0*/  LOP3.LUT R20, R33, R20, RZ, 0xc0, !PT ;  /* 0x0000001421147212 */ /* 0x000fc400078ec0ff */
[----:B------:R-:W-:Y:S02]  /*34f0*/  @!P3 LOP3.LUT R37, RZ, R37, RZ, 0x33, !PT ;  /* 0x00000025ff25b212 */ /* 0x000fe400078e33ff */
[----:B------:R-:W-:Y:S02]  /*3500*/  LOP3.LUT R20, R35, R20, RZ, 0xc0, !PT ;  /* 0x0000001423147212 */ /* 0x000fe400078ec0ff */
[----:B------:R-:W-:Y:S02]  /*3510*/  VOTE.ANY R33, PT, P4 ;  /* 0x0000000000217806 */ /* 0x000fe400020e0100 */
[----:B------:R-:W-:Y:S02]  /*3520*/  LOP3.LUT P0, RZ, R31, 0x80, RZ, 0xc0, !PT ;  /* 0x000000801fff7812 */ /* 0x000fe4000780c0ff */
[----:B------:R-:W-:Y:S02]  /*3530*/  LOP3.LUT R20, R37, R20, RZ, 0xc0, !PT ;  /* 0x0000001425147212 */ /* 0x000fe400078ec0ff */
[----:B------:R-:W-:-:S02]  /*3540*/  VOTE.ANY R35, PT, P5 ;  /* 0x0000000000237806 */ /* 0x000fc400028e0100 */
[----:B------:R-:W-:Y:S02]  /*3550*/  @!P4 LOP3.LUT R33, RZ, R33, RZ, 0x33, !PT ;  /* 0x00000021ff21c212 */ /* 0x000fe400078e33ff */
[----:B------:R-:W-:Y:S02]  /*3560*/  @!P5 LOP3.LUT R35, RZ, R35, RZ, 0x33, !PT ;  /* 0x00000023ff23d212 */ /* 0x000fe400078e33ff */
[----:B------:R-:W-:Y:S02]  /*3570*/  LOP3.LUT R20, R33, R20, RZ, 0xc0, !PT ;  /* 0x0000001421147212 */ /* 0x000fe400078ec0ff */
[----:B------:R-:W-:Y:S02]  /*3580*/  VOTE.ANY R33, PT, P6 ;  /* 0x0000000000217806 */ /* 0x000fe400030e0100 */
[----:B------:R-:W-:Y:S02]  /*3590*/  LOP3.LUT R20, R35, R20, RZ, 0xc0, !PT ;  /* 0x0000001423147212 */ /* 0x000fe400078ec0ff */
[----:B------:R-:W-:-:S02]  /*35a0*/  VOTE.ANY R35, PT, P0 ;  /* 0x0000000000237806 */ /* 0x000fc400000e0100 */
[----:B------:R-:W-:Y:S02]  /*35b0*/  @!P6 LOP3.LUT R33, RZ, R33, RZ, 0x33, !PT ;  /* 0x00000021ff21e212 */ /* 0x000fe400078e33ff */
[----:B------:R-:W-:Y:S02]  /*35c0*/  @!P0 LOP3.LUT R35, RZ, R35, RZ, 0x33, !PT ;  /* 0x00000023ff238212 */ /* 0x000fe400078e33ff */
[----:B------:R-:W-:Y:S02]  /*35d0*/  LOP3.LUT R20, R33, R20, RZ, 0xc0, !PT ;  /* 0x0000001421147212 */ /* 0x000fe400078ec0ff */
[C---:B------:R-:W-:Y:S02]  /*35e0*/  ISETP.NE.AND P0, PT, R22.reuse, 0x7fffffff, PT ;  /* 0x7fffffff1600780c */ /* 0x040fe40003f05270 */
[----:B------:R-:W-:Y:S02]  /*35f0*/  LOP3.LUT R35, R35, R20, RZ, 0xc0, !PT ;  /* 0x0000001423237212 */ /* 0x000fe400078ec0ff */
[----:B------:R-:W-:-:S02]  /*3600*/  SEL R20, R22, 0x80000000, P0 ;  /* 0x8000000016147807 */ /* 0x000fc40000000000 */
[----:B------:R-:W2:Y:S01]  /*3610*/  FLO.U32 R37, R35 ;  /* 0x0000002300257300 */ /* 0x000ea200000e0000 */
[----:B-1----:R-:W-:Y:S02]  /*3620*/  LOP3.LUT R51, R48, R35, RZ, 0xc0, !PT ;  /* 0x0000002330337212 */ /* 0x002fe400078ec0ff */
[----:B------:R-:W-:-:S04]  /*3630*/  SHF.R.U32.HI R20, RZ, UR5, R20 ;  /* 0x00000005ff147c19 */ /* 0x000fc80008011614 */
[----:B------:R-:W-:Y:S01]  /*3640*/  LOP3.LUT R39, R20, UR4, RZ, 0x30, !PT ;  /* 0x0000000414277c12 */ /* 0x000fe2000f8e30ff */
[----:B------:R-:W1:Y:S01]  /*3650*/  POPC R51, R51 ;  /* 0x0000003300337309 */ /* 0x000e620000000000 */
[----:B--2---:R-:W-:-:S13]  /*3660*/  ISETP.NE.AND P0, PT, R24, R37, PT ;  /* 0x000000251800720c */ /* 0x004fda0003f05270 */
[----:B-1----:R-:W-:Y:S05]  /*3670*/  @P0 BRA `(.L_x_345) ;  /* 0x0000000000080947 */ /* 0x002fea0003800000 */
[----:B------:R-:W-:-:S06]  /*3680*/  IMAD R46, R31, 0x4, R26 ;  /* 0x000000041f2e7824 */ /* 0x000fcc00078e021a */
[----:B------:R1:W2:Y:S02]  /*3690*/  ATOMS.ADD R46, [R46], R51 ;  /* 0x000000332e2e738c */ /* 0x0002a40000000000 */
.L_x_345:
[----:B------:R-:W-:Y:S05]  /*36a0*/  BSYNC.RECONVERGENT B0 ;  /* 0x0000000000007941 */ /* 0x000fea0003800200 */
.L_x_344:
[----:B------:R-:W-:Y:S01]  /*36b0*/  R2P PR, R39, 0x7f ;  /* 0x0000007f27007804 */ /* 0x000fe20000000000 */
[----:B--2---:R2:W3:Y:S01]  /*36c0*/  SHFL.IDX PT, R46, R46, R37, 0x1f ;  /* 0x00001f252e2e7589 */ /* 0x0044e200000e0000 */
[----:B------:R-:W-:Y:S01]  /*36d0*/  BSSY.RECONVERGENT B0, `(.L_x_346) ;  /* 0x0000025000007945 */ /* 0x000fe20003800200 */
[----:B------:R-:W-:-:S10]  /*36e0*/  IMAD.MOV.U32 R44, RZ, RZ, RZ ;  /* 0x000000ffff2c7224 */ /* 0x000fd400078e00ff */
[----:B------:R-:W-:Y:S02]  /*36f0*/  VOTE.ANY R20, PT, P0 ;  /* 0x0000000000147806 */ /* 0x000fe400000e0100 */
[----:B------:R-:W-:Y:S02]  /*3700*/  VOTE.ANY R31, PT, P1 ;  /* 0x00000000001f7806 */ /* 0x000fe400008e0100 */
[----:B------:R-:W-:Y:S02]  /*3710*/  @!P0 LOP3.LUT R20, RZ, R20, RZ, 0x33, !PT ;  /* 0x00000014ff148212 */ /* 0x000fe400078e33ff */
[----:B------:R-:W-:Y:S02]  /*3720*/  VOTE.ANY R33, PT, P2 ;  /* 0x0000000000217806 */ /* 0x000fe400010e0100 */
[----:B------:R-:W-:Y:S02]  /*3730*/  @!P1 LOP3.LUT R31, RZ, R31, RZ, 0x33, !PT ;  /* 0x0000001fff1f9212 */ /* 0x000fe400078e33ff */
[----:B------:R-:W-:-:S02]  /*3740*/  @!P2 LOP3.LUT R33, RZ, R33, RZ, 0x33, !PT ;  /* 0x00000021ff21a212 */ /* 0x000fc400078e33ff */
[----:B------:R-:W-:Y:S02]  /*3750*/  LOP3.LUT R20, R31, R20, RZ, 0xc0, !PT ;  /* 0x000000141f147212 */ /* 0x000fe400078ec0ff */
[----:B------:R-:W-:Y:S02]  /*3760*/  VOTE.ANY R31, PT, P3 ;  /* 0x00000000001f7806 */ /* 0x000fe400018e0100 */
[----:B------:R-:W-:Y:S02]  /*3770*/  LOP3.LUT R20, R33, R20, RZ, 0xc0, !PT ;  /* 0x0000001421147212 */ /* 0x000fe400078ec0ff */
[----:B------:R-:W-:Y:S02]  /*3780*/  LOP3.LUT P0, RZ, R39, 0x80, RZ, 0xc0, !PT ;  /* 0x0000008027ff7812 */ /* 0x000fe4000780c0ff */
[----:B------:R-:W-:Y:S02]  /*3790*/  VOTE.ANY R33, PT, P4 ;  /* 0x0000000000217806 */ /* 0x000fe400020e0100 */
[----:B------:R-:W-:-:S02]  /*37a0*/  @!P3 LOP3.LUT R31, RZ, R31, RZ, 0x33, !PT ;  /* 0x0000001fff1fb212 */ /* 0x000fc400078e33ff */
[----:B------:R-:W-:Y:S02]  /*37b0*/  @!P4 LOP3.LUT R33, RZ, R33, RZ, 0x33, !PT ;  /* 0x00000021ff21c212 */ /* 0x000fe400078e33ff */
[----:B------:R-:W-:Y:S02]  /*37c0*/  LOP3.LUT R20, R31, R20, RZ, 0xc0, !PT ;  /* 0x000000141f147212 */ /* 0x000fe400078ec0ff */
[----:B------:R-:W-:Y:S02]  /*37d0*/  VOTE.ANY R31, PT, P5 ;  /* 0x00000000001f7806 */ /* 0x000fe400028e0100 */
[----:B------:R-:W-:Y:S02]  /*37e0*/  LOP3.LUT R20, R33, R20, RZ, 0xc0, !PT ;  /* 0x0000001421147212 */ /* 0x000fe400078ec0ff */
[----:B------:R-:W-:Y:S02]  /*37f0*/  VOTE.ANY R33, PT, P6 ;  /* 0x0000000000217806 */ /* 0x000fe400030e0100 */
[----:B------:R-:W-:-:S02]  /*3800*/  @!P5 LOP3.LUT R31, RZ, R31, RZ, 0x33, !PT ;  /* 0x0000001fff1fd212 */ /* 0x000fc400078e33ff */
[----:B------:R-:W-:Y:S02]  /*3810*/  VOTE.ANY R35, PT, P0 ;  /* 0x0000000000237806 */ /* 0x000fe400000e0100 */
[----:B------:R-:W-:Y:S02]  /*3820*/  @!P6 LOP3.LUT R33, RZ, R33, RZ, 0x33, !PT ;  /* 0x00000021ff21e212 */ /* 0x000fe400078e33ff */
[----:B------:R-:W-:Y:S02]  /*3830*/  LOP3.LUT R20, R31, R20, RZ, 0xc0, !PT ;  /* 0x000000141f147212 */ /* 0x000fe400078ec0ff */
[----:B------:R-:W-:Y:S02]  /*3840*/  @!P0 LOP3.LUT R35, RZ, R35, RZ, 0x33, !PT ;  /* 0x00000023ff238212 */ /* 0x000fe400078e33ff */
[----:B------:R-:W-:Y:S02]  /*3850*/  LOP3.LUT R20, R33, R20, RZ, 0xc0, !PT ;  /* 0x0000001421147212 */ /* 0x000fe400078ec0ff */
[----:B------:R-:W-:-:S02]  /*3860*/  ISETP.NE.AND P0, PT, R23, 0x7fffffff, PT ;  /* 0x7fffffff1700780c */ /* 0x000fc40003f05270 */
[----:B------:R-:W-:Y:S02]  /*3870*/  LOP3.LUT R35, R35, R20, RZ, 0xc0, !PT ;  /* 0x0000001423237212 */ /* 0x000fe400078ec0ff */
[----:B------:R-:W-:Y:S02]  /*3880*/  SEL R20, R23, 0x80000000, P0 ;  /* 0x8000000017147807 */ /* 0x000fe40000000000 */
[----:B------:R-:W4:Y:S01]  /*3890*/  FLO.U32 R41, R35 ;  /* 0x0000002300297300 */ /* 0x000f2200000e0000 */
[----:B------:R-:W-:Y:S02]  /*38a0*/  LOP3.LUT R49, R48, R35, RZ, 0xc0, !PT ;  /* 0x0000002330317212 */ /* 0x000fe400078ec0ff */
[----:B------:R-:W-:-:S04]  /*38b0*/  SHF.R.U32.HI R20, RZ, UR5, R20 ;  /* 0x00000005ff147c19 */ /* 0x000fc80008011614 */
[----:B------:R-:W-:Y:S01]  /*38c0*/  LOP3.LUT R43, R20, UR4, RZ, 0x30, !PT ;  /* 0x00000004142b7c12 */ /* 0x000fe2000f8e30ff */
[----:B------:R-:W0:Y:S01]  /*38d0*/  POPC R49, R49 ;  /* 0x0000003100317309 */ /* 0x000e220000000000 */
[----:B----4-:R-:W-:-:S13]  /*38e0*/  ISETP.NE.AND P0, PT, R24, R41, PT ;  /* 0x000000291800720c */ /* 0x010fda0003f05270 */
[----:B0-23--:R-:W-:Y:S05]  /*38f0*/  @P0 BRA `(.L_x_347) ;  /* 0x0000000000080947 */ /* 0x00dfea0003800000 */
[----:B------:R-:W-:-:S06]  /*3900*/  IMAD R44, R39, 0x4, R26 ;  /* 0x00000004272c7824 */ /* 0x000fcc00078e021a */
[----:B------:R0:W2:Y:S02]  /*3910*/  ATOMS.ADD R44, [R44], R49 ;  /* 0x000000312c2c738c */ /* 0x0000a40000000000 */
.L_x_347:
[----:B------:R-:W-:Y:S05]  /*3920*/  BSYNC.RECONVERGENT B0 ;  /* 0x0000000000007941 */ /* 0x000fea0003800200 */
.L_x_346:
        /* <DEDUP_REMOVED lines=39> */
.L_x_349:
[----:B------:R-:W-:Y:S05]  /*3ba0*/  BSYNC.RECONVERGENT B0 ;  /* 0x0000000000007941 */ /* 0x000fea0003800200 */
.L_x_348:
        /* <DEDUP_REMOVED lines=39> */
.L_x_351:
[----:B------:R-:W-:Y:S05]  /*3e20*/  BSYNC.RECONVERGENT B0 ;  /* 0x0000000000007941 */ /* 0x000fea0003800200 */
.L_x_350:
        /* <DEDUP_REMOVED lines=39> */
.L_x_353:
[----:B------:R-:W-:Y:S05]  /*40a0*/  BSYNC.RECONVERGENT B0 ;  /* 0x0000000000007941 */ /* 0x000fea0003800200 */
.L_x_352:
        /* <DEDUP_REMOVED lines=39> */
.L_x_355:
[----:B------:R-:W-:Y:S05]  /*4320*/  BSYNC.RECONVERGENT B0 ;  /* 0x0000000000007941 */ /* 0x000fea0003800200 */
.L_x_354:
        /* <DEDUP_REMOVED lines=39> */
.L_x_357:
[----:B------:R-:W-:Y:S05]  /*45a0*/  BSYNC.RECONVERGENT B0 ;  /* 0x0000000000007941 */ /* 0x000fea0003800200 */
.L_x_356:
        /* <DEDUP_REMOVED lines=39> */
.L_x_359:
[----:B------:R-:W-:Y:S05]  /*4820*/  BSYNC.RECONVERGENT B0 ;  /* 0x0000000000007941 */ /* 0x000fea0003800200 */
.L_x_358:
        /* <DEDUP_REMOVED lines=39> */
.L_x_361:
[----:B------:R-:W-:Y:S05]  /*4aa0*/  BSYNC.RECONVERGENT B0 ;  /* 0x0000000000007941 */ /* 0x000fea0003800200 */
.L_x_360:
        /* <DEDUP_REMOVED lines=39> */
.L_x_363:
[----:B------:R-:W-:Y:S05]  /*4d20*/  BSYNC.RECONVERGENT B0 ;  /* 0x0000000000007941 */ /* 0x000fea0003800200 */
.L_x_362:
        /* <DEDUP_REMOVED lines=30> */
[----:B------:R-:W4:Y:S02]  /*4f10*/  FLO.U32 R53, R61 ;  /* 0x0000003d00357300 */ /* 0x000f2400000e0000 */
[----:B------:R-:W-:Y:S02]  /*4f20*/  SHF.R.U32.HI R55, RZ, UR5, R20 ;  /* 0x00000005ff377c19 */ /* 0x000fe40008011614 */
[----:B------:R-:W-:Y:S02]  /*4f30*/  LOP3.LUT R20, R48, R61, RZ, 0xc0, !PT ;  /* 0x0000003d30147212 */ /* 0x000fe400078ec0ff */
[----:B------:R-:W-:-:S04]  /*4f40*/  LOP3.LUT R55, R55, UR4, RZ, 0x30, !PT ;  /* 0x0000000437377c12 */ /* 0x000fc8000f8e30ff */
[----:B------:R-:W0:Y:S01]  /*4f50*/  POPC R20, R20 ;  /* 0x0000001400147309 */ /* 0x000e220000000000 */
[----:B----4-:R-:W-:-:S13]  /*4f60*/  ISETP.NE.AND P0, PT, R24, R53, PT ;  /* 0x000000351800720c */ /* 0x010fda0003f05270 */
[----:B0-23--:R-:W-:Y:S05]  /*4f70*/  @P0 BRA `(.L_x_365) ;  /* 0x0000000000080947 */ /* 0x00dfea0003800000 */
[----:B------:R-:W-:-:S05]  /*4f80*/  IMAD R59, R59, 0x4, R26 ;  /* 0x000000043b3b7824 */ /* 0x000fca00078e021a */
[----:B------:R0:W2:Y:S02]  /*4f90*/  ATOMS.ADD R54, [R59], R20 ;  /* 0x000000143b36738c */ /* 0x0000a40000000000 */
.L_x_365:
[----:B------:R-:W-:Y:S05]  /*4fa0*/  BSYNC.RECONVERGENT B0 ;  /* 0x0000000000007941 */ /* 0x000fea0003800200 */
.L_x_364:
[----:B------:R-:W-:Y:S01]  /*4fb0*/  R2P PR, R55, 0x7f ;  /* 0x0000007f37007804 */ /* 0x000fe20000000000 */
[----:B--2---:R2:W3:Y:S01]  /*4fc0*/  SHFL.IDX PT, R53, R54, R53, 0x1f ;  /* 0x00001f3536357589 */ /* 0x0044e200000e0000 */
[----:B------:R-:W-:Y:S01]  /*4fd0*/  BSSY.RECONVERGENT B0, `(.L_x_366) ;  /* 0x0000025000007945 */ /* 0x000fe20003800200 */
[----:B------:R-:W-:-:S10]  /*4fe0*/  IMAD.MOV.U32 R56, RZ, RZ, RZ ;  /* 0x000000ffff387224 */ /* 0x000fd400078e00ff */
[----:B------:R-:W-:Y:S02]  /*4ff0*/  VOTE.ANY R50, PT, P0 ;  /* 0x0000000000327806 */ /* 0x000fe400000e0100 */
[----:B------:R-:W-:Y:S02]  /*5000*/  VOTE.ANY R57, PT, P1 ;  /* 0x0000000000397806 */ /* 0x000fe400008e0100 */
[----:B------:R-:W-:Y:S02]  /*5010*/  @!P0 LOP3.LUT R50, RZ, R50, RZ, 0x33, !PT ;  /* 0x00000032ff328212 */ /* 0x000fe400078e33ff */
[----:B0-----:R-:W-:Y:S02]  /*5020*/  VOTE.ANY R59, PT, P2 ;  /* 0x00000000003b7806 */ /* 0x001fe400010e0100 */
        /* <DEDUP_REMOVED lines=22> */
[----:B------:R-:W0:Y:S02]  /*5190*/  FLO.U32 R57, R61 ;  /* 0x0000003d00397300 */ /* 0x000e2400000e0000 */
[----:B------:R-:W-:Y:S02]  /*51a0*/  SHF.R.U32.HI R59, RZ, UR5, R50 ;  /* 0x00000005ff3b7c19 */ /* 0x000fe40008011632 */
[----:B------:R-:W-:Y:S02]  /*51b0*/  LOP3.LUT R50, R48, R61, RZ, 0xc0, !PT ;  /* 0x0000003d30327212 */ /* 0x000fe400078ec0ff */
[----:B------:R-:W-:-:S04]  /*51c0*/  LOP3.LUT R59, R59, UR4, RZ, 0x30, !PT ;  /* 0x000000043b3b7c12 */ /* 0x000fc8000f8e30ff */
[----:B------:R-:W4:Y:S01]  /*51d0*/  POPC R50, R50 ;  /* 0x0000003200327309 */ /* 0x000f220000000000 */
[----:B0-----:R-:W-:-:S13]  /*51e0*/  ISETP.NE.AND P0, PT, R24, R57, PT ;  /* 0x000000391800720c */ /* 0x001fda0003f05270 */
[----:B--234-:R-:W-:Y:S05]  /*51f0*/  @P0 BRA `(.L_x_367) ;  /* 0x0000000000080947 */ /* 0x01cfea0003800000 */
[----:B------:R-:W-:-:S05]  /*5200*/  IMAD R55, R55, 0x4, R26 ;  /* 0x0000000437377824 */ /* 0x000fca00078e021a */
[----:B------:R0:W2:Y:S02]  /*5210*/  ATOMS.ADD R56, [R55], R50 ;  /* 0x000000323738738c */ /* 0x0000a40000000000 */
.L_x_367:
[----:B------:R-:W-:Y:S05]  /*5220*/  BSYNC.RECONVERGENT B0 ;  /* 0x0000000000007941 */ /* 0x000fea0003800200 */
.L_x_366:
[----:B------:R-:W-:Y:S01]  /*5230*/  R2P PR, R59, 0x7f ;  /* 0x0000007f3b007804 */ /* 0x000fe20000000000 */
[----:B--2---:R2:W3:Y:S01]  /*5240*/  SHFL.IDX PT, R57, R56, R57, 0x1f ;  /* 0x00001f3938397589 */ /* 0x0044e200000e0000 */
[----:B------:R-:W-:Y:S01]  /*5250*/  BSSY.RECONVERGENT B0, `(.L_x_368) ;  /* 0x0000025000007945 */ /* 0x000fe20003800200 */
[----:B------:R-:W-:-:S10]  /*5260*/  IMAD.MOV.U32 R58, RZ, RZ, RZ ;  /* 0x000000ffff3a7224 */ /* 0x000fd400078e00ff */
[----:B------:R-:W-:Y:S02]  /*5270*/  VOTE.ANY R54, PT, P0 ;  /* 0x0000000000367806 */ /* 0x000fe400000e0100 */
[----:B0-----:R-:W-:Y:S02]  /*5280*/  VOTE.ANY R55, PT, P1 ;  /* 0x0000000000377806 */ /* 0x001fe400008e0100 */
        /* <DEDUP_REMOVED lines=33> */
.L_x_369:
[----:B------:R-:W-:Y:S05]  /*54a0*/  BSYNC.RECONVERGENT B0 ;  /* 0x0000000000007941 */ /* 0x000fea0003800200 */
.L_x_368:
        /* <DEDUP_REMOVED lines=39> */
.L_x_371:
[----:B------:R-:W-:Y:S05]  /*5720*/  BSYNC.RECONVERGENT B0 ;  /* 0x0000000000007941 */ /* 0x000fea0003800200 */
.L_x_370:
[----:B------:R-:W-:Y:S01]  /*5730*/  R2P PR, R63, 0x7f ;  /* 0x0000007f3f007804 */ /* 0x000fe20000000000 */
[----:B--2---:R2:W3:Y:S01]  /*5740*/  SHFL.IDX PT, R59, R60, R59, 0x1f ;  /* 0x00001f3b3c3b7589 */ /* 0x0044e200000e0000 */
[----:B------:R-:W-:Y:S01]  /*5750*/  BSSY.RECONVERGENT B0, `(.L_x_372) ;  /* 0x0000025000007945 */ /* 0x000fe20003800200 */
[----:B------:R-:W-:-:S10]  /*5760*/  IMAD.MOV.U32 R62, RZ, RZ, RZ ;  /* 0x000000ffff3e7224 */ /* 0x000fd400078e00ff */
[----:B------:R-:W-:Y:S02]  /*5770*/  VOTE.ANY R58, PT, P0 ;  /* 0x00000000003a7806 */ /* 0x000fe400000e0100 */
[----:B0-----:R-:W-:Y:S02]  /*5780*/  VOTE.ANY R61, PT, P1 ;  /* 0x00000000003d7806 */ /* 0x001fe400008e0100 */
[----:B------:R-:W-:Y:S02]  /*5790*/  @!P0 LOP3.LUT R58, RZ, R58, RZ, 0x33, !PT ;  /* 0x0000003aff3a8212 */ /* 0x000fe400078e33ff */
[----:B------:R-:W-:Y:S02]  /*57a0*/  @!P1 LOP3.LUT R61, RZ, R61, RZ, 0x33, !PT ;  /* 0x0000003dff3d9212 */ /* 0x000fe400078e33ff */
[----:B------:R-:W-:Y:S02]  /*57b0*/  VOTE.ANY R65, PT, P2 ;  /* 0x0000000000417806 */ /* 0x000fe400010e0100 */
[----:B------:R-:W-:-:S02]  /*57c0*/  LOP3.LUT R58, R61, R58, RZ, 0xc0, !PT ;  /* 0x0000003a3d3a7212 */ /* 0x000fc400078ec0ff */
[----:B------:R-:W-:Y:S02]  /*57d0*/  @!P2 LOP3.LUT R65, RZ, R65, RZ, 0x33, !PT ;  /* 0x00000041ff41a212 */ /* 0x000fe400078e33ff */
[----:B------:R-:W-:Y:S02]  /*57e0*/  VOTE.ANY R61, PT, P3 ;  /* 0x00000000003d7806 */ /* 0x000fe400018e0100 */
[----:B------:R-:W-:Y:S02]  /*57f0*/  LOP3.LUT R58, R65, R58, RZ, 0xc0, !PT ;  /* 0x0000003a413a7212 */ /* 0x000fe400078ec0ff */
[----:B------:R-:W-:Y:S02]  /*5800*/  @!P3 LOP3.LUT R61, RZ, R61, RZ, 0x33, !PT ;  /* 0x0000003dff3db212 */ /* 0x000fe400078e33ff */
[----:B------:R-:W-:Y:S02]  /*5810*/  LOP3.LUT P0, RZ, R63, 0x80, RZ, 0xc0, !PT ;  /* 0x000000803fff7812 */ /* 0x000fe4000780c0ff */
[----:B------:R-:W-:-:S02]  /*5820*/  LOP3.LUT R58, R61, R58, RZ, 0xc0, !PT ;  /* 0x0000003a3d3a7212 */ /* 0x000fc400078ec0ff */
[----:B------:R-:W-:Y:S02]  /*5830*/  VOTE.ANY R61, PT, P4 ;  /* 0x00000000003d7806 */ /* 0x000fe400020e0100 */
[----:B------:R-:W-:Y:S02]  /*5840*/  VOTE.ANY R65, PT, P5 ;  /* 0x0000000000417806 */ /* 0x000fe400028e0100 */
[----:B------:R-:W-:Y:S02]  /*5850*/  @!P4 LOP3.LUT R61, RZ, R61, RZ, 0x33, !PT ;  /* 0x0000003dff3dc212 */ /* 0x000fe400078e33ff */
[----:B------:R-:W-:Y:S02]  /*5860*/  @!P5 LOP3.LUT R65, RZ, R65, RZ, 0x33, !PT ;  /* 0x00000041ff41d212 */ /* 0x000fe400078e33ff */
[----:B------:R-:W-:Y:S02]  /*5870*/  LOP3.LUT R58, R61, R58, RZ, 0xc0, !PT ;  /* 0x0000003a3d3a7212 */ /* 0x000fe400078ec0ff */
[----:B------:R-:W-:-:S02]  /*5880*/  VOTE.ANY R61, PT, P6 ;  /* 0x00000000003d7806 */ /* 0x000fc400030e0100 */
[----:B------:R-:W-:Y:S02]  /*5890*/  LOP3.LUT R58, R65, R58, RZ, 0xc0, !PT ;  /* 0x0000003a413a7212 */ /* 0x000fe400078ec0ff */
[----:B------:R-:W-:Y:S02]  /*58a0*/  @!P6 LOP3.LUT R61, RZ, R61, RZ, 0x33, !PT ;  /* 0x0000003dff3de212 */ /* 0x000fe400078e33ff */
[----:B------:R-:W-:Y:S02]  /*58b0*/  VOTE.ANY R65, PT, P0 ;  /* 0x0000000000417806 */ /* 0x000fe400000e0100 */
[----:B------:R-:W-:Y:S02]  /*58c0*/  LOP3.LUT R58, R61, R58, RZ, 0xc0, !PT ;  /* 0x0000003a3d3a7212 */ /* 0x000fe400078ec0ff */
[----:B------:R-:W-:Y:S02]  /*58d0*/  @!P0 LOP3.LUT R65, RZ, R65, RZ, 0x33, !PT ;  /* 0x00000041ff418212 */ /* 0x000fe400078e33ff */
        /* <DEDUP_REMOVED lines=12> */
.L_x_373:
[----:B------:R-:W-:Y:S05]  /*59a0*/  BSYNC.RECONVERGENT B0 ;  /* 0x0000000000007941 */ /* 0x000fea0003800200 */
.L_x_372:
        /* <DEDUP_REMOVED lines=8> */
[----:B------:R-:W-:Y:S02]  /*5a30*/  LOP3.LUT P0, RZ, R65, 0x80, RZ, 0xc0, !PT ;  /* 0x0000008041ff7812 */ /* 0x000fe4000780c0ff */
[----:B------:R-:W-:-:S02]  /*5a40*/  LOP3.LUT R60, R63, R60, RZ, 0xc0, !PT ;  /* 0x0000003c3f3c7212 */ /* 0x000fc400078ec0ff */
[----:B------:R-:W-:-:S04]  /*5a50*/  VOTE.ANY R63, PT, P2 ;  /* 0x00000000003f7806 */ /* 0x000fc800010e0100 */
[----:B------:R-:W-:-:S04]  /*5a60*/  @!P2 LOP3.LUT R63, RZ, R63, RZ, 0x33, !PT ;  /* 0x0000003fff3fa212 */ /* 0x000fc800078e33ff */
[----:B------:R-:W-:Y:S02]  /*5a70*/  LOP3.LUT R60, R63, R60, RZ, 0xc0, !PT ;  /* 0x0000003c3f3c7212 */ /* 0x000fe400078ec0ff */
        /* <DEDUP_REMOVED lines=13> */
[----:B------:R-:W-:Y:S02]  /*5b50*/  @!P0 LOP3.LUT R63, RZ, R63, RZ, 0x33, !PT ;  /* 0x0000003fff3f8212 */ /* 0x000fe400078e33ff */
[----:B------:R-:W-:Y:S02]  /*5b60*/  ISETP.NE.AND P0, PT, R13, 0x7fffffff, PT ;  /* 0x7fffffff0d00780c */ /* 0x000fe40003f05270 */
[----:B------:R-:W-:Y:S02]  /*5b70*/  LOP3.LUT R69, R63, R60, RZ, 0xc0, !PT ;  /* 0x0000003c3f457212 */ /* 0x000fe400078ec0ff */
[----:B------:R-:W-:Y:S02]  /*5b80*/  SEL R60, R13, 0x80000000, P0 ;  /* 0x800000000d3c7807 */ /* 0x000fe40000000000 */
[----:B------:R-:W0:Y:S02]  /*5b90*/  FLO.U32 R63, R69 ;  /* 0x00000045003f7300 */ /* 0x000e2400000e0000 */
[----:B------:R-:W-:-:S02]  /*5ba0*/  SHF.R.U32.HI R67, RZ, UR5, R60 ;  /* 0x00000005ff437c19 */ /* 0x000fc4000801163c */
[----:B------:R-:W-:Y:S02]  /*5bb0*/  LOP3.LUT R60, R48, R69, RZ, 0xc0, !PT ;  /* 0x00000045303c7212 */ /* 0x000fe400078ec0ff */
[----:B------:R-:W-:-:S04]  /*5bc0*/  LOP3.LUT R67, R67, UR4, RZ, 0x30, !PT ;  /* 0x0000000443437c12 */ /* 0x000fc8000f8e30ff */
[----:B------:R-:W4:Y:S01]  /*5bd0*/  POPC R60, R60 ;  /* 0x0000003c003c7309 */ /* 0x000f220000000000 */
[----:B0-----:R-:W-:-:S13]  /*5be0*/  ISETP.NE.AND P0, PT, R24, R63, PT ;  /* 0x0000003f1800720c */ /* 0x001fda0003f05270 */
[----:B--234-:R-:W-:Y:S05]  /*5bf0*/  @P0 BRA `(.L_x_375) ;  /* 0x0000000000080947 */ /* 0x01cfea0003800000 */
[----:B------:R-:W-:-:S05]  /*5c00*/  IMAD R65, R65, 0x4, R26 ;  /* 0x0000000441417824 */ /* 0x000fca00078e021a */
[----:B------:R0:W2:Y:S02]  /*5c10*/  ATOMS.ADD R64, [R65], R60 ;  /* 0x0000003c4140738c */ /* 0x0000a40000000000 */
.L_x_375:
[----:B------:R-:W-:Y:S05]  /*5c20*/  BSYNC.RECONVERGENT B0 ;  /* 0x0000000000007941 */ /* 0x000fea0003800200 */
.L_x_374:
[----:B------:R-:W-:Y:S01]  /*5c30*/  R2P PR, R67, 0x7f ;  /* 0x0000007f43007804 */ /* 0x000fe20000000000 */
[----:B--2---:R2:W3:Y:S01]  /*5c40*/  SHFL.IDX PT, R63, R64, R63, 0x1f ;  /* 0x00001f3f403f7589 */ /* 0x0044e200000e0000 */
[----:B------:R-:W-:Y:S11]  /*5c50*/  BSSY.RECONVERGENT B0, `(.L_x_376) ;  /* 0x0000021000007945 */ /* 0x000ff60003800200 */
[----:B------:R-:W-:-:S02]  /*5c60*/  VOTE.ANY R62, PT, P0 ;  /* 0x00000000003e7806 */ /* 0x000fc400000e0100 */
[----:B0-----:R-:W-:Y:S02]  /*5c70*/  VOTE.ANY R65, PT, P1 ;  /* 0x0000000000417806 */ /* 0x001fe400008e0100 */
[----:B------:R-:W-:Y:S02]  /*5c80*/  @!P0 LOP3.LUT R62, RZ, R62, RZ, 0x33, !PT ;  /* 0x0000003eff3e8212 */ /* 0x000fe400078e33ff */
[----:B------:R-:W-:Y:S02]  /*5c90*/  @!P1 LOP3.LUT R65, RZ, R65, RZ, 0x33, !PT ;  /* 0x00000041ff419212 */ /* 0x000fe400078e33ff */
[----:B------:R-:W-:Y:S02]  /*5ca0*/  LOP3.LUT P0, RZ, R67, 0x80, RZ, 0xc0, !PT ;  /* 0x0000008043ff7812 */ /* 0x000fe4000780c0ff */
        /* <DEDUP_REMOVED lines=18> */
[----:B------:R-:W-:-:S04]  /*5dd0*/  LOP3.LUT R65, R65, R62, RZ, 0xc0, !PT ;  /* 0x0000003e41417212 */ /* 0x000fc800078ec0ff */
[----:B------:R-:W0:Y:S02]  /*5de0*/  FLO.U32 R69, R65 ;  /* 0x0000004100457300 */ /* 0x000e2400000e0000 */
[----:B0-----:R-:W-:Y:S02]  /*5df0*/  ISETP.NE.AND P0, PT, R24, R69, PT ;  /* 0x000000451800720c */ /* 0x001fe40003f05270 */
[----:B------:R-:W-:Y:S01]  /*5e00*/  LOP3.LUT R24, R48, R65, RZ, 0xc0, !PT ;  /* 0x0000004130187212 */ /* 0x000fe200078ec0ff */
[----:B------:R-:W-:-:S05]  /*5e10*/  IMAD.MOV.U32 R48, RZ, RZ, RZ ;  /* 0x000000ffff307224 */ /* 0x000fca00078e00ff */
[----:B------:R-:W0:Y:S05]  /*5e20*/  POPC R24, R24 ;  /* 0x0000001800187309 */ /* 0x000e2a0000000000 */
[----:B--23--:R-:W-:Y:S05]  /*5e30*/  @P0 BRA `(.L_x_377) ;  /* 0x0000000000080947 */ /* 0x00cfea0003800000 */
[----:B------:R-:W-:-:S05]  /*5e40*/  IMAD R67, R67, 0x4, R26 ;  /* 0x0000000443437824 */ /* 0x000fca00078e021a */
[----:B0-----:R2:W3:Y:S02]  /*5e50*/  ATOMS.ADD R48, [R67], R24 ;  /* 0x000000184330738c */ /* 0x0014e40000000000 */
.L_x_377:
[----:B------:R-:W-:Y:S05]  /*5e60*/  BSYNC.RECONVERGENT B0 ;  /* 0x0000000000007941 */ /* 0x000fea0003800200 */
.L_x_376:
[----:B------:R-:W-:Y:S01]  /*5e70*/  BAR.SYNC.DEFER_BLOCKING 0x0 ;  /* 0x0000000000007b1d */ /* 0x000fe20000010000 */
[----:B------:R-:W-:Y:S01]  /*5e80*/  IMAD.IADD R46, R51, 0x1, R46 ;  /* 0x00000001332e7824 */ /* 0x000fe200078e022e */
[----:B------:R-:W-:Y:S01]  /*5e90*/  ISETP.NE.AND P0, PT, R52, RZ, PT ;  /* 0x000000ff3400720c */ /* 0x000fe20003f05270 */
[----:B------:R-:W-:Y:S02]  /*5ea0*/  IMAD.IADD R26, R49, 0x1, R44 ;  /* 0x00000001311a7824 */ /* 0x000fe400078e022c */
[----:B------:R-:W-:Y:S01]  /*5eb0*/  IMAD.IADD R42, R47, 0x1, R42 ;  /* 0x000000012f2a7824 */ /* 0x000fe200078e022a */
[----:B------:R-:W-:Y:S01]  /*5ec0*/  BSSY B1, `(.L_x_378) ;  /* 0x0000063000017945 */ /* 0x000fe20003800000 */
[----:B------:R-:W-:Y:S01]  /*5ed0*/  IMAD.IADD R40, R43, 0x1, R40 ;  /* 0x000000012b287824 */ /* 0x000fe200078e0228 */
[----:B---3--:R-:W0:Y:S01]  /*5ee0*/  SHFL.IDX PT, R65, R48, R69, 0x1f ;  /* 0x00001f4530417589 */ /* 0x008e2200000e0000 */
[----:B------:R-:W-:Y:S02]  /*5ef0*/  IMAD.IADD R38, R41, 0x1, R38 ;  /* 0x0000000129267824 */ /* 0x000fe400078e0226 */
[----:B------:R-:W-:-:S02]  /*5f00*/  IMAD R44, R46, 0x4, R9 ;  /* 0x000000042e2c7824 */ /* 0x000fc400078e0209 */
[----:B------:R-:W-:Y:S02]  /*5f10*/  IMAD.IADD R36, R39, 0x1, R36 ;  /* 0x0000000127247824 */ /* 0x000fe400078e0224 */
[--C-:B------:R-:W-:Y:S02]  /*5f20*/  IMAD R43, R26, 0x4, R9.reuse ;  /* 0x000000041a2b7824 */ /* 0x100fe400078e0209 */
[----:B------:R-:W-:Y:S02]  /*5f30*/  IMAD.IADD R34, R37, 0x1, R34 ;  /* 0x0000000125227824 */ /* 0x000fe400078e0222 */
[--C-:B------:R-:W-:Y:S02]  /*5f40*/  IMAD R42, R42, 0x4, R9.reuse ;  /* 0x000000042a2a7824 */ /* 0x100fe400078e0209 */
[----:B------:R-:W-:Y:S02]  /*5f50*/  IMAD.IADD R32, R35, 0x1, R32 ;  /* 0x0000000123207824 */ /* 0x000fe400078e0220 */
[----:B------:R-:W-:Y:S01]  /*5f60*/  IMAD R41, R40, 0x4, R9 ;  /* 0x0000000428297824 */ /* 0x000fe200078e0209 */
[----:B------:R3:W-:Y:S01]  /*5f70*/  STS [R44+-0x4], R29 ;  /* 0xfffffc1d2c007388 */ /* 0x0007e20000000800 */
[----:B------:R-:W-:-:S02]  /*5f80*/  IMAD.IADD R30, R33, 0x1, R30 ;  /* 0x00000001211e7824 */ /* 0x000fc400078e021e */
[--C-:B------:R-:W-:Y:S01]  /*5f90*/  IMAD R40, R38, 0x4, R9.reuse ;  /* 0x0000000426287824 */ /* 0x100fe200078e0209 */
[----:B------:R-:W-:Y:S01]  /*5fa0*/  STS [R43+-0x4], R22 ;  /* 0xfffffc162b007388 */ /* 0x000fe20000000800 */
[----:B------:R-:W-:Y:S02]  /*5fb0*/  IMAD.IADD R52, R31, 0x1, R28 ;  /* 0x000000011f347824 */ /* 0x000fe400078e021c */
[----:B------:R-:W-:Y:S01]  /*5fc0*/  IMAD R39, R36, 0x4, R9 ;  /* 0x0000000424277824 */ /* 0x000fe200078e0209 */
[----:B------:R-:W-:Y:S01]  /*5fd0*/  STS [R42+-0x4], R23 ;  /* 0xfffffc172a007388 */ /* 0x000fe20000000800 */
[----:B------:R-:W-:Y:S02]  /*5fe0*/  IMAD.IADD R20, R20, 0x1, R53 ;  /* 0x0000000114147824 */ /* 0x000fe400078e0235 */
[----:B------:R-:W-:Y:S01]  /*5ff0*/  IMAD R38, R34, 0x4, R9 ;  /* 0x0000000422267824 */ /* 0x000fe200078e0209 */
[----:B------:R-:W-:Y:S01]  /*6000*/  STS [R41+-0x4], R16 ;  /* 0xfffffc1029007388 */ /* 0x000fe20000000800 */
[----:B------:R-:W-:-:S02]  /*6010*/  IMAD.IADD R50, R50, 0x1, R57 ;  /* 0x0000000132327824 */ /* 0x000fc400078e0239 */
[----:B------:R-:W-:Y:S01]  /*6020*/  IMAD R37, R32, 0x4, R9 ;  /* 0x0000000420257824 */ /* 0x000fe200078e0209 */
        /* <DEDUP_REMOVED lines=13> */
[----:B0-----:R-:W-:Y:S02]  /*6100*/  IMAD.IADD R28, R24, 0x1, R65 ;  /* 0x00000001181c7824 */ /* 0x001fe400078e0241 */
[--C-:B------:R-:W-:Y:S01]  /*6110*/  IMAD R32, R54, 0x4, R9.reuse ;  /* 0x0000000436207824 */ /* 0x100fe200078e0209 */
[----:B------:R-:W-:Y:S01]  /*6120*/  STS [R35+-0x4], R12 ;  /* 0xfffffc0c23007388 */ /* 0x000fe20000000800 */
[----:B------:R-:W-:-:S02]  /*6130*/  IMAD R31, R56, 0x4, R9 ;  /* 0x00000004381f7824 */ /* 0x000fc400078e0209 */
[--C-:B------:R-:W-:Y:S01]  /*6140*/  IMAD R30, R58, 0x4, R9.reuse ;  /* 0x000000043a1e7824 */ /* 0x100fe200078e0209 */
[----:B------:R0:W-:Y:S01]  /*6150*/  STS [R34+-0x4], R19 ;  /* 0xfffffc1322007388 */ /* 0x0001e20000000800 */
[--C-:B---3--:R-:W-:Y:S02]  /*6160*/  IMAD R29, R60, 0x4, R9.reuse ;  /* 0x000000043c1d7824 */ /* 0x108fe400078e0209 */
[--C-:B------:R-:W-:Y:S01]  /*6170*/  IMAD R28, R28, 0x4, R9.reuse ;  /* 0x000000041c1c7824 */ /* 0x100fe200078e0209 */
[----:B------:R3:W-:Y:S04]  /*6180*/  STS [R33+-0x4], R14 ;  /* 0xfffffc0e21007388 */ /* 0x0007e80000000800 */
[----:B------:R3:W-:Y:S01]  /*6190*/  STS [R32+-0x4], R11 ;  /* 0xfffffc0b20007388 */ /* 0x0007e20000000800 */
[----:B0-----:R-:W-:-:S03]  /*61a0*/  IMAD R19, R3, 0x8, R9 ;  /* 0x0000000803137824 */ /* 0x001fc600078e0209 */
[----:B------:R3:W-:Y:S04]  /*61b0*/  STS [R31+-0x4], R4 ;  /* 0xfffffc041f007388 */ /* 0x0007e80000000800 */
[----:B------:R3:W-:Y:S04]  /*61c0*/  STS [R30+-0x4], R15 ;  /* 0xfffffc0f1e007388 */ /* 0x0007e80000000800 */
[----:B------:R3:W-:Y:S04]  /*61d0*/  STS [R29+-0x4], R6 ;  /* 0xfffffc061d007388 */ /* 0x0007e80000000800 */
[----:B------:R3:W-:Y:S01]  /*61e0*/  STS [R28+-0x4], R13 ;  /* 0xfffffc0d1c007388 */ /* 0x0007e20000000800 */
[----:B------:R-:W-:Y:S05]  /*61f0*/  @P0 BRA `(.L_x_379) ;  /* 0x0000000000bc0947 */ /* 0x000fea0003800000 */
[----:B------:R-:W0:Y:S02]  /*6200*/  LDCU.64 UR8, c[0x0][0x398] ;  /* 0x00007300ff0877ac */ /* 0x000e240008000a00 */
[----:B0-----:R-:W-:-:S04]  /*6210*/  LEA R12, P0, R3, UR8, 0x3 ;  /* 0x00000008030c7c11 */ /* 0x001fc8000f8018ff */
[----:B---3--:R-:W-:-:S05]  /*6220*/  LEA.HI.X R13, R3, UR9, RZ, 0x3, P0 ;  /* 0x00000009030d7c11 */ /* 0x008fca00080f1cff */
[----:B------:R-:W3:Y:S01]  /*6230*/  LDG.E.64 R10, desc[UR6][R12.64] ;  /* 0x000000060c0a7981 */ /* 0x000ee2000c1e1b00 */
[----:B------:R-:W-:Y:S02]  /*6240*/  SHF.R.S32.HI R15, RZ, 0x1f, R21 ;  /* 0x0000001fff0f7819 */ /* 0x000fe40000011415 */
[----:B---3--:R-:W-:-:S05]  /*6250*/  IADD3 R10, P0, PT, -R21, R10, RZ ;  /* 0x0000000a150a7210 */ /* 0x008fca0007f1e1ff */
[----:B------:R-:W-:Y:S01]  /*6260*/  IMAD.X R11, R11, 0x1, ~R15, P0 ;  /* 0x000000010b0b7824 */ /* 0x000fe200000e0e0f */
[----:B------:R-:W-:Y:S01]  /*6270*/  ISETP.GE.AND P0, PT, R45, 0x1, PT ;  /* 0x000000012d00780c */ /* 0x000fe20003f06270 */
[----:B------:R-:W-:-:S03]  /*6280*/  IMAD.MOV.U32 R15, RZ, RZ, R0 ;  /* 0x000000ffff0f7224 */ /* 0x000fc600078e0000 */
[----:B------:R0:W-:Y:S09]  /*6290*/  STS.64 [R19+0x6600], R10 ;  /* 0x0066000a13007388 */ /* 0x0001f20000000a00 */
[----:B------:R-:W-:Y:S05]  /*62a0*/  @!P0 BRA `(.L_x_380) ;  /* 0x00000000006c8947 */ /* 0x000fea0003800000 */
[----:B------:R-:W-:Y:S01]  /*62b0*/  BSSY B0, `(.L_x_381) ;  /* 0x0000019000007945 */ /* 0x000fe20003800000 */
[----:B------:R-:W-:Y:S02]  /*62c0*/  IMAD.MOV.U32 R4, RZ, RZ, -0x1 ;  /* 0xffffffffff047424 */ /* 0x000fe400078e00ff */
[----:B------:R-:W-:Y:S02]  /*62d0*/  IMAD.MOV.U32 R6, RZ, RZ, R45 ;  /* 0x000000ffff067224 */ /* 0x000fe400078e002d */
[----:B------:R-:W-:-:S07]  /*62e0*/  IMAD.MOV.U32 R15, RZ, RZ, R0 ;  /* 0x000000ffff0f7224 */ /* 0x000fce00078e0000 */
.L_x_385:
[----:B0-----:R-:W0:Y:S01]  /*62f0*/  LDC.64 R10, c[0x0][0x380] ;  /* 0x0000e000ff0a7b82 */ /* 0x001e220000000a00 */
[----:B------:R-:W-:Y:S01]  /*6300*/  VIADD R17, R6, 0xffffffff ;  /* 0xffffffff06117836 */ /* 0x000fe20000000000 */
[----:B------:R-:W-:Y:S03]  /*6310*/  BSSY B2, `(.L_x_382) ;  /* 0x0000008000027945 */ /* 0x000fe60003800000 */
[----:B------:R-:W-:-:S04]  /*6320*/  IMAD R13, R17, 0x100, R3 ;  /* 0x00000100110d7824 */ /* 0x000fc800078e0203 */
[----:B0-----:R-:W-:-:S07]  /*6330*/  IMAD.WIDE R10, R13, 0x4, R10 ;  /* 0x000000040d0a7825 */ /* 0x001fce00078e020a */
.L_x_383:
[----:B------:R-:W-:Y:S05]  /*6340*/  YIELD ;  /* 0x0000000000007946 */ /* 0x000fea0003800000 */
[----:B------:R0:W-:Y:S06]  /*6350*/  MEMBAR.SC.CTA ;  /* 0x0000000000007992 */ /* 0x0001ec0000000000 */
[----:B0-----:R-:W3:Y:S02]  /*6360*/  LDG.E.STRONG.SYS R12, desc[UR6][R10.64] ;  /* 0x000000060a0c7981 */ /* 0x001ee4000c1f5900 */
[----:B---3--:R-:W-:-:S13]  /*6370*/  ISETP.NE.AND P0, PT, R12, RZ, PT ;  /* 0x000000ff0c00720c */ /* 0x008fda0003f05270 */
[----:B------:R-:W-:Y:S05]  /*6380*/  @!P0 BRA `(.L_x_383) ;  /* 0xfffffffc00ec8947 */ /* 0x000fea000383ffff */
[----:B------:R-:W-:Y:S05]  /*6390*/  BSYNC B2 ;  /* 0x0000000000027941 */ /* 0x000fea0003800000 */
.L_x_382:
[----:B------:R-:W-:Y:S01]  /*63a0*/  BSSY.RECONVERGENT B2, `(.L_x_384) ;  /* 0x0000006000027945 */ /* 0x000fe20003800200 */
[C---:B------:R-:W-:Y:S02]  /*63b0*/  ISETP.GT.AND P0, PT, R12.reuse, -0x1, PT ;  /* 0xffffffff0c00780c */ /* 0x040fe40003f04270 */
[----:B------:R-:W-:Y:S01]  /*63c0*/  LOP3.LUT R12, R12, 0x3fffffff, RZ, 0xc0, !PT ;  /* 0x3fffffff0c0c7812 */ /* 0x000fe200078ec0ff */
[----:B------:R-:W-:Y:S05]  /*63d0*/  WARPSYNC.EXCLUSIVE R4 ;  /* 0x0000000004007348 */ /* 0x000fea0003a00000 */
[----:B------:R-:W-:-:S05]  /*63e0*/  IMAD.IADD R15, R12, 0x1, R15 ;  /* 0x000000010c0f7824 */ /* 0x000fca00078e020f */
[----:B------:R-:W-:-:S07]  /*63f0*/  VOTE.ANY R4, PT, P0 ;  /* 0x0000000000047806 */ /* 0x000fce00000e0100 */
[----:B------:R-:W-:Y:S05]  /*6400*/  BSYNC.RECONVERGENT B2 ;  /* 0x0000000000027941 */ /* 0x000fea0003800200 */
.L_x_384:
[----:B------:R-:W-:Y:S01]  /*6410*/  ISETP.GT.U32.AND P1, PT, R6, 0x1, PT ;  /* 0x000000010600780c */ /* 0x000fe20003f24070 */
[----:B------:R-:W-:-:S12]  /*6420*/  IMAD.MOV.U32 R6, RZ, RZ, R17 ;  /* 0x000000ffff067224 */ /* 0x000fd800078e0011 */
[----:B------:R-:W-:Y:S05]  /*6430*/  @P0 BRA P1, `(.L_x_385) ;  /* 0xfffffffc00ac0947 */ /* 0x000fea000083ffff */
[----:B------:R-:W-:Y:S05]  /*6440*/  BSYNC B0 ;  /* 0x0000000000007941 */ /* 0x000fea0003800000 */
.L_x_381:
[----:B------:R3:W4:Y:S02]  /*6450*/  LDS.64 R10, [R19+0x6600] ;  /* 0x00660000130a7984 */ /* 0x0007240000000a00 */
.L_x_380:
[----:B------:R-:W5:Y:S01]  /*6460*/  LDC.64 R12, c[0x0][0x380] ;  /* 0x0000e000ff0c7b82 */ /* 0x000f620000000a00 */
[C---:B------:R-:W-:Y:S01]  /*6470*/  IMAD.IADD R17, R15.reuse, 0x1, -R0 ;  /* 0x000000010f117824 */ /* 0x040fe200078e0a00 */
[----:B------:R-:W-:Y:S01]  /*6480*/  LOP3.LUT R15, R15, 0x80000000, RZ, 0xfc, !PT ;  /* 0x800000000f0f7812 */ /* 0x000fe200078efcff */
[----:B------:R-:W-:-:S03]  /*6490*/  IMAD R23, R45, 0x100, R3 ;  /* 0x000001002d177824 */ /* 0x000fc600078e0203 */
[----:B0---4-:R-:W-:-:S04]  /*64a0*/  IADD3 R10, P0, PT, R17, R10, RZ ;  /* 0x0000000a110a7210 */ /* 0x011fc80007f1e0ff */
[----:B------:R-:W-:-:S05]  /*64b0*/  LEA.HI.X.SX32 R11, R17, R11, 0x1, P0 ;  /* 0x0000000b110b7211 */ /* 0x000fca00000f0eff */
[----:B------:R0:W-:Y:S01]  /*64c0*/  STS.64 [R19+0x6600], R10 ;  /* 0x0066000a13007388 */ /* 0x0001e20000000a00 */
[----:B-----5:R-:W-:-:S05]  /*64d0*/  IMAD.WIDE R12, R23, 0x4, R12 ;  /* 0x00000004170c7825 */ /* 0x020fca00078e020c */
[----:B------:R0:W-:Y:S02]  /*64e0*/  STG.E.STRONG.SYS desc[UR6][R12.64], R15 ;  /* 0x0000000f0c007986 */ /* 0x0001e4000c115906 */
.L_x_379:
[----:B------:R-:W-:Y:S05]  /*64f0*/  BSYNC B1 ;  /* 0x0000000000017941 */ /* 0x000fea0003800000 */
.L_x_378:
[----:B------:R-:W4:Y:S01]  /*6500*/  LDC R27, c[0x0][0x3c0] ;  /* 0x0000f000ff1b7b82 */ /* 0x000f220000000800 */
[----:B---3--:R-:W-:-:S07]  /*6510*/  VIADD R4, R5, 0x1980 ;  /* 0x0000198005047836 */ /* 0x008fce0000000000 */
[----:B0-----:R-:W0:Y:S01]  /*6520*/  LDC.64 R12, c[0x0][0x390] ;  /* 0x0000e400ff0c7b82 */ /* 0x001e220000000a00 */
[----:B----4-:R-:W-:Y:S02]  /*6530*/  ISETP.GE.AND P0, PT, R4, R27, PT ;  /* 0x0000001b0400720c */ /* 0x010fe40003f06270 */
[----:B0-----:R-:W-:-:S04]  /*6540*/  ISETP.EQ.U32.AND P1, PT, R12, RZ, PT ;  /* 0x000000ff0c00720c */ /* 0x001fc80003f22070 */
[----:B------:R-:W-:-:S04]  /*6550*/  ISETP.EQ.OR.EX P0, PT, R13, RZ, !P0, P1 ;  /* 0x000000ff0d00720c */ /* 0x000fc80004702710 */
[----:B------:R-:W-:-:S13]  /*6560*/  ISETP.GT.U32.OR P0, PT, R3, 0xff, P0 ;  /* 0x000000ff0300780c */ /* 0x000fda0000704470 */
[----:B------:R-:W-:Y:S05]  /*6570*/  @P0 BRA `(.L_x_386) ;  /* 0x0000000000200947 */ /* 0x000fea0003800000 */
[----:B------:R-:W0:Y:S01]  /*6580*/  LDS.64 R10, [R19+0x6600] ;  /* 0x00660000130a7984 */ /* 0x000e220000000a00 */
[C---:B------:R-:W-:Y:S02]  /*6590*/  LEA R12, P2, R3.reuse, R12, 0x3 ;  /* 0x0000000c030c7211 */ /* 0x040fe400078418ff */
[--C-:B------:R-:W-:Y:S02]  /*65a0*/  SHF.R.S32.HI R15, RZ, 0x1f, R0.reuse ;  /* 0x0000001fff0f7819 */ /* 0x100fe40000011400 */
[----:B------:R-:W-:Y:S02]  /*65b0*/  LEA.HI.X R13, R3, R13, RZ, 0x3, P2 ;  /* 0x0000000d030d7211 */ /* 0x000fe400010f1cff */
[----:B0-----:R-:W-:Y:S02]  /*65c0*/  IADD3 R10, P0, P1, R10, R21, R0 ;  /* 0x000000150a0a7210 */ /* 0x001fe4000791e000 */
[----:B------:R-:W-:-:S04]  /*65d0*/  SHF.R.S32.HI R21, RZ, 0x1f, R21 ;  /* 0x0000001fff157819 */ /* 0x000fc80000011415 */
[----:B------:R-:W-:-:S05]  /*65e0*/  IADD3.X R11, PT, PT, R11, R21, R15, P0, P1 ;  /* 0x000000150b0b7210 */ /* 0x000fca00007e240f */
[----:B------:R0:W-:Y:S02]  /*65f0*/  STG.E.64 desc[UR6][R12.64], R10 ;  /* 0x0000000a0c007986 */ /* 0x0001e4000c101b06 */
.L_x_386:
[----:B------:R-:W-:Y:S01]  /*6600*/  ISETP.GT.AND P0, PT, R4, R27, PT ;  /* 0x0000001b0400720c */ /* 0x000fe20003f04270 */
[----:B------:R-:W-:Y:S05]  /*6610*/  WARPSYNC.ALL ;  /* 0x0000000000007948 */ /* 0x000fea0003800000 */
[----:B------:R-:W-:Y:S01]  /*6620*/  BAR.SYNC.DEFER_BLOCKING 0x0 ;  /* 0x0000000000007b1d */ /* 0x000fe20000010000 */
[----:B------:R-:W-:-:S06]  /*6630*/  IMAD R26, R3, 0x4, R9 ;  /* 0x00000004031a7824 */ /* 0x000fcc00078e0209 */
[----:B------:R-:W-:Y:S05]  /*6640*/  @P0 BRA `(.L_x_387) ;  /* 0x00000010004c0947 */ /* 0x000fea0003800000 */
[----:B------:R-:W3:Y:S01]  /*6650*/  LDS R0, [R26] ;  /* 0x000000001a007984 */ /* 0x000ee20000000800 */
[----:B------:R-:W4:Y:S01]  /*6660*/  LDCU UR5, c[0x0][0x3c4] ;  /* 0x00007880ff0577ac */ /* 0x000f220008000800 */
[----:B------:R-:W5:Y:S01]  /*6670*/  LDCU.64 UR8, c[0x0][0x3a0] ;  /* 0x00007400ff0877ac */ /* 0x000f620008000a00 */
[----:B---3--:R-:W-:-:S04]  /*6680*/  ISETP.NE.AND P1, PT, R0, 0x7fffffff, PT ;  /* 0x7fffffff0000780c */ /* 0x008fc80003f25270 */
[C---:B------:R-:W-:Y:S02]  /*6690*/  SEL R4, R0.reuse, 0x80000000, P1 ;  /* 0x8000000000047807 */ /* 0x040fe40000800000 */
[----:B------:R-:W-:Y:S02]  /*66a0*/  ISETP.GE.AND P1, PT, R0, RZ, PT ;  /* 0x000000ff0000720c */ /* 0x000fe40003f26270 */
[----:B----4-:R-:W-:-:S04]  /*66b0*/  SHF.R.U32.HI R4, RZ, UR5, R4 ;  /* 0x00000005ff047c19 */ /* 0x010fc80008011604 */
[----:B------:R-:W-:-:S05]  /*66c0*/  LOP3.LUT R4, R4, UR4, RZ, 0x30, !PT ;  /* 0x0000000404047c12 */ /* 0x000fca000f8e30ff */
[----:B------:R-:W-:-:S05]  /*66d0*/  IMAD R4, R4, 0x8, R9 ;  /* 0x0000000804047824 */ /* 0x000fca00078e0209 */
[----:B0-----:R-:W0:Y:S02]  /*66e0*/  LDS.64 R10, [R4+0x6600] ;  /* 0x00660000040a7984 */ /* 0x001e240000000a00 */
[----:B0-----:R-:W-:-:S05]  /*66f0*/  IADD3 R6, P2, PT, R10, R3, RZ ;  /* 0x000000030a067210 */ /* 0x001fca0007f5e0ff */
[----:B------:R-:W-:Y:S01]  /*6700*/  IMAD.X R13, RZ, RZ, R11, P2 ;  /* 0x000000ffff0d7224 */ /* 0x000fe200010e060b */
[C---:B-----5:R-:W-:Y:S02]  /*6710*/  LEA R12, P2, R6.reuse, UR8, 0x2 ;  /* 0x00000008060c7c11 */ /* 0x060fe4000f8410ff */
[----:B------:R-:W-:Y:S02]  /*6720*/  SEL R11, RZ, 0x7fffffff, !P1 ;  /* 0x7fffffffff0b7807 */ /* 0x000fe40004800000 */
[----:B------:R-:W-:Y:S02]  /*6730*/  LEA.HI.X R13, R6, UR9, R13, 0x2, P2 ;  /* 0x00000009060d7c11 */ /* 0x000fe400090f140d */
[----:B------:R-:W-:-:S05]  /*6740*/  LOP3.LUT R15, R11, R0, RZ, 0x3c, !PT ;  /* 0x000000000b0f7212 */ /* 0x000fca00078e3cff */
[----:B------:R-:W-:Y:S01]  /*6750*/  STG.E desc[UR6][R12.64], R15 ;  /* 0x0000000f0c007986 */ /* 0x000fe2000c101906 */
[----:B------:R-:W-:-:S03]  /*6760*/  NOP ;  /* 0x0000000000007918 */ /* 0x000fc60000000000 */
[----:B------:R-:W0:Y:S02]  /*6770*/  LDS R0, [R26+0x600] ;  /* 0x000600001a007984 */ /* 0x000e240000000800 */
[----:B0-----:R-:W-:-:S04]  /*6780*/  ISETP.NE.AND P1, PT, R0, 0x7fffffff, PT ;  /* 0x7fffffff0000780c */ /* 0x001fc80003f25270 */
[C---:B------:R-:W-:Y:S02]  /*6790*/  SEL R4, R0.reuse, 0x80000000, P1 ;  /* 0x8000000000047807 */ /* 0x040fe40000800000 */
[----:B------:R-:W-:Y:S02]  /*67a0*/  ISETP.GE.AND P1, PT, R0, RZ, PT ;  /* 0x000000ff0000720c */ /* 0x000fe40003f26270 */
[----:B------:R-:W-:-:S04]  /*67b0*/  SHF.R.U32.HI R4, RZ, UR5, R4 ;  /* 0x00000005ff047c19 */ /* 0x000fc80008011604 */
[----:B------:R-:W-:-:S05]  /*67c0*/  LOP3.LUT R4, R4, UR4, RZ, 0x30, !PT ;  /* 0x0000000404047c12 */ /* 0x000fca000f8e30ff */
[----:B------:R-:W-:-:S05]  /*67d0*/  IMAD R4, R4, 0x8, R9 ;  /* 0x0000000804047824 */ /* 0x000fca00078e0209 */
[----:B------:R-:W0:Y:S02]  /*67e0*/  LDS.64 R10, [R4+0x6600] ;  /* 0x00660000040a7984 */ /* 0x000e240000000a00 */
[----:B0-----:R-:W-:-:S05]  /*67f0*/  IADD3 R6, P2, PT, R10, R3, RZ ;  /* 0x000000030a067210 */ /* 0x001fca0007f5e0ff */
[----:B------:R-:W-:Y:S01]  /*6800*/  IMAD.X R13, RZ, RZ, R11, P2 ;  /* 0x000000ffff0d7224 */ /* 0x000fe200010e060b */
[C---:B------:R-:W-:Y:S02]  /*6810*/  LEA R12, P2, R6.reuse, UR8, 0x2 ;  /* 0x00000008060c7c11 */ /* 0x040fe4000f8410ff */
        /* <DEDUP_REMOVED lines=235> */
[----:B------:R-:W-:Y:S01]  /*76d0*/  IMAD R4, R4, 0x8, R9 ;  /* 0x0000000804047824 */ /* 0x000fe200078e0209 */
[----:B------:R-:W-:-:S04]  /*76e0*/  SEL R9, RZ, 0x7fffffff, !P1 ;  /* 0x7fffffffff097807 */ /* 0x000fc80004800000 */
[----:B------:R-:W0:Y:S01]  /*76f0*/  LDS.64 R10, [R4+0x6600] ;  /* 0x00660000040a7984 */ /* 0x000e220000000a00 */
[----:B------:R-:W-:Y:S02]  /*7700*/  LOP3.LUT R9, R9, R0, RZ, 0x3c, !PT ;  /* 0x0000000009097212 */ /* 0x000fe400078e3cff */
[----:B0-----:R-:W-:-:S05]  /*7710*/  IADD3 R6, P2, PT, R10, R3, RZ ;  /* 0x000000030a067210 */ /* 0x001fca0007f5e0ff */
[----:B------:R-:W-:Y:S01]  /*7720*/  IMAD.X R11, RZ, RZ, R11, P2 ;  /* 0x000000ffff0b7224 */ /* 0x000fe200010e060b */
[----:B------:R-:W-:-:S04]  /*7730*/  LEA R10, P2, R6, UR8, 0x2 ;  /* 0x00000008060a7c11 */ /* 0x000fc8000f8410ff */
[----:B------:R-:W-:-:S05]  /*7740*/  LEA.HI.X R11, R6, UR9, R11, 0x2, P2 ;  /* 0x00000009060b7c11 */ /* 0x000fca00090f140b */
[----:B------:R0:W-:Y:S01]  /*7750*/  STG.E desc[UR6][R10.64+0x6000], R9 ;  /* 0x006000090a007986 */ /* 0x0001e2000c101906 */
[----:B------:R-:W-:Y:S01]  /*7760*/  NOP ;  /* 0x0000000000007918 */ /* 0x000fe20000000000 */
[----:B------:R-:W-:Y:S05]  /*7770*/  BRA `(.L_x_388) ;  /* 0x00000018001c7947 */ /* 0x000fea0003800000 */
.L_x_387:
[----:B0-----:R-:W-:Y:S01]  /*7780*/  IMAD R11, R45, -0x1980, R27 ;  /* 0xffffe6802d0b7824 */ /* 0x001fe200078e021b */
[----:B------:R-:W-:Y:S01]  /*7790*/  BSSY.RECONVERGENT B0, `(.L_x_389) ;  /* 0x000001d000007945 */ /* 0x000fe20003800200 */
[C---:B------:R-:W-:Y:S02]  /*77a0*/  VIADD R0, R3.reuse, 0x180 ;  /* 0x0000018003007836 */ /* 0x040fe40000000000 */
[C---:B------:R-:W-:Y:S01]  /*77b0*/  VIADD R6, R3.reuse, 0x480 ;  /* 0x0000048003067836 */ /* 0x040fe20000000000 */
[CC--:B------:R-:W-:Y:S01]  /*77c0*/  ISETP.GE.AND P4, PT, R3.reuse, R11.reuse, PT ;  /* 0x0000000b0300720c */ /* 0x0c0fe20003f86270 */
[C---:B------:R-:W-:Y:S01]  /*77d0*/  VIADD R4, R3.reuse, 0x300 ;  /* 0x0000030003047836 */ /* 0x040fe20000000000 */
[-C--:B------:R-:W-:Y:S01]  /*77e0*/  ISETP.GE.AND P5, PT, R0, R11.reuse, PT ;  /* 0x0000000b0000720c */ /* 0x080fe20003fa6270 */
[C---:B------:R-:W-:Y:S01]  /*77f0*/  VIADD R0, R3.reuse, 0x600 ;  /* 0x0000060003007836 */ /* 0x040fe20000000000 */
[-C--:B------:R-:W-:Y:S01]  /*7800*/  ISETP.GE.AND P2, PT, R6, R11.reuse, PT ;  /* 0x0000000b0600720c */ /* 0x080fe20003f46270 */
[----:B------:R-:W-:Y:S01]  /*7810*/  VIADD R6, R3, 0x780 ;  /* 0x0000078003067836 */ /* 0x000fe20000000000 */
[----:B------:R-:W-:-:S02]  /*7820*/  ISETP.GE.AND P3, PT, R4, R11, PT ;  /* 0x0000000b0400720c */ /* 0x000fc40003f66270 */
[----:B------:R-:W-:-:S05]  /*7830*/  ISETP.GE.AND P1, PT, R0, R11, PT ;  /* 0x0000000b0000720c */ /* 0x000fca0003f26270 */
[----:B------:R-:W-:Y:S08]  /*7840*/  @P4 BRA `(.L_x_390) ;  /* 0x0000000000444947 */ /* 0x000ff00003800000 */
[----:B------:R-:W0:Y:S01]  /*7850*/  LDS R0, [R26] ;  /* 0x000000001a007984 */ /* 0x000e220000000800 */
[----:B------:R-:W3:Y:S01]  /*7860*/  LDCU UR5, c[0x0][0x3c4] ;  /* 0x00007880ff0577ac */ /* 0x000ee20008000800 */
[----:B------:R-:W4:Y:S01]  /*7870*/  LDCU.64 UR8, c[0x0][0x3a0] ;  /* 0x00007400ff0877ac */ /* 0x000f220008000a00 */
[----:B0-----:R-:W-:-:S04]  /*7880*/  ISETP.NE.AND P4, PT, R0, 0x7fffffff, PT ;  /* 0x7fffffff0000780c */ /* 0x001fc80003f85270 */
[C---:B------:R-:W-:Y:S02]  /*7890*/  SEL R4, R0.reuse, 0x80000000, P4 ;  /* 0x8000000000047807 */ /* 0x040fe40002000000 */
[----:B------:R-:W-:Y:S02]  /*78a0*/  ISETP.GE.AND P4, PT, R0, RZ, PT ;  /* 0x000000ff0000720c */ /* 0x000fe40003f86270 */
[----:B---3--:R-:W-:Y:S02]  /*78b0*/  SHF.R.U32.HI R4, RZ, UR5, R4 ;  /* 0x00000005ff047c19 */ /* 0x008fe40008011604 */
[----:B------:R-:W-:Y:S02]  /*78c0*/  SEL R15, RZ, 0x7fffffff, !P4 ;  /* 0x7fffffffff0f7807 */ /* 0x000fe40006000000 */
[----:B------:R-:W-:Y:S02]  /*78d0*/  LOP3.LUT R4, R4, UR4, RZ, 0x30, !PT ;  /* 0x0000000404047c12 */ /* 0x000fe4000f8e30ff */
[----:B------:R-:W-:-:S03]  /*78e0*/  LOP3.LUT R15, R15, R0, RZ, 0x3c, !PT ;  /* 0x000000000f0f7212 */ /* 0x000fc600078e3cff */
[----:B------:R-:W-:-:S05]  /*78f0*/  IMAD R4, R4, 0x8, R9 ;  /* 0x0000000804047824 */ /* 0x000fca00078e0209 */
[----:B------:R-:W0:Y:S02]  /*7900*/  LDS.64 R12, [R4+0x6600] ;  /* 0x00660000040c7984 */ /* 0x000e240000000a00 */
[----:B0-----:R-:W-:-:S04]  /*7910*/  IADD3 R10, P6, PT, R12, R3, RZ ;  /* 0x000000030c0a7210 */ /* 0x001fc80007fde0ff */
[----:B----4-:R-:W-:Y:S01]  /*7920*/  LEA R12, P4, R10, UR8, 0x2 ;  /* 0x000000080a0c7c11 */ /* 0x010fe2000f8810ff */
[----:B------:R-:W-:-:S05]  /*7930*/  IMAD.X R13, RZ, RZ, R13, P6 ;  /* 0x000000ffff0d7224 */ /* 0x000fca00030e060d */
[----:B------:R-:W-:-:S05]  /*7940*/  LEA.HI.X R13, R10, UR9, R13, 0x2, P4 ;  /* 0x000000090a0d7c11 */ /* 0x000fca000a0f140d */
[----:B------:R0:W-:Y:S02]  /*7950*/  STG.E desc[UR6][R12.64], R15 ;  /* 0x0000000f0c007986 */ /* 0x0001e4000c101906 */
.L_x_390:
[----:B------:R-:W-:Y:S05]  /*7960*/  BSYNC.RECONVERGENT B0 ;  /* 0x0000000000007941 */ /* 0x000fea0003800200 */
.L_x_389:
[----:B------:R-:W-:Y:S01]  /*7970*/  NOP ;  /* 0x0000000000007918 */ /* 0x000fe20000000000 */
[----:B------:R-:W-:Y:S01]  /*7980*/  BSSY.RECONVERGENT B0, `(.L_x_391) ;  /* 0x0000015000007945 */ /* 0x000fe20003800200 */
[----:B------:R-:W-:Y:S01]  /*7990*/  ISETP.GE.AND P4, PT, R6, R11, PT ;  /* 0x0000000b0600720c */ /* 0x000fe20003f86270 */
[----:B------:R-:W-:Y:S02]  /*79a0*/  VIADD R6, R3, 0x900 ;  /* 0x0000090003067836 */ /* 0x000fe40000000000 */
[----:B------:R-:W-:Y:S10]  /*79b0*/  @P5 BRA `(.L_x_392) ;  /* 0x0000000000445947 */ /* 0x000ff40003800000 */
[----:B------:R-:W3:Y:S01]  /*79c0*/  LDS R0, [R26+0x600] ;  /* 0x000600001a007984 */ /* 0x000ee20000000800 */
[----:B------:R-:W4:Y:S01]  /*79d0*/  LDCU UR5, c[0x0][0x3c4] ;  /* 0x00007880ff0577ac */ /* 0x000f220008000800 */
[----:B------:R-:W5:Y:S01]  /*79e0*/  LDCU.64 UR8, c[0x0][0x3a0] ;  /* 0x00007400ff0877ac */ /* 0x000f620008000a00 */
[----:B---3--:R-:W-:-:S04]  /*79f0*/  ISETP.NE.AND P5, PT, R0, 0x7fffffff, PT ;  /* 0x7fffffff0000780c */ /* 0x008fc80003fa5270 */
[C---:B------:R-:W-:Y:S02]  /*7a00*/  SEL R4, R0.reuse, 0x80000000, P5 ;  /* 0x8000000000047807 */ /* 0x040fe40002800000 */
[----:B------:R-:W-:Y:S02]  /*7a10*/  ISETP.GE.AND P5, PT, R0, RZ, PT ;  /* 0x000000ff0000720c */ /* 0x000fe40003fa6270 */
[----:B----4-:R-:W-:Y:S02]  /*7a20*/  SHF.R.U32.HI R4, RZ, UR5, R4 ;  /* 0x00000005ff047c19 */ /* 0x010fe40008011604 */
[----:B0-----:R-:W-:Y:S02]  /*7a30*/  SEL R15, RZ, 0x7fffffff, !P5 ;  /* 0x7fffffffff0f7807 */ /* 0x001fe40006800000 */
[----:B------:R-:W-:Y:S02]  /*7a40*/  LOP3.LUT R4, R4, UR4, RZ, 0x30, !PT ;  /* 0x0000000404047c12 */ /* 0x000fe4000f8e30ff */
[----:B------:R-:W-:-:S03]  /*7a50*/  LOP3.LUT R15, R15, R0, RZ, 0x3c, !PT ;  /* 0x000000000f0f7212 */ /* 0x000fc600078e3cff */
[----:B------:R-:W-:-:S05]  /*7a60*/  IMAD R4, R4, 0x8, R9 ;  /* 0x0000000804047824 */ /* 0x000fca00078e0209 */
[----:B------:R-:W0:Y:S02]  /*7a70*/  LDS.64 R12, [R4+0x6600] ;  /* 0x00660000040c7984 */ /* 0x000e240000000a00 */
[----:B0-----:R-:W-:-:S04]  /*7a80*/  IADD3 R10, P6, PT, R12, R3, RZ ;  /* 0x000000030c0a7210 */ /* 0x001fc80007fde0ff */
[----:B-----5:R-:W-:Y:S01]  /*7a90*/  LEA R12, P5, R10, UR8, 0x2 ;  /* 0x000000080a0c7c11 */ /* 0x020fe2000f8a10ff */
[----:B------:R-:W-:-:S05]  /*7aa0*/  IMAD.X R13, RZ, RZ, R13, P6 ;  /* 0x000000ffff0d7224 */ /* 0x000fca00030e060d */
[----:B------:R-:W-:-:S05]  /*7ab0*/  LEA.HI.X R13, R10, UR9, R13, 0x2, P5 ;  /* 0x000000090a0d7c11 */ /* 0x000fca000a8f140d */
[----:B------:R3:W-:Y:S02]  /*7ac0*/  STG.E desc[UR6][R12.64+0x600], R15 ;  /* 0x0006000f0c007986 */ /* 0x0007e4000c101906 */
.L_x_392:
[----:B------:R-:W-:Y:S05]  /*7ad0*/  BSYNC.RECONVERGENT B0 ;  /* 0x0000000000007941 */ /* 0x000fea0003800200 */
.L_x_391:
[----:B------:R-:W-:Y:S01]  /*7ae0*/  NOP ;  /* 0x0000000000007918 */ /* 0x000fe20000000000 */
[----:B------:R-:W-:Y:S01]  /*7af0*/  BSSY.RECONVERGENT B0, `(.L_x_393) ;  /* 0x0000015000007945 */ /* 0x000fe20003800200 */
[----:B------:R-:W-:Y:S01]  /*7b00*/  ISETP.GE.AND P5, PT, R6, R11, PT ;  /* 0x0000000b0600720c */ /* 0x000fe20003fa6270 */
[----:B------:R-:W-:Y:S02]  /*7b10*/  VIADD R6, R3, 0xa80 ;  /* 0x00000a8003067836 */ /* 0x000fe40000000000 */
[----:B------:R-:W-:Y:S10]  /*7b20*/  @P3 BRA `(.L_x_394) ;  /* 0x0000000000443947 */ /* 0x000ff40003800000 */
[----:B------:R-:W4:Y:S01]  /*7b30*/  LDS R0, [R26+0xc00] ;  /* 0x000c00001a007984 */ /* 0x000f220000000800 */
[----:B------:R-:W5:Y:S01]  /*7b40*/  LDCU UR5, c[0x0][0x3c4] ;  /* 0x00007880ff0577ac */ /* 0x000f620008000800 */
[----:B------:R-:W1:Y:S01]  /*7b50*/  LDCU.64 UR8, c[0x0][0x3a0] ;  /* 0x00007400ff0877ac */ /* 0x000e620008000a00 */
[----:B----4-:R-:W-:-:S04]  /*7b60*/  ISETP.NE.AND P3, PT, R0, 0x7fffffff, PT ;  /* 0x7fffffff0000780c */ /* 0x010fc80003f65270 */
[C---:B------:R-:W-:Y:S02]  /*7b70*/  SEL R4, R0.reuse, 0x80000000, P3 ;  /* 0x8000000000047807 */ /* 0x040fe40001800000 */
[----:B------:R-:W-:Y:S02]  /*7b80*/  ISETP.GE.AND P3, PT, R0, RZ, PT ;  /* 0x000000ff0000720c */ /* 0x000fe40003f66270 */
[----:B-----5:R-:W-:Y:S02]  /*7b90*/  SHF.R.U32.HI R4, RZ, UR5, R4 ;  /* 0x00000005ff047c19 */ /* 0x020fe40008011604 */
[----:B0--3--:R-:W-:Y:S02]  /*7ba0*/  SEL R15, RZ, 0x7fffffff, !P3 ;  /* 0x7fffffffff0f7807 */ /* 0x009fe40005800000 */
[----:B------:R-:W-:Y:S02]  /*7bb0*/  LOP3.LUT R4, R4, UR4, RZ, 0x30, !PT ;  /* 0x0000000404047c12 */ /* 0x000fe4000f8e30ff */
[----:B------:R-:W-:-:S03]  /*7bc0*/  LOP3.LUT R15, R15, R0, RZ, 0x3c, !PT ;  /* 0x000000000f0f7212 */ /* 0x000fc600078e3cff */
[----:B------:R-:W-:-:S05]  /*7bd0*/  IMAD R4, R4, 0x8, R9 ;  /* 0x0000000804047824 */ /* 0x000fca00078e0209 */
[----:B------:R-:W0:Y:S02]  /*7be0*/  LDS.64 R12, [R4+0x6600] ;  /* 0x00660000040c7984 */ /* 0x000e240000000a00 */
[----:B0-----:R-:W-:-:S04]  /*7bf0*/  IADD3 R10, P6, PT, R12, R3, RZ ;  /* 0x000000030c0a7210 */ /* 0x001fc80007fde0ff */
[----:B-1----:R-:W-:Y:S01]  /*7c00*/  LEA R12, P3, R10, UR8, 0x2 ;  /* 0x000000080a0c7c11 */ /* 0x002fe2000f8610ff */
[----:B------:R-:W-:-:S05]  /*7c10*/  IMAD.X R13, RZ, RZ, R13, P6 ;  /* 0x000000ffff0d7224 */ /* 0x000fca00030e060d */
[----:B------:R-:W-:-:S05]  /*7c20*/  LEA.HI.X R13, R10, UR9, R13, 0x2, P3 ;  /* 0x000000090a0d7c11 */ /* 0x000fca00098f140d */
[----:B------:R4:W-:Y:S02]  /*7c30*/  STG.E desc[UR6][R12.64+0xc00], R15 ;  /* 0x000c000f0c007986 */ /* 0x0009e4000c101906 */
.L_x_394:
[----:B------:R-:W-:Y:S05]  /*7c40*/  BSYNC.RECONVERGENT B0 ;  /* 0x0000000000007941 */ /* 0x000fea0003800200 */
.L_x_393:
[----:B------:R-:W-:Y:S01]  /*7c50*/  NOP ;  /* 0x0000000000007918 */ /* 0x000fe20000000000 */
[----:B------:R-:W-:Y:S01]  /*7c60*/  BSSY.RECONVERGENT B0, `(.L_x_395) ;  /* 0x0000015000007945 */ /* 0x000fe20003800200 */
[----:B------:R-:W-:Y:S02]  /*7c70*/  ISETP.GE.AND P3, PT, R6, R11, PT ;  /* 0x0000000b0600720c */ /* 0x000fe40003f66270 */
[----:B------:R-:W-:Y:S01]  /*7c80*/  LOP3.LUT R6, R3, 0xc00, RZ, 0xfc, !PT ;  /* 0x00000c0003067812 */ /* 0x000fe200078efcff */
[----:B------:R-:W-:Y:S10]  /*7c90*/  @P2 BRA `(.L_x_396) ;  /* 0x0000000000442947 */ /* 0x000ff40003800000 */
[----:B------:R-:W5:Y:S01]  /*7ca0*/  LDS R0, [R26+0x1200] ;  /* 0x001200001a007984 */ /* 0x000f620000000800 */
[----:B------:R-:W0:Y:S01]  /*7cb0*/  LDCU UR5, c[0x0][0x3c4] ;  /* 0x00007880ff0577ac */ /* 0x000e220008000800 */
[----:B------:R-:W1:Y:S01]  /*7cc0*/  LDCU.64 UR8, c[0x0][0x3a0] ;  /* 0x00007400ff0877ac */ /* 0x000e620008000a00 */
[----:B-----5:R-:W-:-:S04]  /*7cd0*/  ISETP.NE.AND P2, PT, R0, 0x7fffffff, PT ;  /* 0x7fffffff0000780c */ /* 0x020fc80003f45270 */
[C---:B------:R-:W-:Y:S02]  /*7ce0*/  SEL R4, R0.reuse, 0x80000000, P2 ;  /* 0x8000000000047807 */ /* 0x040fe40001000000 */
[----:B------:R-:W-:Y:S02]  /*7cf0*/  ISETP.GE.AND P2, PT, R0, RZ, PT ;  /* 0x000000ff0000720c */ /* 0x000fe40003f46270 */
[----:B0-----:R-:W-:Y:S02]  /*7d00*/  SHF.R.U32.HI R4, RZ, UR5, R4 ;  /* 0x00000005ff047c19 */ /* 0x001fe40008011604 */
[----:B---34-:R-:W-:Y:S02]  /*7d10*/  SEL R15, RZ, 0x7fffffff, !P2 ;  /* 0x7fffffffff0f7807 */ /* 0x018fe40005000000 */
        /* <DEDUP_REMOVED lines=9> */
.L_x_396:
[----:B------:R-:W-:Y:S05]  /*7db0*/  BSYNC.RECONVERGENT B0 ;  /* 0x0000000000007941 */ /* 0x000fea0003800200 */
.L_x_395:
[----:B------:R-:W-:Y:S01]  /*7dc0*/  NOP ;  /* 0x0000000000007918 */ /* 0x000fe20000000000 */
[----:B------:R-:W-:Y:S01]  /*7dd0*/  BSSY.RECONVERGENT B0, `(.L_x_397) ;  /* 0x0000015000007945 */ /* 0x000fe20003800200 */
[----:B------:R-:W-:Y:S01]  /*7de0*/  ISETP.GE.AND P2, PT, R6, R11, PT ;  /* 0x0000000b0600720c */ /* 0x000fe20003f46270 */
[----:B------:R-:W-:Y:S02]  /*7df0*/  VIADD R6, R3, 0xd80 ;  /* 0x00000d8003067836 */ /* 0x000fe40000000000 */
        /* <DEDUP_REMOVED lines=18> */
.L_x_398:
[----:B------:R-:W-:Y:S05]  /*7f20*/  BSYNC.RECONVERGENT B0 ;  /* 0x0000000000007941 */ /* 0x000fea0003800200 */
.L_x_397:
        /* <DEDUP_REMOVED lines=22> */
.L_x_400:
[----:B------:R-:W-:Y:S05]  /*8090*/  BSYNC.RECONVERGENT B0 ;  /* 0x0000000000007941 */ /* 0x000fea0003800200 */
.L_x_399:
        /* <DEDUP_REMOVED lines=22> */
.L_x_402:
[----:B------:R-:W-:Y:S05]  /*8200*/  BSYNC.RECONVERGENT B0 ;  /* 0x0000000000007941 */ /* 0x000fea0003800200 */
.L_x_401:
        /* <DEDUP_REMOVED lines=22> */
.L_x_404:
[----:B------:R-:W-:Y:S05]  /*8370*/  BSYNC.RECONVERGENT B0 ;  /* 0x0000000000007941 */ /* 0x000fea0003800200 */
.L_x_403:
        /* <DEDUP_REMOVED lines=22> */
.L_x_406:
[----:B------:R-:W-:Y:S05]  /*84e0*/  BSYNC.RECONVERGENT B0 ;  /* 0x0000000000007941 */ /* 0x000fea0003800200 */
.L_x_405:
        /* <DEDUP_REMOVED lines=22> */
.L_x_408:
[----:B------:R-:W-:Y:S05]  /*8650*/  BSYNC.RECONVERGENT B0 ;  /* 0x0000000000007941 */ /* 0x000fea0003800200 */
.L_x_407:
        /* <DEDUP_REMOVED lines=22> */
.L_x_410:
[----:B------:R-:W-:Y:S05]  /*87c0*/  BSYNC.RECONVERGENT B0 ;  /* 0x0000000000007941 */ /* 0x000fea0003800200 */
.L_x_409:
        /* <DEDUP_REMOVED lines=22> */
.L_x_412:
[----:B------:R-:W-:Y:S05]  /*8930*/  BSYNC.RECONVERGENT B0 ;  /* 0x0000000000007941 */ /* 0x000fea0003800200 */
.L_x_411:
[----:B------:R-:W-:Y:S01]  /*8940*/  NOP ;  /* 0x0000000000007918 */ /* 0x000fe20000000000 */
[----:B------:R-:W-:Y:S01]  /*8950*/  BSSY.RECONVERGENT B0, `(.L_x_413) ;  /* 0x0000014000007945 */ /* 0x000fe20003800200 */
[----:B------:R-:W-:-:S03]  /*8960*/  ISETP.GE.AND P5, PT, R6, R11, PT ;  /* 0x0000000b0600720c */ /* 0x000fc60003fa6270 */
        /* <DEDUP_REMOVED lines=18> */
.L_x_414:
[----:B------:R-:W-:Y:S05]  /*8a90*/  BSYNC.RECONVERGENT B0 ;  /* 0x0000000000007941 */ /* 0x000fea0003800200 */
.L_x_413:
[----:B------:R-:W-:Y:S01]  /*8aa0*/  NOP ;  /* 0x0000000000007918 */ /* 0x000fe20000000000 */
[----:B------:R-:W-:Y:S04]  /*8ab0*/  BSSY.RECONVERGENT B0, `(.L_x_415) ;  /* 0x0000013000007945 */ /* 0x000fe80003800200 */
[----:B------:R-:W-:Y:S05]  /*8ac0*/  @P2 BRA `(.L_x_416) ;  /* 0x0000000000442947 */ /* 0x000fea0003800000 */
        /* <DEDUP_REMOVED lines=12> */
[----:B0-----:R-:W-:-:S05]  /*8b90*/  IADD3 R6, P3, PT, R10, R3, RZ ;  /* 0x000000030a067210 */ /* 0x001fca0007f7e0ff */
[----:B------:R-:W-:Y:S01]  /*8ba0*/  IMAD.X R11, RZ, RZ, R11, P3 ;  /* 0x000000ffff0b7224 */ /* 0x000fe200018e060b */
[----:B-1----:R-:W-:-:S04]  /*8bb0*/  LEA R10, P3, R6, UR8, 0x2 ;  /* 0x00000008060a7c11 */ /* 0x002fc8000f8610ff */
[----:B------:R-:W-:-:S05]  /*8bc0*/  LEA.HI.X R11, R6, UR9, R11, 0x2, P3 ;  /* 0x00000009060b7c11 */ /* 0x000fca00098f140b */
[----:B------:R0:W-:Y:S04]  /*8bd0*/  STG.E desc[UR6][R10.64+0x4e00], R13 ;  /* 0x004e000d0a007986 */ /* 0x0001e8000c101906 */
.L_x_416:
[----:B------:R-:W-:Y:S05]  /*8be0*/  BSYNC.RECONVERGENT B0 ;  /* 0x0000000000007941 */ /* 0x000fea0003800200 */
.L_x_415:
        /* <DEDUP_REMOVED lines=20> */
.L_x_418:
[----:B------:R-:W-:Y:S05]  /*8d30*/  BSYNC.RECONVERGENT B0 ;  /* 0x0000000000007941 */ /* 0x000fea0003800200 */
.L_x_417:
        /* <DEDUP_REMOVED lines=20> */
.L_x_420:
[----:B------:R-:W-:Y:S05]  /*8e80*/  BSYNC.RECONVERGENT B0 ;  /* 0x0000000000007941 */ /* 0x000fea0003800200 */
.L_x_419:
        /* <DEDUP_REMOVED lines=9> */
[----:B0-----:R-:W-:-:S04]  /*8f20*/  SHF.R.U32.HI R4, RZ, UR5, R4 ;  /* 0x00000005ff047c19 */ /* 0x001fc80008011604 */
[----:B------:R-:W-:-:S05]  /*8f30*/  LOP3.LUT R4, R4, UR4, RZ, 0x30, !PT ;  /* 0x0000000404047c12 */ /* 0x000fca000f8e30ff */
[----:B------:R-:W-:Y:S01]  /*8f40*/  IMAD R4, R4, 0x8, R9 ;  /* 0x0000000804047824 */ /* 0x000fe200078e0209 */
[----:B------:R-:W-:-:S04]  /*8f50*/  SEL R9, RZ, 0x7fffffff, !P1 ;  /* 0x7fffffffff097807 */ /* 0x000fc80004800000 */
[----:B------:R-:W0:Y:S01]  /*8f60*/  LDS.64 R10, [R4+0x6600] ;  /* 0x00660000040a7984 */ /* 0x000e220000000a00 */
[----:B------:R-:W-:Y:S02]  /*8f70*/  LOP3.LUT R9, R9, R0, RZ, 0x3c, !PT ;  /* 0x0000000009097212 */ /* 0x000fe400078e3cff */
[----:B0-----:R-:W-:-:S05]  /*8f80*/  IADD3 R6, P2, PT, R10, R3, RZ ;  /* 0x000000030a067210 */ /* 0x001fca0007f5e0ff */
[----:B------:R-:W-:Y:S01]  /*8f90*/  IMAD.X R11, RZ, RZ, R11, P2 ;  /* 0x000000ffff0b7224 */ /* 0x000fe200010e060b */
[----:B-1----:R-:W-:-:S04]  /*8fa0*/  LEA R10, P2, R6, UR8, 0x2 ;  /* 0x00000008060a7c11 */ /* 0x002fc8000f8410ff */
[----:B------:R-:W-:-:S05]  /*8fb0*/  LEA.HI.X R11, R6, UR9, R11, 0x2, P2 ;  /* 0x00000009060b7c11 */ /* 0x000fca00090f140b */
[----:B------:R0:W-:Y:S04]  /*8fc0*/  STG.E desc[UR6][R10.64+0x6000], R9 ;  /* 0x006000090a007986 */ /* 0x0001e8000c101906 */
.L_x_422:
[----:B------:R-:W-:Y:S05]  /*8fd0*/  BSYNC.RECONVERGENT B0 ;  /* 0x0000000000007941 */ /* 0x000fea0003800200 */
.L_x_421:
[----:B------:R-:W-:Y:S01]  /*8fe0*/  NOP ;  /* 0x0000000000007918 */ /* 0x000fe20000000000 */
.L_x_388:
[----:B------:R-:W5:Y:S01]  /*8ff0*/  LDS R0, [R26] ;  /* 0x000000001a007984 */ /* 0x000f620000000800 */
[----:B------:R-:W1:Y:S03]  /*9000*/  LDCU UR5, c[0x0][0x3c4] ;  /* 0x00007880ff0577ac */ /* 0x000e660008000800 */
[----:B------:R-:W2:Y:S04]  /*9010*/  LDS R4, [R26+0x600] ;  /* 0x000600001a047984 */ /* 0x000ea80000000800 */
[----:B------:R-:W1:Y:S04]  /*9020*/  LDS R6, [R26+0xc00] ;  /* 0x000c00001a067984 */ /* 0x000e680000000800 */
[----:B0-----:R-:W0:Y:S04]  /*9030*/  LDS R9, [R26+0x1200] ;  /* 0x001200001a097984 */ /* 0x001e280000000800 */
[----:B------:R-:W0:Y:S04]  /*9040*/  LDS R10, [R26+0x1800] ;  /* 0x001800001a0a7984 */ /* 0x000e280000000800 */
[----:B------:R-:W0:Y:S04]  /*9050*/  LDS R11, [R26+0x1e00] ;  /* 0x001e00001a0b7984 */ /* 0x000e280000000800 */
[----:B---34-:R-:W3:Y:S04]  /*9060*/  LDS R12, [R26+0x2400] ;  /* 0x002400001a0c7984 */ /* 0x018ee80000000800 */
[----:B------:R-:W4:Y:S04]  /*9070*/  LDS R13, [R26+0x2a00] ;  /* 0x002a00001a0d7984 */ /* 0x000f280000000800 */
[----:B------:R-:W4:Y:S04]  /*9080*/  LDS R14, [R26+0x3000] ;  /* 0x003000001a0e7984 */ /* 0x000f280000000800 */
[----:B------:R-:W4:Y:S04]  /*9090*/  LDS R15, [R26+0x3600] ;  /* 0x003600001a0f7984 */ /* 0x000f280000000800 */
[----:B------:R-:W4:Y:S01]  /*90a0*/  LDS R16, [R26+0x3c00] ;  /* 0x003c00001a107984 */ /* 0x000f220000000800 */
[----:B-----5:R-:W-:-:S03]  /*90b0*/  ISETP.NE.AND P5, PT, R0, 0x7fffffff, PT ;  /* 0x7fffffff0000780c */ /* 0x020fc60003fa5270 */
[----:B------:R-:W5:Y:S01]  /*90c0*/  LDS R17, [R26+0x4200] ;  /* 0x004200001a117984 */ /* 0x000f620000000800 */
[----:B--2---:R-:W-:Y:S02]  /*90d0*/  ISETP.NE.AND P4, PT, R4, 0x7fffffff, PT ;  /* 0x7fffffff0400780c */ /* 0x004fe40003f85270 */
[----:B------:R-:W-:Y:S01]  /*90e0*/  SEL R0, R0, 0x80000000, P5 ;  /* 0x8000000000007807 */ /* 0x000fe20002800000 */
[----:B------:R-:W2:Y:S01]  /*90f0*/  LDS R18, [R26+0x4800] ;  /* 0x004800001a127984 */ /* 0x000ea20000000800 */
[----:B-1----:R-:W-:Y:S02]  /*9100*/  ISETP.NE.AND P3, PT, R6, 0x7fffffff, PT ;  /* 0x7fffffff0600780c */ /* 0x002fe40003f65270 */
[----:B------:R-:W-:Y:S01]  /*9110*/  SEL R4, R4, 0x80000000, P4 ;  /* 0x8000000004047807 */ /* 0x000fe20002000000 */
[----:B------:R-:W1:Y:S01]  /*9120*/  LDS R19, [R26+0x4e00] ;  /* 0x004e00001a137984 */ /* 0x000e620000000800 */
[----:B0-----:R-:W-:Y:S02]  /*9130*/  ISETP.NE.AND P2, PT, R9, 0x7fffffff, PT ;  /* 0x7fffffff0900780c */ /* 0x001fe40003f45270 */
[----:B------:R-:W-:Y:S01]  /*9140*/  SEL R6, R6, 0x80000000, P3 ;  /* 0x8000000006067807 */ /* 0x000fe20001800000 */
[----:B------:R-:W0:Y:S01]  /*9150*/  LDS R20, [R26+0x5400] ;  /* 0x005400001a147984 */ /* 0x000e220000000800 */
[----:B------:R-:W-:-:S02]  /*9160*/  ISETP.NE.AND P1, PT, R10, 0x7fffffff, PT ;  /* 0x7fffffff0a00780c */ /* 0x000fc40003f25270 */
[----:B------:R-:W-:Y:S01]  /*9170*/  SEL R9, R9, 0x80000000, P2 ;  /* 0x8000000009097807 */ /* 0x000fe20001000000 */
[----:B------:R-:W0:Y:S01]  /*9180*/  LDS R21, [R26+0x5a00] ;  /* 0x005a00001a157984 */ /* 0x000e220000000800 */
[----:B------:R-:W-:Y:S02]  /*9190*/  SEL R10, R10, 0x80000000, P1 ;  /* 0x800000000a0a7807 */ /* 0x000fe40000800000 */
[C---:B------:R-:W-:Y:S01]  /*91a0*/  ISETP.NE.AND P6, PT, R11.reuse, 0x7fffffff, PT ;  /* 0x7fffffff0b00780c */ /* 0x040fe20003fc5270 */
[----:B------:R-:W0:Y:S01]  /*91b0*/  LDS R22, [R26+0x6000] ;  /* 0x006000001a167984 */ /* 0x000e220000000800 */
[----:B---3--:R-:W-:Y:S02]  /*91c0*/  ISETP.NE.AND P5, PT, R12, 0x7fffffff, PT ;  /* 0x7fffffff0c00780c */ /* 0x008fe40003fa5270 */
[----:B------:R-:W-:Y:S02]  /*91d0*/  SEL R11, R11, 0x80000000, P6 ;  /* 0x800000000b0b7807 */ /* 0x000fe40003000000 */
[----:B----4-:R-:W-:-:S02]  /*91e0*/  ISETP.NE.AND P4, PT, R13, 0x7fffffff, PT ;  /* 0x7fffffff0d00780c */ /* 0x010fc40003f85270 */
[----:B------:R-:W-:Y:S02]  /*91f0*/  SEL R12, R12, 0x80000000, P5 ;  /* 0x800000000c0c7807 */ /* 0x000fe40002800000 */
[C---:B------:R-:W-:Y:S02]  /*9200*/  ISETP.NE.AND P3, PT, R14.reuse, 0x7fffffff, PT ;  /* 0x7fffffff0e00780c */ /* 0x040fe40003f65270 */
[----:B------:R-:W-:Y:S02]  /*9210*/  SEL R13, R13, 0x80000000, P4 ;  /* 0x800000000d0d7807 */ /* 0x000fe40002000000 */
[----:B------:R-:W-:Y:S02]  /*9220*/  ISETP.NE.AND P2, PT, R15, 0x7fffffff, PT ;  /* 0x7fffffff0f00780c */ /* 0x000fe40003f45270 */
[----:B------:R-:W-:Y:S02]  /*9230*/  SEL R14, R14, 0x80000000, P3 ;  /* 0x800000000e0e7807 */ /* 0x000fe40001800000 */
[----:B------:R-:W-:-:S02]  /*9240*/  ISETP.NE.AND P1, PT, R16, 0x7fffffff, PT ;  /* 0x7fffffff1000780c */ /* 0x000fc40003f25270 */
[----:B------:R-:W-:Y:S02]  /*9250*/  SEL R15, R15, 0x80000000, P2 ;  /* 0x800000000f0f7807 */ /* 0x000fe40001000000 */
[----:B------:R-:W-:Y:S02]  /*9260*/  SEL R16, R16, 0x80000000, P1 ;  /* 0x8000000010107807 */ /* 0x000fe40000800000 */
[C---:B-----5:R-:W-:Y:S02]  /*9270*/  ISETP.NE.AND P6, PT, R17.reuse, 0x7fffffff, PT ;  /* 0x7fffffff1100780c */ /* 0x060fe40003fc5270 */
[----:B--2---:R-:W-:Y:S02]  /*9280*/  ISETP.NE.AND P5, PT, R18, 0x7fffffff, PT ;  /* 0x7fffffff1200780c */ /* 0x004fe40003fa5270 */
[----:B------:R-:W-:Y:S02]  /*9290*/  SEL R17, R17, 0x80000000, P6 ;  /* 0x8000000011117807 */ /* 0x000fe40003000000 */
[----:B-1----:R-:W-:-:S02]  /*92a0*/  ISETP.NE.AND P4, PT, R19, 0x7fffffff, PT ;  /* 0x7fffffff1300780c */ /* 0x002fc40003f85270 */
[----:B------:R-:W-:Y:S02]  /*92b0*/  SEL R18, R18, 0x80000000, P5 ;  /* 0x8000000012127807 */ /* 0x000fe40002800000 */
[C---:B0-----:R-:W-:Y:S02]  /*92c0*/  ISETP.NE.AND P3, PT, R20.reuse, 0x7fffffff, PT ;  /* 0x7fffffff1400780c */ /* 0x041fe40003f65270 */
[----:B------:R-:W-:Y:S02]  /*92d0*/  SEL R19, R19, 0x80000000, P4 ;  /* 0x8000000013137807 */ /* 0x000fe40002000000 */
[----:B------:R-:W-:Y:S02]  /*92e0*/  ISETP.NE.AND P2, PT, R21, 0x7fffffff, PT ;  /* 0x7fffffff1500780c */ /* 0x000fe40003f45270 */
[----:B------:R-:W-:Y:S02]  /*92f0*/  SEL R20, R20, 0x80000000, P3 ;  /* 0x8000000014147807 */ /* 0x000fe40001800000 */
[----:B------:R-:W-:-:S02]  /*9300*/  ISETP.NE.AND P1, PT, R22, 0x7fffffff, PT ;  /* 0x7fffffff1600780c */ /* 0x000fc40003f25270 */
[----:B------:R-:W-:Y:S02]  /*9310*/  SEL R21, R21, 0x80000000, P2 ;  /* 0x8000000015157807 */ /* 0x000fe40001000000 */
[----:B------:R-:W-:Y:S02]  /*9320*/  SEL R22, R22, 0x80000000, P1 ;  /* 0x8000000016167807 */ /* 0x000fe40000800000 */
[----:B------:R-:W-:Y:S02]  /*9330*/  SHF.R.U32.HI R0, RZ, UR5, R0 ;  /* 0x00000005ff007c19 */ /* 0x000fe40008011600 */
[----:B------:R-:W-:Y:S02]  /*9340*/  SHF.R.U32.HI R10, RZ, UR5, R10 ;  /* 0x00000005ff0a7c19 */ /* 0x000fe4000801160a */
[----:B------:R-:W-:Y:S02]  /*9350*/  SHF.R.U32.HI R11, RZ, UR5, R11 ;  /* 0x00000005ff0b7c19 */ /* 0x000fe4000801160b */
[----:B------:R-:W-:-:S02]  /*9360*/  SHF.R.U32.HI R12, RZ, UR5, R12 ;  /* 0x00000005ff0c7c19 */ /* 0x000fc4000801160c */
[----:B------:R-:W-:Y:S02]  /*9370*/  SHF.R.U32.HI R13, RZ, UR5, R13 ;  /* 0x00000005ff0d7c19 */ /* 0x000fe4000801160d */
[----:B------:R-:W-:Y:S02]  /*9380*/  SHF.R.U32.HI R14, RZ, UR5, R14 ;  /* 0x00000005ff0e7c19 */ /* 0x000fe4000801160e */
        /* <DEDUP_REMOVED lines=11> */
[----:B------:R-:W-:Y:S02]  /*9440*/  LOP3.LUT R25, R0, UR4, RZ, 0x30, !PT ;  /* 0x0000000400197c12 */ /* 0x000fe4000f8e30ff */
[----:B------:R-:W-:Y:S02]  /*9450*/  LOP3.LUT R21, R10, UR4, RZ, 0x30, !PT ;  /* 0x000000040a157c12 */ /* 0x000fe4000f8e30ff */
[----:B------:R-:W-:Y:S02]  /*9460*/  LOP3.LUT R20, R11, UR4, RZ, 0x30, !PT ;  /* 0x000000040b147c12 */ /* 0x000fe4000f8e30ff */
[----:B------:R-:W-:Y:S02]  /*9470*/  LOP3.LUT R19, R12, UR4, RZ, 0x30, !PT ;  /* 0x000000040c137c12 */ /* 0x000fe4000f8e30ff */
[----:B------:R-:W-:-:S02]  /*9480*/  LOP3.LUT R18, R13, UR4, RZ, 0x30, !PT ;  /* 0x000000040d127c12 */ /* 0x000fc4000f8e30ff */
[----:B------:R-:W-:Y:S02]  /*9490*/  LOP3.LUT R17, R14, UR4, RZ, 0x30, !PT ;  /* 0x000000040e117c12 */ /* 0x000fe4000f8e30ff */
        /* <DEDUP_REMOVED lines=10> */
[----:B------:R-:W-:Y:S01]  /*9540*/  LOP3.LUT R0, R52, UR4, RZ, 0x30, !PT ;  /* 0x0000000434007c12 */ /* 0x000fe2000f8e30ff */
[----:B------:R-:W-:Y:S06]  /*9550*/  @P0 BRA `(.L_x_423) ;  /* 0x0000000000640947 */ /* 0x000fec0003800000 */
[----:B------:R-:W0:Y:S01]  /*9560*/  LDCU.64 UR4, c[0x0][0x3b8] ;  /* 0x00007700ff0477ac */ /* 0x000e220008000a00 */
[----:B------:R-:W-:Y:S01]  /*9570*/  IMAD R5, R45, 0x1980, RZ ;  /* 0x000019802d057824 */ /* 0x000fe200078e02ff */
[----:B------:R-:W-:-:S04]  /*9580*/  LOP3.LUT R2, R7, 0x1f, R3, 0xf8, !PT ;  /* 0x0000001f07027812 */ /* 0x000fc800078ef803 */
[----:B------:R-:W-:-:S04]  /*9590*/  IADD3 R3, P1, PT, R5, R2, RZ ;  /* 0x0000000205037210 */ /* 0x000fc80007f3e0ff */
[----:B------:R-:W-:Y:S02]  /*95a0*/  LEA.HI.X.SX32 R4, R5, RZ, 0x1, P1 ;  /* 0x000000ff05047211 */ /* 0x000fe400008f0eff */
[----:B0-----:R-:W-:-:S04]  /*95b0*/  LEA R2, P1, R3, UR4, 0x2 ;  /* 0x0000000403027c11 */ /* 0x001fc8000f8210ff */
        /* <DEDUP_REMOVED lines=19> */
.L_x_423:
[----:B------:R-:W0:Y:S01]  /*96f0*/  LDCU.64 UR4, c[0x0][0x3b8] ;  /* 0x00007700ff0477ac */ /* 0x000e220008000a00 */
[--C-:B------:R-:W-:Y:S01]  /*9700*/  IMAD.IADD R9, R27, 0x1, -R5.reuse ;  /* 0x000000011b097824 */ /* 0x100fe200078e0a05 */
[----:B------:R-:W-:Y:S01]  /*9710*/  SHF.R.S32.HI R62, RZ, 0x1f, R5 ;  /* 0x0000001fff3e7819 */ /* 0x000fe20000011405 */
[C---:B------:R-:W-:Y:S01]  /*9720*/  VIADD R2, R8.reuse, 0x20 ;  /* 0x0000002008027836 */ /* 0x040fe20000000000 */
[----:B------:R-:W-:Y:S01]  /*9730*/  IADD3 R64, P2, PT, R5, R8, RZ ;  /* 0x0000000805407210 */ /* 0x000fe20007f5e0ff */
[----:B------:R-:W-:-:S03]  /*9740*/  VIADD R4, R8, 0x40 ;  /* 0x0000004008047836 */ /* 0x000fc60000000000 */
[-C--:B------:R-:W-:Y:S01]  /*9750*/  ISETP.GE.AND P6, PT, R2, R9.reuse, PT ;  /* 0x000000090200720c */ /* 0x080fe20003fc6270 */
[----:B------:R-:W-:Y:S01]  /*9760*/  VIADD R2, R8, 0x60 ;  /* 0x0000006008027836 */ /* 0x000fe20000000000 */
[-C--:B------:R-:W-:Y:S01]  /*9770*/  ISETP.GE.AND P5, PT, R4, R9.reuse, PT ;  /* 0x000000090400720c */ /* 0x080fe20003fa6270 */
[C---:B------:R-:W-:Y:S02]  /*9780*/  VIADD R4, R8.reuse, 0x80 ;  /* 0x0000008008047836 */ /* 0x040fe40000000000 */
[----:B------:R-:W-:Y:S01]  /*9790*/  IMAD.X R65, RZ, RZ, R62, P2 ;  /* 0x000000ffff417224 */ /* 0x000fe200010e063e */
[-C--:B------:R-:W-:Y:S02]  /*97a0*/  ISETP.GE.AND P2, PT, R8, R9.reuse, PT ;  /* 0x000000090800720c */ /* 0x080fe40003f46270 */
[-C--:B------:R-:W-:Y:S02]  /*97b0*/  ISETP.GE.AND P1, PT, R2, R9.reuse, PT ;  /* 0x000000090200720c */ /* 0x080fe40003f26270 */
[----:B------:R-:W-:Y:S01]  /*97c0*/  ISETP.GE.AND P4, PT, R4, R9, PT ;  /* 0x000000090400720c */ /* 0x000fe20003f86270 */
[----:B------:R-:W-:Y:S01]  /*97d0*/  VIADD R4, R8, 0xa0 ;  /* 0x000000a008047836 */ /* 0x000fe20000000000 */
[----:B0-----:R-:W-:-:S02]  /*97e0*/  LEA R2, P3, R64, UR4, 0x2 ;  /* 0x0000000440027c11 */ /* 0x001fc4000f8610ff */
[----:B------:R-:W-:-:S04]  /*97f0*/  SHF.L.U64.HI R3, R64, 0x2, R65 ;  /* 0x0000000240037819 */ /* 0x000fc80000010241 */
[----:B------:R-:W-:Y:S02]  /*9800*/  IADD3.X R3, PT, PT, R3, UR5, RZ, P3, !PT ;  /* 0x0000000503037c10 */ /* 0x000fe40009ffe4ff */
[-C--:B------:R-:W-:Y:S01]  /*9810*/  ISETP.GE.AND P3, PT, R4, R9.reuse, PT ;  /* 0x000000090400720c */ /* 0x080fe20003f66270 */
[----:B------:R-:W-:Y:S02]  /*9820*/  VIADD R4, R8, 0xc0 ;  /* 0x000000c008047836 */ /* 0x000fe40000000000 */
[----:B------:R-:W5:Y:S03]  /*9830*/  @!P2 LDG.E R57, desc[UR6][R2.64] ;  /* 0x000000060239a981 */ /* 0x000f66000c1e1900 */
[-C--:B------:R-:W-:Y:S01]  /*9840*/  ISETP.GE.AND P2, PT, R4, R9.reuse, PT ;  /* 0x000000090400720c */ /* 0x080fe20003f46270 */
[----:B------:R-:W-:Y:S01]  /*9850*/  VIADD R4, R8, 0xe0 ;  /* 0x000000e008047836 */ /* 0x000fe20000000000 */
[----:B------:R-:W5:Y:S04]  /*9860*/  @!P6 LDG.E R56, desc[UR6][R2.64+0x80] ;  /* 0x000080060238e981 */ /* 0x000f68000c1e1900 */
[-C--:B------:R-:W-:Y:S01]  /*9870*/  ISETP.GE.AND P6, PT, R4, R9.reuse, PT ;  /* 0x000000090400720c */ /* 0x080fe20003fc6270 */
[----:B------:R-:W-:Y:S01]  /*9880*/  VIADD R4, R8, 0x100 ;  /* 0x0000010008047836 */ /* 0x000fe20000000000 */
[----:B------:R-:W5:Y:S04]  /*9890*/  @!P5 LDG.E R55, desc[UR6][R2.64+0x100] ;  /* 0x000100060237d981 */ /* 0x000f68000c1e1900 */
[-C--:B------:R-:W-:Y:S01]  /*98a0*/  ISETP.GE.AND P5, PT, R4, R9.reuse, PT ;  /* 0x000000090400720c */ /* 0x080fe20003fa6270 */
[----:B------:R-:W-:Y:S01]  /*98b0*/  VIADD R4, R8, 0x120 ;  /* 0x0000012008047836 */ /* 0x000fe20000000000 */
[----:B------:R-:W5:Y:S04]  /*98c0*/  @!P2 LDG.E R51, desc[UR6][R2.64+0x300] ;  /* 0x000300060233a981 */ /* 0x000f68000c1e1900 */
[----:B------:R-:W-:Y:S01]  /*98d0*/  ISETP.GE.AND P2, PT, R4, R9, PT ;  /* 0x000000090400720c */ /* 0x000fe20003f46270 */
[----:B------:R-:W5:Y:S04]  /*98e0*/  @!P1 LDG.E R54, desc[UR6][R2.64+0x180] ;  /* 0x0001800602369981 */ /* 0x000f68000c1e1900 */
[----:B------:R-:W5:Y:S02]  /*98f0*/  @!P4 LDG.E R53, desc[UR6][R2.64+0x200] ;  /* 0x000200060235c981 */ /* 0x000f64000c1e1900 */
[----:B------:R-:W-:-:S02]  /*9900*/  @!P5 LEA R4, P1, R64, UR4, 0x2 ;  /* 0x000000044004dc11 */ /* 0x000fc4000f8210ff */
[----:B------:R-:W5:Y:S02]  /*9910*/  @!P3 LDG.E R52, desc[UR6][R2.64+0x280] ;  /* 0x000280060234b981 */ /* 0x000f64000c1e1900 */
[C-C-:B------:R-:W-:Y:S02]  /*9920*/  @!P5 LEA.HI.X R5, R64.reuse, UR5, R65.reuse, 0x2, P1 ;  /* 0x000000054005dc11 */ /* 0x140fe400088f1441 */
[----:B------:R0:W5:Y:S01]  /*9930*/  @!P6 LDG.E R50, desc[UR6][R2.64+0x380] ;  /* 0x000380060232e981 */ /* 0x000162000c1e1900 */
[----:B------:R-:W-:Y:S01]  /*9940*/  @!P2 LEA R6, P1, R64, UR4, 0x2 ;  /* 0x000000044006ac11 */ /* 0x000fe2000f8210ff */
[----:B------:R-:W-:Y:S02]  /*9950*/  VIADD R66, R8, 0x140 ;  /* 0x0000014008427836 */ /* 0x000fe40000000000 */
[----:B------:R1:W5:Y:S01]  /*9960*/  @!P5 LDG.E R49, desc[UR6][R4.64+0x400] ;  /* 0x000400060431d981 */ /* 0x000362000c1e1900 */
[----:B------:R-:W-:Y:S01]  /*9970*/  @!P2 LEA.HI.X R7, R64, UR5, R65, 0x2, P1 ;  /* 0x000000054007ac11 */ /* 0x000fe200088f1441 */
[----:B0-----:R-:W-:Y:S01]  /*9980*/  VIADD R2, R8, 0x200 ;  /* 0x0000020008027836 */ /* 0x001fe20000000000 */
[----:B------:R-:W-:-:S03]  /*9990*/  ISETP.GE.AND P3, PT, R66, R9, PT ;  /* 0x000000094200720c */ /* 0x000fc60003f66270 */
[----:B------:R0:W5:Y:S01]  /*99a0*/  @!P2 LDG.E R48, desc[UR6][R6.64+0x480] ;  /* 0x000480060630a981 */ /* 0x000162000c1e1900 */
[----:B------:R-:W-:Y:S01]  /*99b0*/  ISETP.GE.AND P1, PT, R2, R9, PT ;  /* 0x000000090200720c */ /* 0x000fe20003f26270 */
[----:B------:R-:W-:-:S05]  /*99c0*/  VIADD R66, R8, 0x160 ;  /* 0x0000016008427836 */ /* 0x000fca0000000000 */
[----:B------:R-:W-:-:S07]  /*99d0*/  ISETP.GE.AND P4, PT, R66, R9, PT ;  /* 0x000000094200720c */ /* 0x000fce0003f86270 */
[----:B------:R-:W2:Y:S01]  /*99e0*/  @!P1 S2R R67, SR_TID.X ;  /* 0x0000000000439919 */ /* 0x000ea20000002100 */
[----:B------:R-:W-:Y:S01]  /*99f0*/  @!P3 LEA R2, P2, R64, UR4, 0x2 ;  /* 0x000000044002bc11 */ /* 0x000fe2000f8410ff */
[----:B------:R-:W-:-:S03]  /*9a00*/  VIADD R66, R8, 0x180 ;  /* 0x0000018008427836 */ /* 0x000fc60000000000 */
[----:B------:R-:W-:Y:S02]  /*9a10*/  @!P3 LEA.HI.X R3, R64, UR5, R65, 0x2, P2 ;  /* 0x000000054003bc11 */ /* 0x000fe400090f1441 */
[----:B------:R-:W-:-:S03]  /*9a20*/  ISETP.GE.AND P2, PT, R66, R9, PT ;  /* 0x000000094200720c */ /* 0x000fc60003f46270 */
[----:B------:R2:W5:Y:S01]  /*9a30*/  @!P3 LDG.E R47, desc[UR6][R2.64+0x500] ;  /* 0x00050006022fb981 */ /* 0x000562000c1e1900 */
[----:B-1----:R-:W-:Y:S01]  /*9a40*/  @!P4 LEA R4, P3, R64, UR4, 0x2 ;  /* 0x000000044004cc11 */ /* 0x002fe2000f8610ff */
[----:B0-----:R-:W-:-:S03]  /*9a50*/  VIADD R6, R8, 0x1a0 ;  /* 0x000001a008067836 */ /* 0x001fc60000000000 */
[----:B------:R-:W-:Y:S01]  /*9a60*/  @!P4 LEA.HI.X R5, R64, UR5, R65, 0x2, P3 ;  /* 0x000000054005cc11 */ /* 0x000fe200098f1441 */
[----:B------:R-:W-:Y:S01]  /*9a70*/  VIADD R66, R8, 0x1c0 ;  /* 0x000001c008427836 */ /* 0x000fe20000000000 */
[----:B------:R-:W-:-:S03]  /*9a80*/  ISETP.GE.AND P5, PT, R6, R9, PT ;  /* 0x000000090600720c */ /* 0x000fc60003fa6270 */
[----:B------:R0:W5:Y:S01]  /*9a90*/  @!P4 LDG.E R46, desc[UR6][R4.64+0x580] ;  /* 0x00058006042ec981 */ /* 0x000162000c1e1900 */
[----:B------:R-:W-:Y:S01]  /*9aa0*/  @!P2 LEA R6, P4, R64, UR4, 0x2 ;  /* 0x000000044006ac11 */ /* 0x000fe2000f8810ff */
[----:B------:R-:W-:Y:S01]  /*9ab0*/  VIADD R8, R8, 0x1e0 ;  /* 0x000001e008087836 */ /* 0x000fe20000000000 */
[-C--:B------:R-:W-:Y:S02]  /*9ac0*/  ISETP.GE.AND P3, PT, R66, R9.reuse, PT ;  /* 0x000000094200720c */ /* 0x080fe40003f66270 */
[----:B------:R-:W-:Y:S02]  /*9ad0*/  @!P2 LEA.HI.X R7, R64, UR5, R65, 0x2, P4 ;  /* 0x000000054007ac11 */ /* 0x000fe4000a0f1441 */
[----:B------:R-:W-:Y:S02]  /*9ae0*/  ISETP.GE.AND P4, PT, R8, R9, PT ;  /* 0x000000090800720c */ /* 0x000fe40003f86270 */
[C---:B--2---:R-:W-:Y:S01]  /*9af0*/  @!P1 LOP3.LUT R2, R67.reuse, 0x3e0, RZ, 0xc0, !PT ;  /* 0x000003e043029812 */ /* 0x044fe200078ec0ff */
[----:B------:R1:W5:Y:S01]  /*9b00*/  @!P2 LDG.E R61, desc[UR6][R6.64+0x600] ;  /* 0x00060006063da981 */ /* 0x000362000c1e1900 */
[----:B------:R-:W-:Y:S01]  /*9b10*/  @!P1 LOP3.LUT R67, R67, 0x1f, RZ, 0xc0, !PT ;  /* 0x0000001f43439812 */ /* 0x000fe200078ec0ff */
[----:B------:R-:W-:Y:S01]  /*9b20*/  @!P1 IMAD R66, R45, 0x1980, RZ ;  /* 0x000019802d429824 */ /* 0x000fe200078e02ff */
[----:B------:R-:W-:-:S03]  /*9b30*/  @!P5 LEA R8, P2, R64, UR4, 0x2 ;  /* 0x000000044008dc11 */ /* 0x000fc6000f8410ff */
[----:B------:R-:W-:Y:S01]  /*9b40*/  @!P1 IMAD R67, R2, 0x11, R67 ;  /* 0x0000001102439824 */ /* 0x000fe200078e0243 */
[C-C-:B------:R-:W-:Y:S02]  /*9b50*/  @!P5 LEA.HI.X R9, R64.reuse, UR5, R65.reuse, 0x2, P2 ;  /* 0x000000054009dc11 */ /* 0x140fe400090f1441 */
[----:B------:R-:W-:Y:S02]  /*9b60*/  @!P3 LEA R2, P2, R64, UR4, 0x2 ;  /* 0x000000044002bc11 */ /* 0x000fe4000f8410ff */
[----:B------:R-:W-:Y:S01]  /*9b70*/  @!P1 IADD3 R67, P6, PT, R66, R67, RZ ;  /* 0x0000004342439210 */ /* 0x000fe20007fde0ff */
[----:B------:R2:W5:Y:S01]  /*9b80*/  @!P5 LDG.E R60, desc[UR6][R8.64+0x680] ;  /* 0x00068006083cd981 */ /* 0x000562000c1e1900 */
[C-C-:B------:R-:W-:Y:S02]  /*9b90*/  @!P3 LEA.HI.X R3, R64.reuse, UR5, R65.reuse, 0x2, P2 ;  /* 0x000000054003bc11 */ /* 0x140fe400090f1441 */
[C---:B0-----:R-:W-:Y:S01]  /*9ba0*/  @!P4 LEA R4, P5, R64.reuse, UR4, 0x2 ;  /* 0x000000044004cc11 */ /* 0x041fe2000f8a10ff */
[----:B------:R-:W-:Y:S01]  /*9bb0*/  @!P1 IMAD.X R62, RZ, RZ, R62, P6 ;  /* 0x000000ffff3e9224 */ /* 0x000fe200030e063e */
[----:B-1----:R-:W-:Y:S01]  /*9bc0*/  @!P1 LEA R6, P2, R67, UR4, 0x2 ;  /* 0x0000000443069c11 */ /* 0x002fe2000f8410ff */
[----:B------:R2:W5:Y:S01]  /*9bd0*/  @!P3 LDG.E R59, desc[UR6][R2.64+0x700] ;  /* 0x00070006023bb981 */ /* 0x000562000c1e1900 */
[----:B------:R-:W-:-:S02]  /*9be0*/  @!P4 LEA.HI.X R5, R64, UR5, R65, 0x2, P5 ;  /* 0x000000054005cc11 */ /* 0x000fc4000a8f1441 */
[----:B------:R-:W-:-:S03]  /*9bf0*/  @!P1 LEA.HI.X R7, R67, UR5, R62, 0x2, P2 ;  /* 0x0000000543079c11 */ /* 0x000fc600090f143e */
[----:B------:R2:W5:Y:S04]  /*9c00*/  @!P4 LDG.E R58, desc[UR6][R4.64+0x780] ;  /* 0x00078006043ac981 */ /* 0x000568000c1e1900 */
[----:B------:R2:W5:Y:S02]  /*9c10*/  @!P1 LDG.E R63, desc[UR6][R6.64+0x800] ;  /* 0x00080006063f9981 */ /* 0x000564000c1e1900 */
.L_x_424:
[----:B------:R-:W-:Y:S08]  /*9c20*/  BAR.SYNC.DEFER_BLOCKING 0x0 ;  /* 0x0000000000007b1d */ /* 0x000ff00000010000 */
[----:B------:R-:W1:Y:S01]  /*9c30*/  S2UR UR5, SR_CgaCtaId ;  /* 0x00000000000579c3 */ /* 0x000e620000008800 */
[----:B------:R-:W-:Y:S01]  /*9c40*/  UMOV UR4, 0x400 ;  /* 0x0000040000047882 */ /* 0x000fe20000000000 */
[----:B0-2---:R-:W0:Y:S01]  /*9c50*/  S2R R2, SR_TID.X ;  /* 0x0000000000027919 */ /* 0x005e220000002100 */
[----:B-----5:R2:W-:Y:S04]  /*9c60*/  STS [R44+-0x4], R57 ;  /* 0xfffffc392c007388 */ /* 0x0205e80000000800 */
[----:B------:R2:W-:Y:S01]  /*9c70*/  STS [R43+-0x4], R56 ;  /* 0xfffffc382b007388 */ /* 0x0005e20000000800 */
[----:B-1----:R-:W-:-:S03]  /*9c80*/  ULEA UR4, UR5, UR4, 0x18 ;  /* 0x0000000405047291 */ /* 0x002fc6000f8ec0ff */
[----:B------:R2:W-:Y:S04]  /*9c90*/  STS [R42+-0x4], R55 ;  /* 0xfffffc372a007388 */ /* 0x0005e80000000800 */
        /* <DEDUP_REMOVED lines=13> */
[----:B------:R2:W-:Y:S01]  /*9d70*/  STS [R28+-0x4], R63 ;  /* 0xfffffc3f1c007388 */ /* 0x0005e20000000800 */
[----:B------:R-:W-:Y:S06]  /*9d80*/  BAR.SYNC.DEFER_BLOCKING 0x0 ;  /* 0x0000000000007b1d */ /* 0x000fec0000010000 */
[----:B0-----:R-:W-:Y:S05]  /*9d90*/  @P0 BRA `(.L_x_425) ;  /* 0x00000008006c0947 */ /* 0x001fea0003800000 */
[----:B------:R-:W-:Y:S01]  /*9da0*/  LEA R25, R25, UR4, 0x3 ;  /* 0x0000000419197c11 */ /* 0x000fe2000f8e18ff */
[----:B------:R-:W-:Y:S01]  /*9db0*/  LDS R3, [R26] ;  /* 0x000000001a037984 */ /* 0x000fe20000000800 */
[----:B------:R-:W0:Y:S01]  /*9dc0*/  LDCU.64 UR8, c[0x0][0x3b0] ;  /* 0x00007600ff0877ac */ /* 0x000e220008000a00 */
[----:B------:R-:W-:Y:S02]  /*9dd0*/  LEA R24, R24, UR4, 0x3 ;  /* 0x0000000418187c11 */ /* 0x000fe4000f8e18ff */
[----:B------:R-:W1:Y:S01]  /*9de0*/  LDS.64 R4, [R25+0x6600] ;  /* 0x0066000019047984 */ /* 0x000e620000000a00 */
[----:B------:R-:W-:Y:S02]  /*9df0*/  LEA R27, R23, UR4, 0x3 ;  /* 0x00000004171b7c11 */ /* 0x000fe4000f8e18ff */
[----:B------:R-:W-:Y:S02]  /*9e00*/  LEA R22, R22, UR4, 0x3 ;  /* 0x0000000416167c11 */ /* 0x000fe4000f8e18ff */
[----:B------:R-:W-:-:S02]  /*9e10*/  LEA R20, R20, UR4, 0x3 ;  /* 0x0000000414147c11 */ /* 0x000fc4000f8e18ff */
[----:B------:R-:W-:Y:S02]  /*9e20*/  LEA R18, R18, UR4, 0x3 ;  /* 0x0000000412127c11 */ /* 0x000fe4000f8e18ff */
[----:B------:R-:W-:Y:S02]  /*9e30*/  LEA R16, R16, UR4, 0x3 ;  /* 0x0000000410107c11 */ /* 0x000fe4000f8e18ff */
[----:B------:R-:W-:Y:S02]  /*9e40*/  LEA R14, R14, UR4, 0x3 ;  /* 0x000000040e0e7c11 */ /* 0x000fe4000f8e18ff */
[----:B------:R-:W-:Y:S02]  /*9e50*/  LEA R12, R12, UR4, 0x3 ;  /* 0x000000040c0c7c11 */ /* 0x000fe4000f8e18ff */
[----:B------:R-:W-:Y:S02]  /*9e60*/  LEA R10, R10, UR4, 0x3 ;  /* 0x000000040a0a7c11 */ /* 0x000fe4000f8e18ff */
[----:B-1----:R-:W-:-:S05]  /*9e70*/  IADD3 R4, P0, PT, R4, R2, RZ ;  /* 0x0000000204047210 */ /* 0x002fca0007f1e0ff */
[----:B------:R-:W-:Y:S01]  /*9e80*/  IMAD.X R5, RZ, RZ, R5, P0 ;  /* 0x000000ffff057224 */ /* 0x000fe200000e0605 */
[----:B0-----:R-:W-:-:S04]  /*9e90*/  LEA R6, P0, R4, UR8, 0x2 ;  /* 0x0000000804067c11 */ /* 0x001fc8000f8010ff */
[----:B------:R-:W-:-:S05]  /*9ea0*/  LEA.HI.X R7, R4, UR9, R5, 0x2, P0 ;  /* 0x0000000904077c11 */ /* 0x000fca00080f1405 */
[----:B------:R-:W-:Y:S01]  /*9eb0*/  STG.E desc[UR6][R6.64], R3 ;  /* 0x0000000306007986 */ /* 0x000fe2000c101906 */
[----:B------:R-:W-:-:S03]  /*9ec0*/  NOP ;  /* 0x0000000000007918 */ /* 0x000fc60000000000 */
[----:B------:R0:W1:Y:S04]  /*9ed0*/  LDS.64 R4, [R24+0x6600] ;  /* 0x0066000018047984 */ /* 0x0000680000000a00 */
[----:B------:R-:W3:Y:S01]  /*9ee0*/  LDS R25, [R26+0x600] ;  /* 0x000600001a197984 */ /* 0x000ee20000000800 */
[----:B0-----:R-:W-:Y:S02]  /*9ef0*/  LEA R24, R21, UR4, 0x3 ;  /* 0x0000000415187c11 */ /* 0x001fe4000f8e18ff */
[----:B-1----:R-:W-:-:S05]  /*9f00*/  IADD3 R4, P0, PT, R4, R2, RZ ;  /* 0x0000000204047210 */ /* 0x002fca0007f1e0ff */
[----:B------:R-:W-:Y:S01]  /*9f10*/  IMAD.X R5, RZ, RZ, R5, P0 ;  /* 0x000000ffff057224 */ /* 0x000fe200000e0605 */
[----:B------:R-:W-:-:S04]  /*9f20*/  LEA R8, P0, R4, UR8, 0x2 ;  /* 0x0000000804087c11 */ /* 0x000fc8000f8010ff */
[----:B------:R-:W-:-:S05]  /*9f30*/  LEA.HI.X R9, R4, UR9, R5, 0x2, P0 ;  /* 0x0000000904097c11 */ /* 0x000fca00080f1405 */
[----:B---3--:R-:W-:Y:S01]  /*9f40*/  STG.E desc[UR6][R8.64+0x600], R25 ;  /* 0x0006001908007986 */ /* 0x008fe2000c101906 */
[----:B------:R-:W-:-:S03]  /*9f50*/  NOP ;  /* 0x0000000000007918 */ /* 0x000fc60000000000 */
[----:B------:R-:W0:Y:S04]  /*9f60*/  LDS.64 R4, [R27+0x6600] ;  /* 0x006600001b047984 */ /* 0x000e280000000a00 */
[----:B------:R-:W1:Y:S01]  /*9f70*/  LDS R3, [R26+0xc00] ;  /* 0x000c00001a037984 */ /* 0x000e620000000800 */
[----:B0-----:R-:W-:-:S05]  /*9f80*/  IADD3 R4, P0, PT, R4, R2, RZ ;  /* 0x0000000204047210 */ /* 0x001fca0007f1e0ff */
[----:B------:R-:W-:Y:S01]  /*9f90*/  IMAD.X R5, RZ, RZ, R5, P0 ;  /* 0x000000ffff057224 */ /* 0x000fe200000e0605 */
[----:B------:R-:W-:-:S04]  /*9fa0*/  LEA R6, P0, R4, UR8, 0x2 ;  /* 0x0000000804067c11 */ /* 0x000fc8000f8010ff */
[----:B------:R-:W-:-:S05]  /*9fb0*/  LEA.HI.X R7, R4, UR9, R5, 0x2, P0 ;  /* 0x0000000904077c11 */ /* 0x000fca00080f1405 */
[----:B-1----:R-:W-:Y:S01]  /*9fc0*/  STG.E desc[UR6][R6.64+0xc00], R3 ;  /* 0x000c000306007986 */ /* 0x002fe2000c101906 */
        /* <DEDUP_REMOVED lines=107> */
[----:B------:R-:W-:Y:S02]  /*a680*/  LEA.HI.X R9, R4, UR9, R5, 0x2, P0 ;  /* 0x0000000904097c11 */ /* 0x000fe400080f1405 */
[----:B------:R-:W-:-:S03]  /*a690*/  LEA R4, R0, UR4, 0x3 ;  /* 0x0000000400047c11 */ /* 0x000fc6000f8e18ff */
        /* <DEDUP_REMOVED lines=9> */
[----:B------:R-:W-:Y:S01]  /*a730*/  NOP ;  /* 0x0000000000007918 */ /* 0x000fe20000000000 */
[----:B------:R-:W-:Y:S05]  /*a740*/  EXIT ;  /* 0x000000000000794d */ /* 0x000fea0003800000 */
.L_x_425:
[----:B------:R-:W-:Y:S01]  /*a750*/  LEA R25, R25, UR4, 0x3 ;  /* 0x0000000419197c11 */ /* 0x000fe2000f8e18ff */
[----:B------:R-:W-:Y:S01]  /*a760*/  IMAD R27, R45, -0x1980, R27 ;  /* 0xffffe6802d1b7824 */ /* 0x000fe200078e021b */
[----:B------:R-:W-:Y:S01]  /*a770*/  LEA R24, R24, UR4, 0x3 ;  /* 0x0000000418187c11 */ /* 0x000fe2000f8e18ff */
[C---:B------:R-:W-:Y:S01]  /*a780*/  VIADD R8, R2.reuse, 0x180 ;  /* 0x0000018002087836 */ /* 0x040fe20000000000 */
[----:B------:R-:W-:Y:S01]  /*a790*/  LEA R23, R23, UR4, 0x3 ;  /* 0x0000000417177c11 */ /* 0x000fe2000f8e18ff */
[----:B------:R-:W0:Y:S01]  /*a7a0*/  LDS.64 R4, [R25+0x6600] ;  /* 0x0066000019047984 */ /* 0x000e220000000a00 */
[----:B------:R-:W-:Y:S02]  /*a7b0*/  ISETP.GE.AND P1, PT, R2, R27, PT ;  /* 0x0000001b0200720c */ /* 0x000fe40003f26270 */
[----:B------:R-:W-:Y:S02]  /*a7c0*/  LEA R22, R22, UR4, 0x3 ;  /* 0x0000000416167c11 */ /* 0x000fe4000f8e18ff */
[----:B------:R-:W-:-:S02]  /*a7d0*/  LEA R21, R21, UR4, 0x3 ;  /* 0x0000000415157c11 */ /* 0x000fc4000f8e18ff */
[----:B------:R-:W-:Y:S02]  /*a7e0*/  LEA R20, R20, UR4, 0x3 ;  /* 0x0000000414147c11 */ /* 0x000fe4000f8e18ff */
[----:B------:R-:W-:Y:S02]  /*a7f0*/  LEA R19, R19, UR4, 0x3 ;  /* 0x0000000413137c11 */ /* 0x000fe4000f8e18ff */
[----:B------:R-:W-:Y:S02]  /*a800*/  LEA R18, R18, UR4, 0x3 ;  /* 0x0000000412127c11 */ /* 0x000fe4000f8e18ff */
[----:B------:R-:W-:Y:S01]  /*a810*/  LEA R17, R17, UR4, 0x3 ;  /* 0x0000000411117c11 */ /* 0x000fe2000f8e18ff */
[----:B------:R-:W1:Y:S01]  /*a820*/  @!P1 LDS R3, [R26] ;  /* 0x000000001a039984 */ /* 0x000e620000000800 */
[----:B------:R-:W3:Y:S01]  /*a830*/  @!P1 LDC.64 R6, c[0x0][0x3b0] ;  /* 0x0000ec00ff069b82 */ /* 0x000ee20000000a00 */
[----:B------:R-:W-:Y:S02]  /*a840*/  LEA R16, R16, UR4, 0x3 ;  /* 0x0000000410107c11 */ /* 0x000fe4000f8e18ff */
[----:B------:R-:W-:-:S02]  /*a850*/  LEA R15, R15, UR4, 0x3 ;  /* 0x000000040f0f7c11 */ /* 0x000fc4000f8e18ff */
[----:B------:R-:W-:Y:S02]  /*a860*/  LEA R14, R14, UR4, 0x3 ;  /* 0x000000040e0e7c11 */ /* 0x000fe4000f8e18ff */
[----:B------:R-:W-:Y:S02]  /*a870*/  LEA R13, R13, UR4, 0x3 ;  /* 0x000000040d0d7c11 */ /* 0x000fe4000f8e18ff */
[----:B------:R-:W-:Y:S02]  /*a880*/  LEA R12, R12, UR4, 0x3 ;  /* 0x000000040c0c7c11 */ /* 0x000fe4000f8e18ff */
[----:B------:R-:W-:Y:S02]  /*a890*/  LEA R11, R11, UR4, 0x3 ;  /* 0x000000040b0b7c11 */ /* 0x000fe4000f8e18ff */
[----:B------:R-:W-:Y:S02]  /*a8a0*/  LEA R10, R10, UR4, 0x3 ;  /* 0x000000040a0a7c11 */ /* 0x000fe4000f8e18ff */
[----:B0-----:R-:W-:-:S05]  /*a8b0*/  @!P1 IADD3 R4, P0, PT, R4, R2, RZ ;  /* 0x0000000204049210 */ /* 0x001fca0007f1e0ff */
[----:B------:R-:W-:Y:S01]  /*a8c0*/  @!P1 IMAD.X R5, RZ, RZ, R5, P0 ;  /* 0x000000ffff059224 */ /* 0x000fe200000e0605 */
[----:B---3--:R-:W-:-:S04]  /*a8d0*/  @!P1 LEA R6, P0, R4, R6, 0x2 ;  /* 0x0000000604069211 */ /* 0x008fc800078010ff */
[----:B------:R-:W-:-:S05]  /*a8e0*/  @!P1 LEA.HI.X R7, R4, R7, R5, 0x2, P0 ;  /* 0x0000000704079211 */ /* 0x000fca00000f1405 */
[----:B-1----:R0:W-:Y:S01]  /*a8f0*/  @!P1 STG.E desc[UR6][R6.64], R3 ;  /* 0x0000000306009986 */ /* 0x0021e2000c101906 */
[----:B------:R-:W-:-:S03]  /*a900*/  NOP ;  /* 0x0000000000007918 */ /* 0x000fc60000000000 */
[----:B------:R-:W1:Y:S01]  /*a910*/  LDS.64 R4, [R24+0x6600] ;  /* 0x0066000018047984 */ /* 0x000e620000000a00 */
[----:B------:R-:W-:Y:S01]  /*a920*/  ISETP.GE.AND P1, PT, R8, R27, PT ;  /* 0x0000001b0800720c */ /* 0x000fe20003f26270 */
[----:B0-----:R-:W-:-:S12]  /*a930*/  VIADD R6, R2, 0x300 ;  /* 0x0000030002067836 */ /* 0x001fd80000000000 */
[----:B------:R-:W0:Y:S01]  /*a940*/  @!P1 LDS R25, [R26+0x600] ;  /* 0x000600001a199984 */ /* 0x000e220000000800 */
[----:B------:R-:W3:Y:S01]  /*a950*/  @!P1 LDC.64 R8, c[0x0][0x3b0] ;  /* 0x0000ec00ff089b82 */ /* 0x000ee20000000a00 */
[----:B-1----:R-:W-:-:S05]  /*a960*/  @!P1 IADD3 R4, P0, PT, R4, R2, RZ ;  /* 0x0000000204049210 */ /* 0x002fca0007f1e0ff */
[----:B------:R-:W-:Y:S01]  /*a970*/  @!P1 IMAD.X R5, RZ, RZ, R5, P0 ;  /* 0x000000ffff059224 */ /* 0x000fe200000e0605 */
[----:B---3--:R-:W-:-:S04]  /*a980*/  @!P1 LEA R8, P0, R4, R8, 0x2 ;  /* 0x0000000804089211 */ /* 0x008fc800078010ff */
[----:B------:R-:W-:-:S05]  /*a990*/  @!P1 LEA.HI.X R9, R4, R9, R5, 0x2, P0 ;  /* 0x0000000904099211 */ /* 0x000fca00000f1405 */
[----:B0-----:R0:W-:Y:S01]  /*a9a0*/  @!P1 STG.E desc[UR6][R8.64+0x600], R25 ;  /* 0x0006001908009986 */ /* 0x0011e2000c101906 */
        /* <DEDUP_REMOVED lines=57> */
[----:B------:R-:W-:Y:S02]  /*ad40*/  ISETP.GE.AND P1, PT, R8, R27, PT ;  /* 0x0000001b0800720c */ /* 0x000fe40003f26270 */
[----:B0-----:R-:W-:-:S11]  /*ad50*/  LOP3.LUT R6, R2, 0xc00, RZ, 0xfc, !PT ;  /* 0x00000c0002067812 */ /* 0x001fd600078efcff */
        /* <DEDUP_REMOVED lines=83> */
[----:B0-----:R-:W-:Y:S01]  /*b290*/  @!P1 STG.E desc[UR6][R6.64+0x5400], R3 ;  /* 0x0054000306009986 */ /* 0x001fe2000c101906 */
[----:B------:R-:W-:-:S03]  /*b2a0*/  NOP ;  /* 0x0000000000007918 */ /* 0x000fc60000000000 */
[----:B------:R-:W0:Y:S01]  /*b2b0*/  LDS.64 R4, [R10+0x6600] ;  /* 0x006600000a047984 */ /* 0x000e220000000a00 */
[----:B------:R-:W-:-:S13]  /*b2c0*/  ISETP.GE.AND P1, PT, R8, R27, PT ;  /* 0x0000001b0800720c */ /* 0x000fda0003f26270 */
[----:B------:R-:W1:Y:S01]  /*b2d0*/  @!P1 LDS R11, [R26+0x5a00] ;  /* 0x005a00001a0b9984 */ /* 0x000e620000000800 */
[----:B------:R-:W3:Y:S01]  /*b2e0*/  @!P1 LDC.64 R8, c[0x0][0x3b0] ;  /* 0x0000ec00ff089b82 */ /* 0x000ee20000000a00 */
[----:B0-----:R-:W-:-:S05]  /*b2f0*/  @!P1 IADD3 R4, P0, PT, R4, R2, RZ ;  /* 0x0000000204049210 */ /* 0x001fca0007f1e0ff */
[----:B------:R-:W-:Y:S01]  /*b300*/  @!P1 IMAD.X R5, RZ, RZ, R5, P0 ;  /* 0x000000ffff059224 */ /* 0x000fe200000e0605 */
[----:B---3--:R-:W-:-:S04]  /*b310*/  @!P1 LEA R8, P0, R4, R8, 0x2 ;  /* 0x0000000804089211 */ /* 0x008fc800078010ff */
[----:B------:R-:W-:Y:S02]  /*b320*/  @!P1 LEA.HI.X R9, R4, R9, R5, 0x2, P0 ;  /* 0x0000000904099211 */ /* 0x000fe400000f1405 */
[----:B------:R-:W-:Y:S02]  /*b330*/  LEA R5, R0, UR4, 0x3 ;  /* 0x0000000400057c11 */ /* 0x000fe4000f8e18ff */
[----:B------:R-:W-:Y:S01]  /*b340*/  LOP3.LUT R0, R2, 0x1800, RZ, 0xfc, !PT ;  /* 0x0000180002007812 */ /* 0x000fe200078efcff */
[----:B-1----:R-:W-:Y:S01]  /*b350*/  @!P1 STG.E desc[UR6][R8.64+0x5a00], R11 ;  /* 0x005a000b08009986 */ /* 0x002fe2000c101906 */
[----:B------:R-:W-:-:S03]  /*b360*/  NOP ;  /* 0x0000000000007918 */ /* 0x000fc60000000000 */
[----:B------:R-:W0:Y:S01]  /*b370*/  LDS.64 R4, [R5+0x6600] ;  /* 0x0066000005047984 */ /* 0x000e220000000a00 */
[----:B------:R-:W-:-:S13]  /*b380*/  ISETP.GE.AND P1, PT, R0, R27, PT ;  /* 0x0000001b0000720c */ /* 0x000fda0003f26270 */
[----:B------:R-:W1:Y:S01]  /*b390*/  @!P1 LDS R7, [R26+0x6000] ;  /* 0x006000001a079984 */ /* 0x000e620000000800 */
[----:B------:R-:W3:Y:S01]  /*b3a0*/  @!P1 LDC.64 R12, c[0x0][0x3b0] ;  /* 0x0000ec00ff0c9b82 */ /* 0x000ee20000000a00 */
[----:B0-----:R-:W-:-:S05]  /*b3b0*/  IADD3 R0, P0, PT, R4, R2, RZ ;  /* 0x0000000204007210 */ /* 0x001fca0007f1e0ff */
[----:B------:R-:W-:Y:S01]  /*b3c0*/  IMAD.X R4, RZ, RZ, R5, P0 ;  /* 0x000000ffff047224 */ /* 0x000fe200000e0605 */
[----:B---3--:R-:W-:-:S04]  /*b3d0*/  @!P1 LEA R2, P0, R0, R12, 0x2 ;  /* 0x0000000c00029211 */ /* 0x008fc800078010ff */
[----:B------:R-:W-:-:S05]  /*b3e0*/  @!P1 LEA.HI.X R3, R0, R13, R4, 0x2, P0 ;  /* 0x0000000d00039211 */ /* 0x000fca00000f1404 */
[----:B-1----:R-:W-:Y:S01]  /*b3f0*/  @!P1 STG.E desc[UR6][R2.64+0x6000], R7 ;  /* 0x0060000702009986 */ /* 0x002fe2000c101906 */
[----:B------:R-:W-:Y:S01]  /*b400*/  NOP ;  /* 0x0000000000007918 */ /* 0x000fe20000000000 */
[----:B------:R-:W-:Y:S05]  /*b410*/  EXIT ;  /* 0x000000000000794d */ /* 0x000fea0003800000 */
.L_x_341:
[----:B------:R-:W-:Y:S02]  /*b420*/  IMAD.MOV.U32 R49, RZ, RZ, R40 ;  /* 0x000000ffff317224 */ /* 0x000fe400078e0028 */
[----:B------:R-:W-:Y:S02]  /*b430*/  IMAD.MOV.U32 R48, RZ, RZ, 0x1 ;  /* 0x00000001ff307424 */ /* 0x000fe400078e00ff */
[----:B------:R-:W-:Y:S02]  /*b440*/  IMAD.MOV.U32 R51, RZ, RZ, RZ ;  /* 0x000000ffff337224 */ /* 0x000fe400078e00ff */
[----:B------:R-:W-:-:S07]  /*b450*/  IMAD.MOV.U32 R46, RZ, RZ, -0x1 ;  /* 0xffffffffff2e7424 */ /* 0x000fce00078e00ff */
[----:B------:R-:W-:Y:S05]  /*b460*/  WARPSYNC.COLLECTIVE R46, `(.L_x_426) ;  /* 0x000000002e087348 */ /* 0x000fea0003c00000 */
[----:B------:R0:W1:Y:S02]  /*b470*/  SHFL.UP P0, R47, R49, R48, R51 ;  /* 0x04000030312f7389 */ /* 0x0000640000000033 */
[----:B01----:R-:W-:Y:S05]  /*b480*/  ENDCOLLECTIVE ;  /* 0x000000000000791b */ /* 0x003fea0003800000 */
.L_x_426:
[----:B------:R-:W-:Y:S02]  /*b490*/  IMAD.MOV.U32 R48, RZ, RZ, 0x2 ;  /* 0x00000002ff307424 */ /* 0x000fe400078e00ff */
[----:B------:R-:W-:-:S04]  /*b4a0*/  IMAD.MOV.U32 R41, RZ, RZ, R47 ;  /* 0x000000ffff297224 */ /* 0x000fc800078e002f */
[----:B------:R-:W-:-:S04]  /*b4b0*/  @P0 IMAD.IADD R41, R40, 0x1, R41 ;  /* 0x0000000128290824 */ /* 0x000fc800078e0229 */
[----:B------:R-:W-:-:S07]  /*b4c0*/  IMAD.MOV.U32 R49, RZ, RZ, R41 ;  /* 0x000000ffff317224 */ /* 0x000fce00078e0029 */
[----:B------:R-:W-:Y:S05]  /*b4d0*/  WARPSYNC.COLLECTIVE R46, `(.L_x_427) ;  /* 0x000000002e087348 */ /* 0x000fea0003c00000 */
[----:B------:R0:W1:Y:S02]  /*b4e0*/  SHFL.UP P0, R47, R49, R48, R51 ;  /* 0x04000030312f7389 */ /* 0x0000640000000033 */
[----:B01----:R-:W-:Y:S05]  /*b4f0*/  ENDCOLLECTIVE ;  /* 0x000000000000791b */ /* 0x003fea0003800000 */
.L_x_427:
[----:B------:R-:W-:Y:S02]  /*b500*/  IMAD.MOV.U32 R48, RZ, RZ, 0x4 ;  /* 0x00000004ff307424 */ /* 0x000fe400078e00ff */
[----:B------:R-:W-:-:S04]  /*b510*/  IMAD.MOV.U32 R42, RZ, RZ, R47 ;  /* 0x000000ffff2a7224 */ /* 0x000fc800078e002f */
[----:B------:R-:W-:-:S04]  /*b520*/  @P0 IMAD.IADD R42, R41, 0x1, R42 ;  /* 0x00000001292a0824 */ /* 0x000fc800078e022a */
[----:B------:R-:W-:-:S07]  /*b530*/  IMAD.MOV.U32 R49, RZ, RZ, R42 ;  /* 0x000000ffff317224 */ /* 0x000fce00078e002a */
[----:B------:R-:W-:Y:S05]  /*b540*/  WARPSYNC.COLLECTIVE R46, `(.L_x_428) ;  /* 0x000000002e087348 */ /* 0x000fea0003c00000 */
[----:B------:R0:W1:Y:S02]  /*b550*/  SHFL.UP P0, R47, R49, R48, R51 ;  /* 0x04000030312f7389 */ /* 0x0000640000000033 */
[----:B01----:R-:W-:Y:S05]  /*b560*/  ENDCOLLECTIVE ;  /* 0x000000000000791b */ /* 0x003fea0003800000 */
.L_x_428:
[----:B------:R-:W-:Y:S02]  /*b570*/  IMAD.MOV.U32 R48, RZ, RZ, 0x8 ;  /* 0x00000008ff307424 */ /* 0x000fe400078e00ff */
[----:B------:R-:W-:-:S04]  /*b580*/  IMAD.MOV.U32 R43, RZ, RZ, R47 ;  /* 0x000000ffff2b7224 */ /* 0x000fc800078e002f */
[----:B------:R-:W-:-:S04]  /*b590*/  @P0 IMAD.IADD R43, R42, 0x1, R43 ;  /* 0x000000012a2b0824 */ /* 0x000fc800078e022b */
[----:B------:R-:W-:-:S07]  /*b5a0*/  IMAD.MOV.U32 R49, RZ, RZ, R43 ;  /* 0x000000ffff317224 */ /* 0x000fce00078e002b */
[----:B------:R-:W-:Y:S05]  /*b5b0*/  WARPSYNC.COLLECTIVE R46, `(.L_x_429) ;  /* 0x000000002e087348 */ /* 0x000fea0003c00000 */
[----:B------:R0:W1:Y:S02]  /*b5c0*/  SHFL.UP P0, R47, R49, R48, R51 ;  /* 0x04000030312f7389 */ /* 0x0000640000000033 */
[----:B01----:R-:W-:Y:S05]  /*b5d0*/  ENDCOLLECTIVE ;  /* 0x000000000000791b */ /* 0x003fea0003800000 */
.L_x_429:
[----:B------:R-:W-:Y:S02]  /*b5e0*/  IMAD.MOV.U32 R48, RZ, RZ, 0x10 ;  /* 0x00000010ff307424 */ /* 0x000fe400078e00ff */
[----:B------:R-:W-:-:S04]  /*b5f0*/  IMAD.MOV.U32 R44, RZ, RZ, R47 ;  /* 0x000000ffff2c7224 */ /* 0x000fc800078e002f */
[----:B------:R-:W-:-:S04]  /*b600*/  @P0 IMAD.IADD R44, R43, 0x1, R44 ;  /* 0x000000012b2c0824 */ /* 0x000fc800078e022c */
[----:B------:R-:W-:-:S07]  /*b610*/  IMAD.MOV.U32 R49, RZ, RZ, R44 ;  /* 0x000000ffff317224 */ /* 0x000fce00078e002c */
[----:B------:R-:W-:Y:S05]  /*b620*/  WARPSYNC.COLLECTIVE R46, `(.L_x_430) ;  /* 0x000000002e087348 */ /* 0x000fea0003c00000 */
[----:B------:R0:W1:Y:S02]  /*b630*/  SHFL.UP P0, R47, R49, R48, R51 ;  /* 0x04000030312f7389 */ /* 0x0000640000000033 */
[----:B01----:R-:W-:Y:S05]  /*b640*/  ENDCOLLECTIVE ;  /* 0x000000000000791b */ /* 0x003fea0003800000 */
.L_x_430:
[----:B------:R-:W-:Y:S05]  /*b650*/  BRA `(.L_x_431) ;  /* 0xffffff7800507947 */ /* 0x000fea000383ffff */
.L_x_432:
        /* <DEDUP_REMOVED lines=10> */
.L_x_774:


//--------------------- .text._ZN3cub18CUB_300001_SM_10006detail10radix_sort33DeviceRadixSortExclusiveSumKernelINS1_5radix10policy_hubIffyE10Policy1000EyEEvPT0_ --------------------------
	.section	.text._ZN3cub18CUB_300001_SM_10006detail10radix_sort33DeviceRadixSortExclusiveSumKernelINS1_5radix10policy_hubIffyE10Policy1000EyEEvPT0_,"ax",@progbits
	.align	128
        .global         _ZN3cub18CUB_300001_SM_10006detail10radix_sort33DeviceRadixSortExclusiveSumKernelINS1_5radix10policy_hubIffyE10Policy1000EyEEvPT0_
        .type           _ZN3cub18CUB_300001_SM_10006detail10radix_sort33DeviceRadixSortExclusiveSumKernelINS1_5radix10policy_hubIffyE10Policy1000EyEEvPT0_,@function
        .size           _ZN3cub18CUB_300001_SM_10006detail10radix_sort33DeviceRadixSortExclusiveSumKernelINS1_5radix10policy_hubIffyE10Policy1000EyEEvPT0_,(.L_x_775 - _ZN3cub18CUB_300001_SM_10006detail10radix_sort33DeviceRadixSortExclusiveSumKernelINS1_5radix10policy_hubIffyE10Policy1000EyEEvPT0_)
        .other          _ZN3cub18CUB_300001_SM_10006detail10radix_sort33DeviceRadixSortExclusiveSumKernelINS1_5radix10policy_hubIffyE10Policy1000EyEEvPT0_,@"STO_CUDA_ENTRY STV_DEFAULT"
_ZN3cub18CUB_300001_SM_10006detail10radix_sort33DeviceRadixSortExclusiveSumKernelINS1_5radix10policy_hubIffyE10Policy1000EyEEvPT0_:
.text._ZN3cub18CUB_300001_SM_10006detail10radix_sort33DeviceRadixSortExclusiveSumKernelINS1_5radix10policy_hubIffyE10Policy1000EyEEvPT0_:
[----:B------:R-:W-:Y:S01]  /*0000*/  LDC R1, c[0x0][0x37c] ;  /* 0x0000df00ff017b82 */ /* 0x000fe20000000800 */
[----:B------:R-:W0:Y:S07]  /*0010*/  S2R R18, SR_TID.X ;  /* 0x0000000000127919 */ /* 0x000e2e0000002100 */
[----:B------:R-:W1:Y:S01]  /*0020*/  LDC.64 R16, c[0x0][0x380] ;  /* 0x0000e000ff107b82 */ /* 0x000e620000000a00 */
[----:B------:R-:W2:Y:S01]  /*0030*/  LDCU.64 UR4, c[0x0][0x358] ;  /* 0x00006b00ff0477ac */ /* 0x000ea20008000a00 */
[----:B------:R-:W3:Y:S01]  /*0040*/  S2R R5, SR_CTAID.X ;  /* 0x0000000000057919 */ /* 0x000ee20000002500 */
[----:B0-----:R-:W-:Y:S01]  /*0050*/  ISETP.GT.U32.AND P1, PT, R18, 0xff, PT ;  /* 0x000000ff1200780c */ /* 0x001fe20003f24070 */
[----:B---3--:R-:W-:-:S04]  /*0060*/  IMAD R5, R5, 0x100, R18 ;  /* 0x0000010005057824 */ /* 0x008fc800078e0212 */
[----:B-1----:R-:W-:-:S08]  /*0070*/  IMAD.WIDE R16, R5, 0x8, R16 ;  /* 0x0000000805107825 */ /* 0x002fd000078e0210 */
[----:B--2---:R-:W2:Y:S01]  /*0080*/  @!P1 LDG.E.64 R2, desc[UR4][R16.64] ;  /* 0x0000000410029981 */ /* 0x004ea2000c1e1b00 */
[----:B------:R-:W-:Y:S02]  /*0090*/  MOV R0, 0x400 ;  /* 0x0000040000007802 */ /* 0x000fe40000000f00 */
[C---:B------:R-:W-:Y:S01]  /*00a0*/  ISETP.GT.U32.AND P0, PT, R18.reuse, 0x1f, PT ;  /* 0x0000001f1200780c */ /* 0x040fe20003f04070 */
[----:B------:R-:W0:Y:S02]  /*00b0*/  S2R R5, SR_CgaCtaId ;  /* 0x0000000000057919 */ /* 0x000e240000008800 */
[----:B0-----:R-:W-:Y:S02]  /*00c0*/  LEA R5, R5, R0, 0x18 ;  /* 0x0000000005057211 */ /* 0x001fe400078ec0ff */
[----:B------:R-:W-:-:S05]  /*00d0*/  LEA.HI R0, R18, R18, RZ, 0x1d ;  /* 0x0000001212007211 */ /* 0x000fca00078fe8ff */
[----:B------:R-:W-:-:S05]  /*00e0*/  IMAD R0, R0, 0x8, R5 ;  /* 0x0000000800007824 */ /* 0x000fca00078e0205 */
[----:B--2---:R0:W-:Y:S01]  /*00f0*/  STS.64 [R0+0x10], R2 ;  /* 0x0000100200007388 */ /* 0x0041e20000000a00 */
[----:B------:R-:W-:Y:S06]  /*0100*/  BAR.SYNC.DEFER_BLOCKING 0x0 ;  /* 0x0000000000007b1d */ /* 0x000fec0000010000 */
[----:B------:R-:W-:Y:S05]  /*0110*/  @P0 BRA `(.L_x_433) ;  /* 0x0000000400240947 */ /* 0x000fea0003800000 */
[----:B------:R-:W-:Y:S01]  /*0120*/  IMAD R18, R18, 0x48, R5 ;  /* 0x0000004812127824 */ /* 0x000fe200078e0205 */
[----:B------:R-:W-:-:S04]  /*0130*/  UMOV UR6, 0xffffffff ;  /* 0xffffffff00067882 */ /* 0x000fc80000000000 */
[----:B------:R-:W-:Y:S04]  /*0140*/  LDS.64 R14, [R18+0x10] ;  /* 0x00001000120e7984 */ /* 0x000fe80000000a00 */
[----:B------:R-:W-:Y:S04]  /*0150*/  LDS.64 R12, [R18+0x18] ;  /* 0x00001800120c7984 */ /* 0x000fe80000000a00 */
[----:B------:R-:W1:Y:S04]  /*0160*/  LDS.64 R10, [R18+0x20] ;  /* 0x00002000120a7984 */ /* 0x000e680000000a00 */
[----:B------:R-:W-:Y:S04]  /*0170*/  LDS.64 R8, [R18+0x28] ;  /* 0x0000280012087984 */ /* 0x000fe80000000a00 */
[----:B------:R-:W2:Y:S04]  /*0180*/  LDS.64 R6, [R18+0x30] ;  /* 0x0000300012067984 */ /* 0x000ea80000000a00 */
[----:B------:R-:W-:Y:S04]  /*0190*/  LDS.64 R4, [R18+0x38] ;  /* 0x0000380012047984 */ /* 0x000fe80000000a00 */
[----:B0-----:R-:W0:Y:S04]  /*01a0*/  LDS.64 R2, [R18+0x40] ;  /* 0x0000400012027984 */ /* 0x001e280000000a00 */
[----:B------:R-:W3:Y:S01]  /*01b0*/  LDS.64 R20, [R18+0x48] ;  /* 0x0000480012147984 */ /* 0x000ee20000000a00 */
[----:B-1----:R-:W-:-:S04]  /*01c0*/  IADD3 R19, P3, P4, R10, R12, R14 ;  /* 0x0000000c0a137210 */ /* 0x002fc80007c7e00e */
[----:B------:R-:W-:Y:S02]  /*01d0*/  IADD3.X R23, PT, PT, R11, R13, R15, P3, P4 ;  /* 0x0000000d0b177210 */ /* 0x000fe40001fe840f */
[----:B--2---:R-:W-:-:S04]  /*01e0*/  IADD3 R19, P0, P2, R6, R19, R8 ;  /* 0x0000001306137210 */ /* 0x004fc80007a1e008 */
[----:B------:R-:W-:Y:S02]  /*01f0*/  IADD3.X R23, PT, PT, R7, R23, R9, P0, P2 ;  /* 0x0000001707177210 */ /* 0x000fe400007e4409 */
[----:B0-----:R-:W-:-:S04]  /*0200*/  IADD3 R19, P3, P4, R2, R19, R4 ;  /* 0x0000001302137210 */ /* 0x001fc80007c7e004 */
[----:B---3--:R-:W-:Y:S02]  /*0210*/  IADD3 R20, P0, PT, R20, R19, RZ ;  /* 0x0000001314147210 */ /* 0x008fe40007f1e0ff */
[----:B------:R-:W-:-:S05]  /*0220*/  IADD3.X R19, PT, PT, R3, R23, R5, P3, P4 ;  /* 0x0000001703137210 */ /* 0x000fca0001fe8405 */
[----:B------:R-:W-:Y:S01]  /*0230*/  IMAD.X R19, R21, 0x1, R19, P0 ;  /* 0x0000000115137824 */ /* 0x000fe200000e0613 */
[----:B------:R-:W-:Y:S06]  /*0240*/  BRA.DIV UR6, `(.L_x_434) ;  /* 0x0000000206f07947 */ /* 0x000fec000b800000 */
[----:B------:R-:W0:Y:S04]  /*0250*/  SHFL.UP PT, R27, R20, 0x1, RZ ;  /* 0x04200000141b7989 */ /* 0x000e2800000e00ff */
[----:B------:R-:W1:Y:S01]  /*0260*/  SHFL.UP P0, R25, R19, 0x1, RZ ;  /* 0x0420000013197989 */ /* 0x000e6200000000ff */
[----:B0-----:R-:W-:-:S04]  /*0270*/  IADD3 R22, P2, PT, R27, R20, RZ ;  /* 0x000000141b167210 */ /* 0x001fc80007f5e0ff */
[----:B-1----:R-:W-:Y:S01]  /*0280*/  SEL R27, R22, R27, P0 ;  /* 0x0000001b161b7207 */ /* 0x002fe20000000000 */
[----:B------:R-:W-:-:S04]  /*0290*/  IMAD.X R26, R25, 0x1, R19, P2 ;  /* 0x00000001191a7824 */ /* 0x000fc800010e0613 */
[----:B------:R-:W0:Y:S01]  /*02a0*/  SHFL.UP PT, R28, R27, 0x2, RZ ;  /* 0x044000001b1c7989 */ /* 0x000e2200000e00ff */
[----:B------:R-:W-:-:S05]  /*02b0*/  SEL R26, R26, R25, P0 ;  /* 0x000000191a1a7207 */ /* 0x000fca0000000000 */
[----:B------:R-:W1:Y:S01]  /*02c0*/  SHFL.UP P0, R25, R26, 0x2, RZ ;  /* 0x044000001a197989 */ /* 0x000e6200000000ff */
[----:B0-----:R-:W-:-:S05]  /*02d0*/  IADD3 R21, P2, PT, R28, R27, RZ ;  /* 0x0000001b1c157210 */ /* 0x001fca0007f5e0ff */
[----:B-1----:R-:W-:Y:S01]  /*02e0*/  IMAD.X R22, R25, 0x1, R26, P2 ;  /* 0x0000000119167824 */ /* 0x002fe200010e061a */
[----:B------:R-:W-:-:S04]  /*02f0*/  SEL R28, R21, R28, P0 ;  /* 0x0000001c151c7207 */ /* 0x000fc80000000000 */
[----:B------:R-:W-:Y:S01]  /*0300*/  SEL R29, R22, R25, P0 ;  /* 0x00000019161d7207 */ /* 0x000fe20000000000 */
        /* <DEDUP_REMOVED lines=12> */
[----:B------:R0:W1:Y:S04]  /*03d0*/  SHFL.UP PT, R28, R27, 0x10, RZ ;  /* 0x060000001b1c7989 */ /* 0x00006800000e00ff */
[----:B------:R0:W2:Y:S02]  /*03e0*/  SHFL.UP P0, R25, R26, 0x10, RZ ;  /* 0x060000001a197989 */ /* 0x0000a400000000ff */
.L_x_445:
[----:B-1----:R-:W-:-:S04]  /*03f0*/  IADD3 R21, P2, PT, R28, R27, RZ ;  /* 0x0000001b1c157210 */ /* 0x002fc80007f5e0ff */
[----:B--2---:R-:W-:Y:S01]  /*0400*/  SEL R21, R21, R28, P0 ;  /* 0x0000001c15157207 */ /* 0x004fe20000000000 */
[----:B------:R-:W-:-:S05]  /*0410*/  IMAD.X R22, R25, 0x1, R26, P2 ;  /* 0x0000000119167824 */ /* 0x000fca00010e061a */
[----:B------:R-:W-:Y:S02]  /*0420*/  SEL R22, R22, R25, P0 ;  /* 0x0000001916167207 */ /* 0x000fe40000000000 */
[----:B------:R-:W-:-:S05]  /*0430*/  IADD3 R20, P0, PT, R21, -R20, RZ ;  /* 0x8000001415147210 */ /* 0x000fca0007f1e0ff */
[----:B------:R-:W-:Y:S01]  /*0440*/  IMAD.X R21, R22, 0x1, ~R19, P0 ;  /* 0x0000000116157824 */ /* 0x000fe200000e0e13 */
[----:B------:R-:W-:-:S04]  /*0450*/  IADD3 R14, P0, PT, R14, R20, RZ ;  /* 0x000000140e0e7210 */ /* 0x000fc80007f1e0ff */
[----:B------:R1:W-:Y:S01]  /*0460*/  STS.64 [R18+0x10], R20 ;  /* 0x0000101412007388 */ /* 0x0003e20000000a00 */
[----:B------:R-:W-:Y:S01]  /*0470*/  IMAD.X R15, R15, 0x1, R21, P0 ;  /* 0x000000010f0f7824 */ /* 0x000fe200000e0615 */
        /* <DEDUP_REMOVED lines=17> */
[----:B------:R-:W-:-:S05]  /*0590*/  IMAD.X R3, R3, 0x1, R5, P0 ;  /* 0x0000000103037824 */ /* 0x000fca00000e0605 */
[----:B------:R1:W-:Y:S03]  /*05a0*/  STS.64 [R18+0x48], R2 ;  /* 0x0000480212007388 */ /* 0x0003e60000000a00 */
.L_x_433:
[----:B------:R-:W-:Y:S05]  /*05b0*/  WARPSYNC.ALL ;  /* 0x0000000000007948 */ /* 0x000fea0003800000 */
[----:B------:R-:W-:Y:S06]  /*05c0*/  BAR.SYNC.DEFER_BLOCKING 0x0 ;  /* 0x0000000000007b1d */ /* 0x000fec0000010000 */
[----:B------:R-:W-:Y:S05]  /*05d0*/  @P1 EXIT ;  /* 0x000000000000194d */ /* 0x000fea0003800000 */
[----:B01----:R-:W0:Y:S04]  /*05e0*/  LDS.64 R2, [R0+0x10] ;  /* 0x0000100000027984 */ /* 0x003e280000000a00 */
[----:B0-----:R-:W-:Y:S01]  /*05f0*/  STG.E.64 desc[UR4][R16.64], R2 ;  /* 0x0000000210007986 */ /* 0x001fe2000c101b04 */
[----:B------:R-:W-:Y:S05]  /*0600*/  EXIT ;  /* 0x000000000000794d */ /* 0x000fea0003800000 */
.L_x_434:
[----:B------:R-:W-:Y:S02]  /*0610*/  IMAD.MOV.U32 R24, RZ, RZ, R20 ;  /* 0x000000ffff187224 */ /* 0x000fe400078e0014 */
[----:B------:R-:W-:Y:S02]  /*0620*/  IMAD.MOV.U32 R23, RZ, RZ, 0x1 ;  /* 0x00000001ff177424 */ /* 0x000fe400078e00ff */
[----:B------:R-:W-:Y:S02]  /*0630*/  IMAD.MOV.U32 R22, RZ, RZ, RZ ;  /* 0x000000ffff167224 */ /* 0x000fe400078e00ff */
[----:B------:R-:W-:-:S07]  /*0640*/  IMAD.MOV.U32 R21, RZ, RZ, -0x1 ;  /* 0xffffffffff157424 */ /* 0x000fce00078e00ff */
[----:B------:R-:W-:Y:S05]  /*0650*/  WARPSYNC.COLLECTIVE R21, `(.L_x_435) ;  /* 0x0000000015087348 */ /* 0x000fea0003c00000 */
[----:B------:R0:W1:Y:S02]  /*0660*/  SHFL.UP P0, R25, R24, R23, R22 ;  /* 0x0400001718197389 */ /* 0x0000640000000016 */
[----:B01----:R-:W-:Y:S05]  /*0670*/  ENDCOLLECTIVE ;  /* 0x000000000000791b */ /* 0x003fea0003800000 */
.L_x_435:
[----:B------:R-:W-:Y:S02]  /*0680*/  IMAD.MOV.U32 R24, RZ, RZ, R19 ;  /* 0x000000ffff187224 */ /* 0x000fe400078e0013 */
[----:B------:R-:W-:-:S07]  /*0690*/  IMAD.MOV.U32 R27, RZ, RZ, R25 ;  /* 0x000000ffff1b7224 */ /* 0x000fce00078e0019 */
[----:B------:R-:W-:Y:S05]  /*06a0*/  WARPSYNC.COLLECTIVE R21, `(.L_x_436) ;  /* 0x0000000015087348 */ /* 0x000fea0003c00000 */
[----:B------:R0:W1:Y:S02]  /*06b0*/  SHFL.UP P0, R25, R24, R23, R22 ;  /* 0x0400001718197389 */ /* 0x0000640000000016 */
[----:B01----:R-:W-:Y:S05]  /*06c0*/  ENDCOLLECTIVE ;  /* 0x000000000000791b */ /* 0x003fea0003800000 */
.L_x_436:
[----:B------:R-:W-:Y:S01]  /*06d0*/  IADD3 R26, P2, PT, R27, R20, RZ ;  /* 0x000000141b1a7210 */ /* 0x000fe20007f5e0ff */
[----:B------:R-:W-:-:S03]  /*06e0*/  IMAD.MOV.U32 R23, RZ, RZ, 0x2 ;  /* 0x00000002ff177424 */ /* 0x000fc600078e00ff */
[----:B------:R-:W-:Y:S01]  /*06f0*/  SEL R27, R26, R27, P0 ;  /* 0x0000001b1a1b7207 */ /* 0x000fe20000000000 */
[----:B------:R-:W-:-:S04]  /*0700*/  IMAD.X R26, R25, 0x1, R19, P2 ;  /* 0x00000001191a7824 */ /* 0x000fc800010e0613 */
[----:B------:R-:W-:Y:S01]  /*0710*/  IMAD.MOV.U32 R24, RZ, RZ, R27 ;  /* 0x000000ffff187224 */ /* 0x000fe200078e001b */
[----:B------:R-:W-:-:S07]  /*0720*/  SEL R26, R26, R25, P0 ;  /* 0x000000191a1a7207 */ /* 0x000fce0000000000 */
[----:B------:R-:W-:Y:S05]  /*0730*/  WARPSYNC.COLLECTIVE R21, `(.L_x_437) ;  /* 0x0000000015087348 */ /* 0x000fea0003c00000 */
[----:B------:R0:W1:Y:S02]  /*0740*/  SHFL.UP P0, R25, R24, R23, R22 ;  /* 0x0400001718197389 */ /* 0x0000640000000016 */
[----:B01----:R-:W-:Y:S05]  /*0750*/  ENDCOLLECTIVE ;  /* 0x000000000000791b */ /* 0x003fea0003800000 */
.L_x_437:
[----:B------:R-:W-:Y:S02]  /*0760*/  IMAD.MOV.U32 R24, RZ, RZ, R26 ;  /* 0x000000ffff187224 */ /* 0x000fe400078e001a */
[----:B------:R-:W-:-:S07]  /*0770*/  IMAD.MOV.U32 R28, RZ, RZ, R25 ;  /* 0x000000ffff1c7224 */ /* 0x000fce00078e0019 */
[----:B------:R-:W-:Y:S05]  /*0780*/  WARPSYNC.COLLECTIVE R21, `(.L_x_438) ;  /* 0x0000000015087348 */ /* 0x000fea0003c00000 */
[----:B------:R0:W1:Y:S02]  /*0790*/  SHFL.UP P0, R25, R24, R23, R22 ;  /* 0x0400001718197389 */ /* 0x0000640000000016 */
[----:B01----:R-:W-:Y:S05]  /*07a0*/  ENDCOLLECTIVE ;  /* 0x000000000000791b */ /* 0x003fea0003800000 */
.L_x_438:
        /* <DEDUP_REMOVED lines=9> */
.L_x_439:
[----:B------:R-:W-:Y:S02]  /*0840*/  IMAD.MOV.U32 R24, RZ, RZ, R29 ;  /* 0x000000ffff187224 */ /* 0x000fe400078e001d */
[----:B------:R-:W-:-:S07]  /*0850*/  IMAD.MOV.U32 R27, RZ, RZ, R25 ;  /* 0x000000ffff1b7224 */ /* 0x000fce00078e0019 */
[----:B------:R-:W-:Y:S05]  /*0860*/  WARPSYNC.COLLECTIVE R21, `(.L_x_440) ;  /* 0x0000000015087348 */ /* 0x000fea0003c00000 */
[----:B------:R0:W1:Y:S02]  /*0870*/  SHFL.UP P0, R25, R24, R23, R22 ;  /* 0x0400001718197389 */ /* 0x0000640000000016 */
[----:B01----:R-:W-:Y:S05]  /*0880*/  ENDCOLLECTIVE ;  /* 0x000000000000791b */ /* 0x003fea0003800000 */
.L_x_440:
        /* <DEDUP_REMOVED lines=9> */
.L_x_441:
[----:B------:R-:W-:Y:S02]  /*0920*/  IMAD.MOV.U32 R24, RZ, RZ, R29 ;  /* 0x000000ffff187224 */ /* 0x000fe400078e001d */
[----:B------:R-:W-:-:S07]  /*0930*/  IMAD.MOV.U32 R27, RZ, RZ, R25 ;  /* 0x000000ffff1b7224 */ /* 0x000fce00078e0019 */
[----:B------:R-:W-:Y:S05]  /*0940*/  WARPSYNC.COLLECTIVE R21, `(.L_x_442) ;  /* 0x0000000015087348 */ /* 0x000fea0003c00000 */
[----:B------:R0:W1:Y:S02]  /*0950*/  SHFL.UP P0, R25, R24, R23, R22 ;  /* 0x0400001718197389 */ /* 0x0000640000000016 */
[----:B01----:R-:W-:Y:S05]  /*0960*/  ENDCOLLECTIVE ;  /* 0x000000000000791b */ /* 0x003fea0003800000 */
.L_x_442:
        /* <DEDUP_REMOVED lines=9> */
.L_x_443:
[----:B------:R-:W-:Y:S02]  /*0a00*/  IMAD.MOV.U32 R24, RZ, RZ, R26 ;  /* 0x000000ffff187224 */ /* 0x000fe400078e001a */
[----:B------:R-:W-:-:S07]  /*0a10*/  IMAD.MOV.U32 R28, RZ, RZ, R25 ;  /* 0x000000ffff1c7224 */ /* 0x000fce00078e0019 */
[----:B------:R-:W-:Y:S05]  /*0a20*/  WARPSYNC.COLLECTIVE R21, `(.L_x_444) ;  /* 0x0000000015087348 */ /* 0x000fea0003c00000 */
[----:B------:R0:W1:Y:S02]  /*0a30*/  SHFL.UP P0, R25, R24, R23, R22 ;  /* 0x0400001718197389 */ /* 0x0000640000000016 */
[----:B01----:R-:W-:Y:S05]  /*0a40*/  ENDCOLLECTIVE ;  /* 0x000000000000791b */ /* 0x003fea0003800000 */
.L_x_444:
[----:B------:R-:W-:Y:S05]  /*0a50*/  BRA `(.L_x_445) ;  /* 0xfffffff800647947 */ /* 0x000fea000383ffff */
.L_x_446:
        /* <DEDUP_REMOVED lines=10> */
.L_x_775:


//--------------------- .text._ZN3cub18CUB_300001_SM_10006detail10radix_sort30DeviceRadixSortHistogramKernelINS1_5radix10policy_hubIffyE10Policy1000ELNS0_9SortOrderE1EfyNS1_21identity_decomposer_tEEEvPT2_PKT1_SA_iiT3_ --------------------------
	.section	.text._ZN3cub18CUB_300001_SM_10006detail10radix_sort30DeviceRadixSortHistogramKernelINS1_5radix10policy_hubIffyE10Policy1000ELNS0_9SortOrderE1EfyNS1_21identity_decomposer_tEEEvPT2_PKT1_SA_iiT3_,"ax",@progbits
	.align	128
        .global         _ZN3cub18CUB_300001_SM_10006detail10radix_sort30DeviceRadixSortHistogramKernelINS1_5radix10policy_hubIffyE10Policy1000ELNS0_9SortOrderE1EfyNS1_21identity_decomposer_tEEEvPT2_PKT1_SA_iiT3_
        .type           _ZN3cub18CUB_300001_SM_10006detail10radix_sort30DeviceRadixSortHistogramKernelINS1_5radix10policy_hubIffyE10Policy1000ELNS0_9SortOrderE1EfyNS1_21identity_decomposer_tEEEvPT2_PKT1_SA_iiT3_,@function
        .size           _ZN3cub18CUB_300001_SM_10006detail10radix_sort30DeviceRadixSortHistogramKernelINS1_5radix10policy_hubIffyE10Policy1000ELNS0_9SortOrderE1EfyNS1_21identity_decomposer_tEEEvPT2_PKT1_SA_iiT3_,(.L_x_776 - _ZN3cub18CUB_300001_SM_10006detail10radix_sort30DeviceRadixSortHistogramKernelINS1_5radix10policy_hubIffyE10Policy1000ELNS0_9SortOrderE1EfyNS1_21identity_decomposer_tEEEvPT2_PKT1_SA_iiT3_)
        .other          _ZN3cub18CUB_300001_SM_10006detail10radix_sort30DeviceRadixSortHistogramKernelINS1_5radix10policy_hubIffyE10Policy1000ELNS0_9SortOrderE1EfyNS1_21identity_decomposer_tEEEvPT2_PKT1_SA_iiT3_,@"STO_CUDA_ENTRY STV_DEFAULT"
_ZN3cub18CUB_300001_SM_10006detail10radix_sort30DeviceRadixSortHistogramKernelINS1_5radix10policy_hubIffyE10Policy1000ELNS0_9SortOrderE1EfyNS1_21identity_decomposer_tEEEvPT2_PKT1_SA_iiT3_:
.text._ZN3cub18CUB_300001_SM_10006detail10radix_sort30DeviceRadixSortHistogramKernelINS1_5radix10policy_hubIffyE10Policy1000ELNS0_9SortOrderE1EfyNS1_21identity_decomposer_tEEEvPT2_PKT1_SA_iiT3_:
[----:B------:R-:W-:Y:S01]  /*0000*/  LDC R1, c[0x0][0x37c] ;  /* 0x0000df00ff017b82 */ /* 0x000fe20000000800 */
[----:B------:R-:W0:Y:S02]  /*0010*/  LDCU.64 UR14, c[0x0][0x390] ;  /* 0x00007200ff0e77ac */ /* 0x000e240008000a00 */
[----:B0-----:R-:W-:-:S04]  /*0020*/  ISETP.NE.U32.AND P0, PT, RZ, UR14, PT ;  /* 0x0000000eff007c0c */ /* 0x001fc8000bf05070 */
[----:B------:R-:W-:-:S13]  /*0030*/  ISETP.NE.AND.EX P0, PT, RZ, UR15, PT, P0 ;  /* 0x0000000fff007c0c */ /* 0x000fda000bf05300 */
[----:B------:R-:W-:Y:S05]  /*0040*/  @!P0 EXIT ;  /* 0x000000000000894d */ /* 0x000fea0003800000 */
[----:B------:R-:W-:Y:S01]  /*0050*/  UIADD3 UR11, UP0, UPT, UR14, -0x1, URZ ;  /* 0xffffffff0e0b7890 */ /* 0x000fe2000ff1e0ff */
[----:B------:R-:W0:Y:S01]  /*0060*/  S2R R0, SR_TID.X ;  /* 0x0000000000007919 */ /* 0x000e220000002100 */
[----:B------:R-:W1:Y:S01]  /*0070*/  LDCU.64 UR4, c[0x0][0x398] ;  /* 0x00007300ff0477ac */ /* 0x000e620008000a00 */
[----:B------:R-:W2:Y:S01]  /*0080*/  S2UR UR7, SR_CgaCtaId ;  /* 0x00000000000779c3 */ /* 0x000ea20000008800 */
[----:B------:R-:W-:Y:S01]  /*0090*/  UIADD3.X UR12, UPT, UPT, UR15, -0x1, URZ, UP0, !UPT ;  /* 0xffffffff0f0c7890 */ /* 0x000fe200087fe4ff */
[----:B------:R-:W-:Y:S01]  /*00a0*/  UMOV UR6, 0x400 ;  /* 0x0000040000067882 */ /* 0x000fe20000000000 */
[----:B------:R-:W3:Y:S05]  /*00b0*/  LDCU.64 UR20, c[0x0][0x358] ;  /* 0x00006b00ff1477ac */ /* 0x000eea0008000a00 */
[----:B------:R-:W4:Y:S01]  /*00c0*/  S2UR UR8, SR_CTAID.X ;  /* 0x00000000000879c3 */ /* 0x000f220000002500 */
[----:B------:R-:W-:Y:S01]  /*00d0*/  USHF.R.U64 UR11, UR11, 0x1e, UR12 ;  /* 0x0000001e0b0b7899 */ /* 0x000fe2000800120c */
[----:B------:R-:W0:Y:S03]  /*00e0*/  LDCU UR28, c[0x0][0x370] ;  /* 0x00006e00ff1c77ac */ /* 0x000e260008000800 */
[----:B------:R-:W-:-:S02]  /*00f0*/  UIADD3 UR11, UP0, UPT, UR11, 0x1, URZ ;  /* 0x000000010b0b7890 */ /* 0x000fc4000ff1e0ff */
[----:B-1----:R-:W-:Y:S02]  /*0100*/  UIADD3 UR4, UPT, UPT, UR5, 0x7, -UR4 ;  /* 0x0000000705047890 */ /* 0x002fe4000fffe804 */
[----:B------:R-:W-:Y:S02]  /*0110*/  ULEA.HI.X UR12, UR12, URZ, URZ, 0x2, UP0 ;  /* 0x000000ff0c0c7291 */ /* 0x000fe400080f14ff */
[----:B------:R-:W-:Y:S02]  /*0120*/  UISETP.LT.U32.AND UP0, UPT, UR11, UR14, UPT ;  /* 0x0000000e0b00728c */ /* 0x000fe4000bf01070 */
[----:B------:R-:W-:Y:S02]  /*0130*/  USHF.R.S32.HI UR5, URZ, 0x1f, UR4 ;  /* 0x0000001fff057899 */ /* 0x000fe40008011404 */
[----:B------:R-:W-:Y:S02]  /*0140*/  UISETP.LT.U32.AND.EX UP0, UPT, UR12, UR15, UPT, UP0 ;  /* 0x0000000f0c00728c */ /* 0x000fe4000bf01100 */
[----:B------:R-:W-:-:S02]  /*0150*/  ULEA.HI UR5, UR5, UR4, URZ, 0x3 ;  /* 0x0000000405057291 */ /* 0x000fc4000f8f18ff */
[----:B------:R-:W-:Y:S01]  /*0160*/  USEL UR11, UR11, UR14, UP0 ;  /* 0x0000000e0b0b7287 */ /* 0x000fe20008000000 */
[C---:B0-----:R-:W-:Y:S01]  /*0170*/  VIADD R20, R0.reuse, 0x780 ;  /* 0x0000078000147836 */ /* 0x041fe20000000000 */
[----:B------:R-:W-:Y:S02]  /*0180*/  USEL UR12, UR12, UR15, UP0 ;  /* 0x0000000f0c0c7287 */ /* 0x000fe40008000000 */
[----:B------:R-:W-:Y:S02]  /*0190*/  UISETP.GE.AND UP0, UPT, UR4, 0x8, UPT ;  /* 0x000000080400788c */ /* 0x000fe4000bf06270 */
[----:B--2---:R-:W-:Y:S02]  /*01a0*/  ULEA UR6, UR7, UR6, 0x18 ;  /* 0x0000000607067291 */ /* 0x004fe4000f8ec0ff */
[----:B------:R-:W-:Y:S02]  /*01b0*/  USHF.R.S32.HI UR5, URZ, 0x3, UR5 ;  /* 0x00000003ff057899 */ /* 0x000fe40008011405 */
[----:B------:R-:W-:Y:S01]  /*01c0*/  PLOP3.LUT P0, PT, PT, PT, UP0, 0x80, 0x8 ;  /* 0x000000000008781c */ /* 0x000fe20003f0f008 */
[----:B----4-:R-:W-:Y:S01]  /*01d0*/  USHF.L.U32 UR8, UR8, 0xb, URZ ;  /* 0x0000000b08087899 */ /* 0x010fe200080006ff */
[C---:B------:R-:W-:Y:S01]  /*01e0*/  LEA R4, R0.reuse, UR6, 0x2 ;  /* 0x0000000600047c11 */ /* 0x040fe2000f8e10ff */
[----:B------:R-:W-:Y:S01]  /*01f0*/  UIADD3 UR22, UPT, UPT, UR5, -0x1, URZ ;  /* 0xffffffff05167890 */ /* 0x000fe2000fffe0ff */
[----:B------:R-:W-:Y:S01]  /*0200*/  ISETP.GT.U32.OR P0, PT, R0, 0xff, !P0 ;  /* 0x000000ff0000780c */ /* 0x000fe20004704470 */
[----:B------:R-:W-:-:S02]  /*0210*/  ULOP3.LUT UR23, UR5, 0xf, URZ, 0xc0, !UPT ;  /* 0x0000000f05177892 */ /* 0x000fc4000f8ec0ff */
[----:B------:R-:W-:Y:S01]  /*0220*/  ULOP3.LUT UR24, UR5, 0x7, URZ, 0xc0, !UPT ;  /* 0x0000000705187892 */ /* 0x000fe2000f8ec0ff */
[----:B------:R-:W-:Y:S01]  /*0230*/  P2R R21, PR, RZ, 0x1 ;  /* 0x00000001ff157803 */ /* 0x000fe20000000000 */
[----:B------:R-:W-:Y:S02]  /*0240*/  ULOP3.LUT UR25, UR5, 0x3, URZ, 0xc0, !UPT ;  /* 0x0000000305197892 */ /* 0x000fe4000f8ec0ff */
[----:B------:R-:W-:Y:S02]  /*0250*/  ULOP3.LUT UR26, UR5, 0xffffff0, URZ, 0xc0, !UPT ;  /* 0x0ffffff0051a7892 */ /* 0x000fe4000f8ec0ff */
[----:B------:R-:W-:Y:S02]  /*0260*/  ULOP3.LUT UR27, UR5, 0xffffff8, URZ, 0xc0, !UPT ;  /* 0x0ffffff8051b7892 */ /* 0x000fe4000f8ec0ff */
[----:B------:R-:W-:Y:S01]  /*0270*/  ULOP3.LUT UR9, UR5, 0x1, URZ, 0xc0, !UPT ;  /* 0x0000000105097892 */ /* 0x000fe2000f8ec0ff */
[----:B------:R-:W-:Y:S01]  /*0280*/  UMOV UR6, URZ ;  /* 0x000000ff00067c82 */ /* 0x000fe20008000000 */
[----:B---3--:R-:W-:-:S10]  /*0290*/  UMOV UR7, URZ ;  /* 0x000000ff00077c82 */ /* 0x008fd40008000000 */
.L_x_530:
[----:B------:R-:W-:Y:S01]  /*02a0*/  ISETP.NE.AND P0, PT, R21, RZ, PT ;  /* 0x000000ff1500720c */ /* 0x000fe20003f05270 */
[----:B------:R-:W-:-:S12]  /*02b0*/  BSSY.RECONVERGENT B0, `(.L_x_447) ;  /* 0x000007c000007945 */ /* 0x000fd80003800200 */
[----:B012345:R-:W-:Y:S05]  /*02c0*/  @P0 BRA `(.L_x_448) ;  /* 0x0000000400e80947 */ /* 0x03ffea0003800000 */
[----:B------:R-:W-:Y:S02]  /*02d0*/  IMAD.U32 R2, RZ, RZ, UR22 ;  /* 0x00000016ff027e24 */ /* 0x000fe4000f8e00ff */
[----:B------:R-:W-:-:S03]  /*02e0*/  IMAD.MOV.U32 R3, RZ, RZ, RZ ;  /* 0x000000ffff037224 */ /* 0x000fc600078e00ff */
[----:B------:R-:W-:-:S13]  /*02f0*/  ISETP.GE.U32.AND P1, PT, R2, 0xf, PT ;  /* 0x0000000f0200780c */ /* 0x000fda0003f26070 */
[----:B------:R-:W-:Y:S05]  /*0300*/  @!P1 BRA `(.L_x_449) ;  /* 0x00000000005c9947 */ /* 0x000fea0003800000 */
[----:B------:R-:W-:Y:S01]  /*0310*/  VIADD R2, R4, 0x2000 ;  /* 0x0000200004027836 */ /* 0x000fe20000000000 */
[----:B------:R-:W-:-:S12]  /*0320*/  UIADD3 UR4, UPT, UPT, -UR26, URZ, URZ ;  /* 0x000000ff1a047290 */ /* 0x000fd8000fffe1ff */
.L_x_450:
[----:B------:R-:W-:Y:S01]  /*0330*/  UIADD3 UR4, UPT, UPT, UR4, 0x10, URZ ;  /* 0x0000001004047890 */ /* 0x000fe2000fffe0ff */
[----:B------:R-:W-:Y:S03]  /*0340*/  STS [R2+-0x2000], RZ ;  /* 0xffe000ff02007388 */ /* 0x000fe60000000800 */
[----:B------:R-:W-:Y:S01]  /*0350*/  UISETP.NE.AND UP0, UPT, UR4, URZ, UPT ;  /* 0x000000ff0400728c */ /* 0x000fe2000bf05270 */
        /* <DEDUP_REMOVED lines=16> */
[----:B------:R-:W-:Y:S06]  /*0460*/  BRA.U UP0, `(.L_x_450) ;  /* 0xfffffffd00b07547 */ /* 0x000fec000b83ffff */
[----:B------:R-:W-:-:S07]  /*0470*/  IMAD.U32 R3, RZ, RZ, UR26 ;  /* 0x0000001aff037e24 */ /* 0x000fce000f8e00ff */
.L_x_449:
[----:B------:R-:W-:Y:S01]  /*0480*/  ISETP.NE.AND P0, PT, RZ, UR23, PT ;  /* 0x00000017ff007c0c */ /* 0x000fe2000bf05270 */
[----:B------:R-:W-:Y:S02]  /*0490*/  IMAD.U32 R6, RZ, RZ, UR24 ;  /* 0x00000018ff067e24 */ /* 0x000fe4000f8e00ff */
[----:B------:R-:W-:Y:S02]  /*04a0*/  IMAD.U32 R2, RZ, RZ, UR23 ;  /* 0x00000017ff027e24 */ /* 0x000fe4000f8e00ff */
[----:B------:R-:W-:Y:S02]  /*04b0*/  VIADD R6, R6, 0xffffffff ;  /* 0xffffffff06067836 */ /* 0x000fe40000000000 */
[----:B------:R-:W-:-:S06]  /*04c0*/  VIADD R2, R2, 0xffffffff ;  /* 0xffffffff02027836 */ /* 0x000fcc0000000000 */
[----:B------:R-:W-:Y:S05]  /*04d0*/  @!P0 BRA `(.L_x_451) ;  /* 0x00000000007c8947 */ /* 0x000fea0003800000 */
[----:B------:R-:W-:Y:S01]  /*04e0*/  ISETP.GE.U32.AND P2, PT, R2, 0x7, PT ;  /* 0x000000070200780c */ /* 0x000fe20003f46070 */
[----:B------:R-:W-:-:S12]  /*04f0*/  UISETP.NE.AND UP0, UPT, UR24, URZ, UPT ;  /* 0x000000ff1800728c */ /* 0x000fd8000bf05270 */
        /* <DEDUP_REMOVED lines=11> */
.L_x_452:
[----:B------:R-:W-:Y:S05]  /*05b0*/  BRA.U !UP0, `(.L_x_451) ;  /* 0x0000000108447547 */ /* 0x000fea000b800000 */
[----:B------:R-:W-:Y:S01]  /*05c0*/  ISETP.GE.U32.AND P2, PT, R6, 0x3, PT ;  /* 0x000000030600780c */ /* 0x000fe20003f46070 */
[----:B------:R-:W-:-:S12]  /*05d0*/  UISETP.NE.AND UP0, UPT, UR25, URZ, UPT ;  /* 0x000000ff1900728c */ /* 0x000fd8000bf05270 */
[C---:B0-----:R-:W-:Y:S02]  /*05e0*/  @P2 IMAD R5, R3.reuse, 0x400, R4 ;  /* 0x0000040003052824 */ /* 0x041fe400078e0204 */
[----:B------:R-:W-:-:S03]  /*05f0*/  @P2 VIADD R3, R3, 0x4 ;  /* 0x0000000403032836 */ /* 0x000fc60000000000 */
[----:B------:R1:W-:Y:S04]  /*0600*/  @P2 STS [R5], RZ ;  /* 0x000000ff05002388 */ /* 0x0003e80000000800 */
[----:B------:R1:W-:Y:S04]  /*0610*/  @P2 STS [R5+0x400], RZ ;  /* 0x000400ff05002388 */ /* 0x0003e80000000800 */
[----:B------:R1:W-:Y:S04]  /*0620*/  @P2 STS [R5+0x800], RZ ;  /* 0x000800ff05002388 */ /* 0x0003e80000000800 */
[----:B------:R1:W-:Y:S01]  /*0630*/  @P2 STS [R5+0xc00], RZ ;  /* 0x000c00ff05002388 */ /* 0x0003e20000000800 */
[----:B------:R-:W-:Y:S05]  /*0640*/  BRA.U !UP0, `(.L_x_451) ;  /* 0x0000000108207547 */ /* 0x000fea000b800000 */
[----:B------:R-:W-:Y:S01]  /*0650*/  IMAD R3, R3, 0x400, R4 ;  /* 0x0000040003037824 */ /* 0x000fe200078e0204 */
[----:B------:R-:W-:-:S04]  /*0660*/  UISETP.NE.AND UP0, UPT, UR25, 0x1, UPT ;  /* 0x000000011900788c */ /* 0x000fc8000bf05270 */
[----:B------:R2:W-:Y:S05]  /*0670*/  STS [R3], RZ ;  /* 0x000000ff03007388 */ /* 0x0005ea0000000800 */
[----:B------:R-:W-:Y:S05]  /*0680*/  BRA.U !UP0, `(.L_x_451) ;  /* 0x0000000108107547 */ /* 0x000fea000b800000 */
[----:B------:R-:W-:Y:S01]  /*0690*/  UISETP.NE.AND UP0, UPT, UR25, 0x2, UPT ;  /* 0x000000021900788c */ /* 0x000fe2000bf05270 */
[----:B------:R3:W-:Y:S05]  /*06a0*/  STS [R3+0x400], RZ ;  /* 0x000400ff03007388 */ /* 0x0007ea0000000800 */
[----:B------:R-:W-:-:S13]  /*06b0*/  PLOP3.LUT P2, PT, PT, PT, UP0, 0x80, 0x8 ;  /* 0x000000000008781c */ /* 0x000fda0003f4f008 */
[----:B------:R3:W-:Y:S02]  /*06c0*/  @P2 STS [R3+0x800], RZ ;  /* 0x000800ff03002388 */ /* 0x0007e40000000800 */
.L_x_451:
[----:B------:R-:W-:-:S13]  /*06d0*/  ISETP.GT.U32.AND P2, PT, R0, 0x7f, PT ;  /* 0x0000007f0000780c */ /* 0x000fda0003f44070 */
[----:B------:R-:W-:Y:S05]  /*06e0*/  @P2 BRA `(.L_x_448) ;  /* 0x0000000000e02947 */ /* 0x000fea0003800000 */
[----:B--23--:R-:W-:Y:S01]  /*06f0*/  IMAD.MOV.U32 R3, RZ, RZ, RZ ;  /* 0x000000ffff037224 */ /* 0x00cfe200078e00ff */
[----:B------:R-:W-:Y:S06]  /*0700*/  @!P1 BRA `(.L_x_453) ;  /* 0x0000000000589947 */ /* 0x000fec0003800000 */
[----:B------:R-:W-:-:S07]  /*0710*/  IMAD.MOV.U32 R3, RZ, RZ, RZ ;  /* 0x000000ffff037224 */ /* 0x000fce00078e00ff */
.L_x_454:
[C---:B012---:R-:W-:Y:S02]  /*0720*/  IMAD R5, R3.reuse, 0x400, R4 ;  /* 0x0000040003057824 */ /* 0x047fe400078e0204 */
[----:B------:R-:W-:-:S03]  /*0730*/  VIADD R3, R3, 0x10 ;  /* 0x0000001003037836 */ /* 0x000fc60000000000 */
[----:B------:R2:W-:Y:S02]  /*0740*/  STS [R5+0x200], RZ ;  /* 0x000200ff05007388 */ /* 0x0005e40000000800 */
[----:B------:R-:W-:Y:S02]  /*0750*/  ISETP.NE.AND P1, PT, R3, UR26, PT ;  /* 0x0000001a03007c0c */ /* 0x000fe4000bf25270 */
[----:B------:R2:W-:Y:S04]  /*0760*/  STS [R5+0x600], RZ ;  /* 0x000600ff05007388 */ /* 0x0005e80000000800 */
        /* <DEDUP_REMOVED lines=13> */
[----:B------:R2:W-:Y:S01]  /*0840*/  STS [R5+0x3e00], RZ ;  /* 0x003e00ff05007388 */ /* 0x0005e20000000800 */
[----:B------:R-:W-:Y:S05]  /*0850*/  @P1 BRA `(.L_x_454) ;  /* 0xfffffffc00b01947 */ /* 0x000fea000383ffff */
[----:B------:R-:W-:-:S07]  /*0860*/  IMAD.U32 R3, RZ, RZ, UR26 ;  /* 0x0000001aff037e24 */ /* 0x000fce000f8e00ff */
.L_x_453:
[----:B------:R-:W-:Y:S05]  /*0870*/  @!P0 BRA `(.L_x_448) ;  /* 0x00000000007c8947 */ /* 0x000fea0003800000 */
[----:B------:R-:W-:Y:S01]  /*0880*/  ISETP.GE.U32.AND P0, PT, R2, 0x7, PT ;  /* 0x000000070200780c */ /* 0x000fe20003f06070 */
[----:B------:R-:W-:-:S12]  /*0890*/  UISETP.NE.AND UP0, UPT, UR24, URZ, UPT ;  /* 0x000000ff1800728c */ /* 0x000fd8000bf05270 */
[----:B------:R-:W-:Y:S05]  /*08a0*/  @!P0 BRA `(.L_x_455) ;  /* 0x0000000000288947 */ /* 0x000fea0003800000 */
[C---:B------:R-:W-:Y:S02]  /*08b0*/  IMAD R2, R3.reuse, 0x400, R4 ;  /* 0x0000040003027824 */ /* 0x040fe400078e0204 */
[----:B------:R-:W-:-:S03]  /*08c0*/  VIADD R3, R3, 0x8 ;  /* 0x0000000803037836 */ /* 0x000fc60000000000 */
[----:B------:R3:W-:Y:S04]  /*08d0*/  STS [R2+0x200], RZ ;  /* 0x000200ff02007388 */ /* 0x0007e80000000800 */
[----:B------:R3:W-:Y:S04]  /*08e0*/  STS [R2+0x600], RZ ;  /* 0x000600ff02007388 */ /* 0x0007e80000000800 */
[----:B------:R3:W-:Y:S04]  /*08f0*/  STS [R2+0xa00], RZ ;  /* 0x000a00ff02007388 */ /* 0x0007e80000000800 */
[----:B------:R3:W-:Y:S04]  /*0900*/  STS [R2+0xe00], RZ ;  /* 0x000e00ff02007388 */ /* 0x0007e80000000800 */
[----:B------:R3:W-:Y:S04]  /*0910*/  STS [R2+0x1200], RZ ;  /* 0x001200ff02007388 */ /* 0x0007e80000000800 */
[----:B------:R3:W-:Y:S04]  /*0920*/  STS [R2+0x1600], RZ ;  /* 0x001600ff02007388 */ /* 0x0007e80000000800 */
[----:B------:R3:W-:Y:S04]  /*0930*/  STS [R2+0x1a00], RZ ;  /* 0x001a00ff02007388 */ /* 0x0007e80000000800 */
[----:B------:R3:W-:Y:S02]  /*0940*/  STS [R2+0x1e00], RZ ;  /* 0x001e00ff02007388 */ /* 0x0007e40000000800 */
.L_x_455:
[----:B------:R-:W-:Y:S05]  /*0950*/  BRA.U !UP0, `(.L_x_448) ;  /* 0x0000000108447547 */ /* 0x000fea000b800000 */
[----:B------:R-:W-:Y:S01]  /*0960*/  ISETP.GE.U32.AND P0, PT, R6, 0x3, PT ;  /* 0x000000030600780c */ /* 0x000fe20003f06070 */
[----:B------:R-:W-:-:S12]  /*0970*/  UISETP.NE.AND UP0, UPT, UR25, URZ, UPT ;  /* 0x000000ff1900728c */ /* 0x000fd8000bf05270 */
[C---:B---3--:R-:W-:Y:S02]  /*0980*/  @P0 IMAD R2, R3.reuse, 0x400, R4 ;  /* 0x0000040003020824 */ /* 0x048fe400078e0204 */
[----:B------:R-:W-:-:S03]  /*0990*/  @P0 VIADD R3, R3, 0x4 ;  /* 0x0000000403030836 */ /* 0x000fc60000000000 */
[----:B------:R4:W-:Y:S04]  /*09a0*/  @P0 STS [R2+0x200], RZ ;  /* 0x000200ff02000388 */ /* 0x0009e80000000800 */
[----:B------:R4:W-:Y:S04]  /*09b0*/  @P0 STS [R2+0x600], RZ ;  /* 0x000600ff02000388 */ /* 0x0009e80000000800 */
[----:B------:R4:W-:Y:S04]  /*09c0*/  @P0 STS [R2+0xa00], RZ ;  /* 0x000a00ff02000388 */ /* 0x0009e80000000800 */
[----:B------:R4:W-:Y:S01]  /*09d0*/  @P0 STS [R2+0xe00], RZ ;  /* 0x000e00ff02000388 */ /* 0x0009e20000000800 */
[----:B------:R-:W-:Y:S05]  /*09e0*/  BRA.U !UP0, `(.L_x_448) ;  /* 0x0000000108207547 */ /* 0x000fea000b800000 */
[----:B------:R-:W-:Y:S01]  /*09f0*/  IMAD R3, R3, 0x400, R4 ;  /* 0x0000040003037824 */ /* 0x000fe200078e0204 */
[----:B------:R-:W-:-:S04]  /*0a00*/  UISETP.NE.AND UP0, UPT, UR25, 0x1, UPT ;  /* 0x000000011900788c */ /* 0x000fc8000bf05270 */
[----:B------:R3:W-:Y:S05]  /*0a10*/  STS [R3+0x200], RZ ;  /* 0x000200ff03007388 */ /* 0x0007ea0000000800 */
[----:B------:R-:W-:Y:S05]  /*0a20*/  BRA.U !UP0, `(.L_x_448) ;  /* 0x0000000108107547 */ /* 0x000fea000b800000 */
[----:B------:R-:W-:Y:S01]  /*0a30*/  UISETP.NE.AND UP0, UPT, UR25, 0x2, UPT ;  /* 0x000000021900788c */ /* 0x000fe2000bf05270 */
[----:B------:R0:W-:Y:S05]  /*0a40*/  STS [R3+0x600], RZ ;  /* 0x000600ff03007388 */ /* 0x0001ea0000000800 */
[----:B------:R-:W-:-:S13]  /*0a50*/  PLOP3.LUT P0, PT, PT, PT, UP0, 0x80, 0x8 ;  /* 0x000000000008781c */ /* 0x000fda0003f0f008 */
[----:B------:R0:W-:Y:S02]  /*0a60*/  @P0 STS [R3+0xa00], RZ ;  /* 0x000a00ff03000388 */ /* 0x0001e40000000800 */
.L_x_448:
[----:B------:R-:W-:Y:S05]  /*0a70*/  BSYNC.RECONVERGENT B0 ;  /* 0x0000000000007941 */ /* 0x000fea0003800200 */
.L_x_447:
[----:B------:R-:W5:Y:S01]  /*0a80*/  LDCU.64 UR14, c[0x0][0x390] ;  /* 0x00007200ff0e77ac */ /* 0x000f620008000a00 */
[----:B------:R-:W-:Y:S02]  /*0a90*/  USHF.L.U32 UR4, UR6, 0x1e, URZ ;  /* 0x0000001e06047899 */ /* 0x000fe400080006ff */
[----:B------:R-:W-:Y:S02]  /*0aa0*/  USHF.L.U64.HI UR5, UR6, 0x1e, UR7 ;  /* 0x0000001e06057899 */ /* 0x000fe40008010207 */
[----:B-----5:R-:W-:-:S04]  /*0ab0*/  UIADD3 UR4, UP0, UPT, -UR4, UR14, URZ ;  /* 0x0000000e04047290 */ /* 0x020fc8000ff1e1ff */
[----:B------:R-:W-:Y:S02]  /*0ac0*/  UIADD3.X UR5, UPT, UPT, ~UR5, UR15, URZ, UP0, !UPT ;  /* 0x0000000f05057290 */ /* 0x000fe400087fe5ff */
[----:B------:R-:W-:-:S04]  /*0ad0*/  UISETP.LT.U32.AND UP0, UPT, UR4, 0x40000000, UPT ;  /* 0x400000000400788c */ /* 0x000fc8000bf01070 */
[----:B------:R-:W-:-:S04]  /*0ae0*/  UISETP.LT.U32.AND.EX UP0, UPT, UR5, URZ, UPT, UP0 ;  /* 0x000000ff0500728c */ /* 0x000fc8000bf01100 */
[----:B------:R-:W-:Y:S02]  /*0af0*/  USEL UR13, UR4, 0x40000000, UP0 ;  /* 0x40000000040d7887 */ /* 0x000fe40008000000 */
[----:B------:R-:W-:Y:S02]  /*0b00*/  USEL UR14, UR5, URZ, UP0 ;  /* 0x000000ff050e7287 */ /* 0x000fe40008000000 */
[----:B------:R-:W-:-:S04]  /*0b10*/  UISETP.GT.U32.AND UP0, UPT, UR13, UR8, UPT ;  /* 0x000000080d00728c */ /* 0x000fc8000bf04070 */
[----:B------:R-:W-:Y:S01]  /*0b20*/  UISETP.GT.U32.AND.EX UP0, UPT, UR14, URZ, UPT, UP0 ;  /* 0x000000ff0e00728c */ /* 0x000fe2000bf04100 */
[----:B------:R-:W-:Y:S08]  /*0b30*/  BAR.SYNC.DEFER_BLOCKING 0x0 ;  /* 0x0000000000007b1d */ /* 0x000ff00000010000 */
[----:B------:R-:W-:Y:S06]  /*0b40*/  BAR.SYNC.DEFER_BLOCKING 0x0 ;  /* 0x0000000000007b1d */ /* 0x000fec0000010000 */
[----:B------:R-:W-:Y:S05]  /*0b50*/  BRA.U !UP0, `(.L_x_456) ;  /* 0x00000011082c7547 */ /* 0x000fea000b800000 */
[----:B------:R-:W-:Y:S01]  /*0b60*/  UMOV UR10, UR8 ;  /* 0x00000008000a7c82 */ /* 0x000fe20008000000 */
[----:B------:R-:W-:-:S05]  /*0b70*/  UMOV UR5, URZ ;  /* 0x000000ff00057c82 */ /* 0x000fca0008000000 */
.L_x_461:
[----:B-----5:R-:W5:Y:S01]  /*0b80*/  LDCU.64 UR18, c[0x0][0x390] ;  /* 0x00007200ff1277ac */ /* 0x020f620008000a00 */
[----:B------:R-:W-:Y:S02]  /*0b90*/  USHF.L.U32 UR15, UR6, 0x1e, URZ ;  /* 0x0000001e060f7899 */ /* 0x000fe400080006ff */
[----:B------:R-:W-:Y:S02]  /*0ba0*/  USHF.L.U64.HI UR16, UR6, 0x1e, UR7 ;  /* 0x0000001e06107899 */ /* 0x000fe40008010207 */
[----:B------:R-:W-:-:S04]  /*0bb0*/  UIADD3 UR15, UP0, UPT, UR10, UR15, URZ ;  /* 0x0000000f0a0f7290 */ /* 0x000fc8000ff1e0ff */
[----:B------:R-:W-:Y:S02]  /*0bc0*/  UIADD3.X UR16, UPT, UPT, UR5, UR16, URZ, UP0, !UPT ;  /* 0x0000001005107290 */ /* 0x000fe400087fe4ff */
[----:B------:R-:W-:Y:S02]  /*0bd0*/  ULEA UR10, UP0, UR28, UR10, 0xb ;  /* 0x0000000a1c0a7291 */ /* 0x000fe4000f8058ff */
[----:B-----5:R-:W-:Y:S02]  /*0be0*/  UIADD3 UR17, UP1, UPT, -UR15, UR18, URZ ;  /* 0x000000120f117290 */ /* 0x020fe4000ff3e1ff */
[----:B------:R-:W-:Y:S02]  /*0bf0*/  UIADD3.X UR5, UPT, UPT, URZ, UR5, URZ, UP0, !UPT ;  /* 0x00000005ff057290 */ /* 0x000fe400087fe4ff */
[----:B------:R-:W-:Y:S02]  /*0c00*/  UIADD3.X UR4, UPT, UPT, ~UR16, UR19, URZ, UP1, !UPT ;  /* 0x0000001310047290 */ /* 0x000fe40008ffe5ff */
[----:B------:R-:W-:-:S02]  /*0c10*/  UISETP.GE.U32.AND UP1, UPT, UR17, 0x800, UPT ;  /* 0x000008001100788c */ /* 0x000fc4000bf26070 */
[----:B------:R-:W-:Y:S02]  /*0c20*/  UISETP.GE.U32.AND UP0, UPT, UR10, UR13, UPT ;  /* 0x0000000d0a00728c */ /* 0x000fe4000bf06070 */
[----:B------:R-:W-:Y:S02]  /*0c30*/  UISETP.GE.U32.AND.EX UP1, UPT, UR4, URZ, UPT, UP1 ;  /* 0x000000ff0400728c */ /* 0x000fe4000bf26110 */
[----:B------:R-:W-:-:S07]  /*0c40*/  UISETP.GE.U32.AND.EX UP0, UPT, UR5, UR14, UPT, UP0 ;  /* 0x0000000e0500728c */ /* 0x000fce000bf06100 */
[----:B0-----:R-:W-:Y:S05]  /*0c50*/  BRA.U !UP1, `(.L_x_457) ;  /* 0x0000000109587547 */ /* 0x001fea000b800000 */
[----:B------:R-:W4:Y:S01]  /*0c60*/  LDCU.64 UR18, c[0x0][0x388] ;  /* 0x00007100ff1277ac */ /* 0x000f220008000a00 */
[----:B0-23--:R-:W-:-:S05]  /*0c70*/  IADD3 R3, P0, PT, R0, UR15, RZ ;  /* 0x0000000f00037c10 */ /* 0x00dfca000ff1e0ff */
[----:B------:R-:W-:Y:S01]  /*0c80*/  IMAD.X R6, RZ, RZ, UR16, P0 ;  /* 0x00000010ff067e24 */ /* 0x000fe200080e06ff */
[----:B----4-:R-:W-:-:S04]  /*0c90*/  LEA R2, P0, R3, UR18, 0x2 ;  /* 0x0000001203027c11 */ /* 0x010fc8000f8010ff */
        /* <DEDUP_REMOVED lines=14> */
[----:B-1----:R0:W5:Y:S04]  /*0d80*/  LDG.E R5, desc[UR20][R2.64+0x1a00] ;  /* 0x001a001402057981 */ /* 0x002168000c1e1900 */
[----:B------:R0:W5:Y:S04]  /*0d90*/  LDG.E R7, desc[UR20][R2.64+0x1c00] ;  /* 0x001c001402077981 */ /* 0x000168000c1e1900 */
[----:B------:R0:W5:Y:S01]  /*0da0*/  LDG.E R8, desc[UR20][R2.64+0x1e00] ;  /* 0x001e001402087981 */ /* 0x000162000c1e1900 */
[----:B------:R-:W-:Y:S05]  /*0db0*/  BRA `(.L_x_458) ;  /* 0x00000004000c7947 */ /* 0x000fea0003800000 */
.L_x_457:
[----:B------:R-:W4:Y:S01]  /*0dc0*/  LDCU.64 UR18, c[0x0][0x388] ;  /* 0x00007100ff1277ac */ /* 0x000f220008000a00 */
[C---:B012---:R-:W-:Y:S01]  /*0dd0*/  VIADD R5, R0.reuse, 0x100 ;  /* 0x0000010000057836 */ /* 0x047fe20000000000 */
[C---:B---3--:R-:W-:Y:S01]  /*0de0*/  IADD3 R3, P0, PT, R0.reuse, UR15, RZ ;  /* 0x0000000f00037c10 */ /* 0x048fe2000ff1e0ff */
[C---:B----4-:R-:W-:Y:S01]  /*0df0*/  VIADD R2, R0.reuse, 0x80 ;  /* 0x0000008000027836 */ /* 0x050fe20000000000 */
[C---:B------:R-:W-:Y:S01]  /*0e00*/  ISETP.GE.AND P1, PT, R0.reuse, UR17, PT ;  /* 0x0000001100007c0c */ /* 0x040fe2000bf26270 */
[----:B------:R-:W-:Y:S01]  /*0e10*/  VIADD R7, R0, 0x180 ;  /* 0x0000018000077836 */ /* 0x000fe20000000000 */
[----:B------:R-:W-:Y:S01]  /*0e20*/  ISETP.GE.AND P3, PT, R5, UR17, PT ;  /* 0x0000001105007c0c */ /* 0x000fe2000bf66270 */
[----:B------:R-:W-:Y:S01]  /*0e30*/  IMAD.X R6, RZ, RZ, UR16, P0 ;  /* 0x00000010ff067e24 */ /* 0x000fe200080e06ff */
[----:B------:R-:W-:Y:S01]  /*0e40*/  ISETP.GE.AND P2, PT, R2, UR17, PT ;  /* 0x0000001102007c0c */ /* 0x000fe2000bf46270 */
[----:B------:R-:W-:Y:S01]  /*0e50*/  VIADD R5, R0, 0x200 ;  /* 0x0000020000057836 */ /* 0x000fe20000000000 */
[----:B------:R-:W-:Y:S01]  /*0e60*/  ISETP.GE.AND P4, PT, R7, UR17, PT ;  /* 0x0000001107007c0c */ /* 0x000fe2000bf86270 */
[----:B------:R-:W-:-:S03]  /*0e70*/  IMAD.MOV.U32 R22, RZ, RZ, -0x1 ;  /* 0xffffffffff167424 */ /* 0x000fc600078e00ff */
[----:B------:R-:W-:Y:S01]  /*0e80*/  ISETP.GE.AND P5, PT, R5, UR17, PT ;  /* 0x0000001105007c0c */ /* 0x000fe2000bfa6270 */
[----:B------:R-:W-:Y:S01]  /*0e90*/  VIADD R5, R0, 0x300 ;  /* 0x0000030000057836 */ /* 0x000fe20000000000 */
[----:B------:R-:W-:-:S04]  /*0ea0*/  LEA R2, P0, R3, UR18, 0x2 ;  /* 0x0000001203027c11 */ /* 0x000fc8000f8010ff */
[----:B------:R-:W-:Y:S01]  /*0eb0*/  LEA.HI.X R3, R3, UR19, R6, 0x2, P0 ;  /* 0x0000001303037c11 */ /* 0x000fe200080f1406 */
[----:B------:R-:W-:Y:S02]  /*0ec0*/  IMAD.MOV.U32 R11, RZ, RZ, -0x1 ;  /* 0xffffffffff0b7424 */ /* 0x000fe400078e00ff */
[C---:B------:R-:W-:Y:S02]  /*0ed0*/  VIADD R6, R0.reuse, 0x280 ;  /* 0x0000028000067836 */ /* 0x040fe40000000000 */
[----:B------:R1:W5:Y:S01]  /*0ee0*/  @!P1 LDG.E R22, desc[UR20][R2.64] ;  /* 0x0000001402169981 */ /* 0x000362000c1e1900 */
[----:B------:R-:W-:Y:S01]  /*0ef0*/  ISETP.GE.AND P1, PT, R5, UR17, PT ;  /* 0x0000001105007c0c */ /* 0x000fe2000bf26270 */
[----:B------:R-:W-:Y:S01]  /*0f00*/  VIADD R5, R0, 0x380 ;  /* 0x0000038000057836 */ /* 0x000fe20000000000 */
[----:B------:R-:W-:Y:S01]  /*0f10*/  ISETP.GE.AND P0, PT, R6, UR17, PT ;  /* 0x0000001106007c0c */ /* 0x000fe2000bf06270 */
[----:B------:R-:W-:Y:S01]  /*0f20*/  IMAD.MOV.U32 R13, RZ, RZ, -0x1 ;  /* 0xffffffffff0d7424 */ /* 0x000fe200078e00ff */
[----:B------:R1:W5:Y:S02]  /*0f30*/  @!P2 LDG.E R11, desc[UR20][R2.64+0x200] ;  /* 0x00020014020ba981 */ /* 0x000364000c1e1900 */
[----:B------:R-:W-:Y:S01]  /*0f40*/  ISETP.GE.AND P2, PT, R5, UR17, PT ;  /* 0x0000001105007c0c */ /* 0x000fe2000bf46270 */
[----:B------:R-:W-:-:S02]  /*0f50*/  VIADD R5, R0, 0x480 ;  /* 0x0000048000057836 */ /* 0x000fc40000000000 */
[----:B------:R-:W-:Y:S01]  /*0f60*/  IMAD.MOV.U32 R12, RZ, RZ, -0x1 ;  /* 0xffffffffff0c7424 */ /* 0x000fe200078e00ff */
[----:B------:R1:W5:Y:S01]  /*0f70*/  @!P4 LDG.E R13, desc[UR20][R2.64+0x600] ;  /* 0x00060014020dc981 */ /* 0x000362000c1e1900 */
[----:B------:R-:W-:Y:S01]  /*0f80*/  IMAD.MOV.U32 R14, RZ, RZ, -0x1 ;  /* 0xffffffffff0e7424 */ /* 0x000fe200078e00ff */
[C---:B------:R-:W-:Y:S02]  /*0f90*/  LOP3.LUT R6, R0.reuse, 0x400, RZ, 0xfc, !PT ;  /* 0x0000040000067812 */ /* 0x040fe400078efcff */
[----:B------:R-:W-:Y:S01]  /*0fa0*/  ISETP.GE.AND P4, PT, R5, UR17, PT ;  /* 0x0000001105007c0c */ /* 0x000fe2000bf86270 */
[----:B------:R-:W-:Y:S01]  /*0fb0*/  VIADD R5, R0, 0x500 ;  /* 0x0000050000057836 */ /* 0x000fe20000000000 */
[----:B------:R1:W5:Y:S01]  /*0fc0*/  @!P3 LDG.E R12, desc[UR20][R2.64+0x400] ;  /* 0x00040014020cb981 */ /* 0x000362000c1e1900 */
[----:B------:R-:W-:Y:S01]  /*0fd0*/  ISETP.GE.AND P3, PT, R6, UR17, PT ;  /* 0x0000001106007c0c */ /* 0x000fe2000bf66270 */
[----:B------:R-:W-:Y:S02]  /*0fe0*/  IMAD.MOV.U32 R15, RZ, RZ, -0x1 ;  /* 0xffffffffff0f7424 */ /* 0x000fe400078e00ff */
[----:B------:R-:W-:Y:S01]  /*0ff0*/  IMAD.MOV.U32 R18, RZ, RZ, -0x1 ;  /* 0xffffffffff127424 */ /* 0x000fe200078e00ff */
[----:B------:R1:W5:Y:S01]  /*1000*/  @!P5 LDG.E R14, desc[UR20][R2.64+0x800] ;  /* 0x00080014020ed981 */ /* 0x000362000c1e1900 */
[----:B------:R-:W-:Y:S01]  /*1010*/  ISETP.GE.AND P5, PT, R5, UR17, PT ;  /* 0x0000001105007c0c */ /* 0x000fe2000bfa6270 */
[----:B------:R-:W-:-:S02]  /*1020*/  VIADD R6, R0, 0x580 ;  /* 0x0000058000067836 */ /* 0x000fc40000000000 */
[----:B------:R-:W-:Y:S01]  /*1030*/  VIADD R5, R0, 0x600 ;  /* 0x0000060000057836 */ /* 0x000fe20000000000 */
[----:B------:R1:W5:Y:S01]  /*1040*/  @!P0 LDG.E R15, desc[UR20][R2.64+0xa00] ;  /* 0x000a0014020f8981 */ /* 0x000362000c1e1900 */
[----:B------:R-:W-:Y:S01]  /*1050*/  IMAD.MOV.U32 R19, RZ, RZ, -0x1 ;  /* 0xffffffffff137424 */ /* 0x000fe200078e00ff */
[----:B------:R-:W-:Y:S01]  /*1060*/  ISETP.GE.AND P0, PT, R6, UR17, PT ;  /* 0x0000001106007c0c */ /* 0x000fe2000bf06270 */
[----:B------:R-:W-:Y:S01]  /*1070*/  IMAD.MOV.U32 R17, RZ, RZ, -0x1 ;  /* 0xffffffffff117424 */ /* 0x000fe200078e00ff */
[----:B------:R1:W5:Y:S01]  /*1080*/  @!P1 LDG.E R18, desc[UR20][R2.64+0xc00] ;  /* 0x000c001402129981 */ /* 0x000362000c1e1900 */
[----:B------:R-:W-:Y:S01]  /*1090*/  IMAD.MOV.U32 R16, RZ, RZ, -0x1 ;  /* 0xffffffffff107424 */ /* 0x000fe200078e00ff */
[----:B------:R-:W-:Y:S01]  /*10a0*/  ISETP.GE.AND P1, PT, R5, UR17, PT ;  /* 0x0000001105007c0c */ /* 0x000fe2000bf26270 */
[C---:B------:R-:W-:Y:S01]  /*10b0*/  VIADD R5, R0.reuse, 0x680 ;  /* 0x0000068000057836 */ /* 0x040fe20000000000 */
[----:B------:R1:W5:Y:S01]  /*10c0*/  @!P2 LDG.E R19, desc[UR20][R2.64+0xe00] ;  /* 0x000e00140213a981 */ /* 0x000362000c1e1900 */
[----:B------:R-:W-:-:S03]  /*10d0*/  VIADD R6, R0, 0x700 ;  /* 0x0000070000067836 */ /* 0x000fc60000000000 */
[----:B------:R1:W5:Y:S01]  /*10e0*/  @!P3 LDG.E R17, desc[UR20][R2.64+0x1000] ;  /* 0x001000140211b981 */ /* 0x000362000c1e1900 */
[----:B------:R-:W-:Y:S02]  /*10f0*/  ISETP.GE.AND P2, PT, R5, UR17, PT ;  /* 0x0000001105007c0c */ /* 0x000fe4000bf46270 */
[----:B------:R-:W-:Y:S01]  /*1100*/  ISETP.GE.AND P3, PT, R6, UR17, PT ;  /* 0x0000001106007c0c */ /* 0x000fe2000bf66270 */
[----:B------:R1:W5:Y:S01]  /*1110*/  @!P4 LDG.E R16, desc[UR20][R2.64+0x1200] ;  /* 0x001200140210c981 */ /* 0x000362000c1e1900 */
[----:B------:R-:W-:Y:S01]  /*1120*/  ISETP.GE.AND P4, PT, R20, UR17, PT ;  /* 0x0000001114007c0c */ /* 0x000fe2000bf86270 */
[----:B------:R-:W-:Y:S02]  /*1130*/  IMAD.MOV.U32 R10, RZ, RZ, -0x1 ;  /* 0xffffffffff0a7424 */ /* 0x000fe400078e00ff */
[----:B------:R-:W-:Y:S02]  /*1140*/  IMAD.MOV.U32 R9, RZ, RZ, -0x1 ;  /* 0xffffffffff097424 */ /* 0x000fe400078e00ff */
[----:B------:R-:W-:-:S02]  /*1150*/  IMAD.MOV.U32 R6, RZ, RZ, -0x1 ;  /* 0xffffffffff067424 */ /* 0x000fc400078e00ff */
[----:B------:R-:W-:Y:S01]  /*1160*/  IMAD.MOV.U32 R5, RZ, RZ, -0x1 ;  /* 0xffffffffff057424 */ /* 0x000fe200078e00ff */
[----:B------:R1:W5:Y:S01]  /*1170*/  @!P5 LDG.E R10, desc[UR20][R2.64+0x1400] ;  /* 0x00140014020ad981 */ /* 0x000362000c1e1900 */
[----:B------:R-:W-:Y:S02]  /*1180*/  IMAD.MOV.U32 R7, RZ, RZ, -0x1 ;  /* 0xffffffffff077424 */ /* 0x000fe400078e00ff */
[----:B------:R-:W-:Y:S01]  /*1190*/  IMAD.MOV.U32 R8, RZ, RZ, -0x1 ;  /* 0xffffffffff087424 */ /* 0x000fe200078e00ff */
[----:B------:R1:W5:Y:S04]  /*11a0*/  @!P0 LDG.E R9, desc[UR20][R2.64+0x1600] ;  /* 0x0016001402098981 */ /* 0x000368000c1e1900 */
[----:B------:R1:W5:Y:S04]  /*11b0*/  @!P1 LDG.E R6, desc[UR20][R2.64+0x1800] ;  /* 0x0018001402069981 */ /* 0x000368000c1e1900 */
[----:B------:R1:W5:Y:S04]  /*11c0*/  @!P2 LDG.E R5, desc[UR20][R2.64+0x1a00] ;  /* 0x001a00140205a981 */ /* 0x000368000c1e1900 */
[----:B------:R1:W5:Y:S04]  /*11d0*/  @!P3 LDG.E R7, desc[UR20][R2.64+0x1c00] ;  /* 0x001c00140207b981 */ /* 0x000368000c1e1900 */
[----:B------:R1:W5:Y:S02]  /*11e0*/  @!P4 LDG.E R8, desc[UR20][R2.64+0x1e00] ;  /* 0x001e00140208c981 */ /* 0x000364000c1e1900 */
.L_x_458:
[----:B01----:R-:W0:Y:S02]  /*11f0*/  LDC.64 R2, c[0x0][0x398] ;  /* 0x0000e600ff027b82 */ /* 0x003e240000000a00 */
[----:B0-----:R-:W-:-:S13]  /*1200*/  ISETP.GT.AND P0, PT, R3, R2, PT ;  /* 0x000000020300720c */ /* 0x001fda0003f04270 */
[----:B------:R-:W-:Y:S05]  /*1210*/  @!P0 BRA `(.L_x_459) ;  /* 0x0000000800788947 */ /* 0x000fea0003800000 */
[----:B-----5:R-:W-:Y:S01]  /*1220*/  ISETP.GE.AND P0, PT, R22, RZ, PT ;  /* 0x000000ff1600720c */ /* 0x020fe20003f06270 */
[----:B------:R-:W0:Y:S01]  /*1230*/  S2UR UR15, SR_CgaCtaId ;  /* 0x00000000000f79c3 */ /* 0x000e220000008800 */
[----:B------:R-:W-:Y:S01]  /*1240*/  ISETP.GE.AND P1, PT, R11, RZ, PT ;  /* 0x000000ff0b00720c */ /* 0x000fe20003f26270 */
[----:B------:R-:W-:Y:S01]  /*1250*/  UMOV UR4, 0x400 ;  /* 0x0000040000047882 */ /* 0x000fe20000000000 */
[----:B------:R-:W-:Y:S01]  /*1260*/  SEL R23, RZ, 0x7fffffff, !P0 ;  /* 0x7fffffffff177807 */ /* 0x000fe20004000000 */
[----:B------:R-:W1:Y:S01]  /*1270*/  LDCU UR16, c[0x0][0x398] ;  /* 0x00007300ff1077ac */ /* 0x000e620008000800 */
[----:B------:R-:W-:Y:S02]  /*1280*/  SEL R24, RZ, 0x7fffffff, !P1 ;  /* 0x7fffffffff187807 */ /* 0x000fe40004800000 */
[----:B------:R-:W-:Y:S02]  /*1290*/  ISETP.GE.AND P0, PT, R14, RZ, PT ;  /* 0x000000ff0e00720c */ /* 0x000fe40003f06270 */
[----:B------:R-:W-:-:S02]  /*12a0*/  ISETP.GE.AND P1, PT, R15, RZ, PT ;  /* 0x000000ff0f00720c */ /* 0x000fc40003f26270 */
[----:B------:R-:W-:Y:S02]  /*12b0*/  ISETP.GE.AND P2, PT, R12, RZ, PT ;  /* 0x000000ff0c00720c */ /* 0x000fe40003f46270 */
[----:B------:R-:W-:Y:S02]  /*12c0*/  LOP3.LUT R2, R23, R22, RZ, 0x3c, !PT ;  /* 0x0000001617027212 */ /* 0x000fe400078e3cff */
[----:B------:R-:W-:Y:S02]  /*12d0*/  SEL R23, RZ, 0x7fffffff, !P0 ;  /* 0x7fffffffff177807 */ /* 0x000fe40004000000 */
[----:B------:R-:W-:Y:S02]  /*12e0*/  SEL R22, RZ, 0x7fffffff, !P1 ;  /* 0x7fffffffff167807 */ /* 0x000fe40004800000 */
[----:B------:R-:W-:Y:S02]  /*12f0*/  ISETP.GE.AND P0, PT, R17, RZ, PT ;  /* 0x000000ff1100720c */ /* 0x000fe40003f06270 */
[----:B------:R-:W-:-:S02]  /*1300*/  SEL R25, RZ, 0x7fffffff, !P2 ;  /* 0x7fffffffff197807 */ /* 0x000fc40005000000 */
[----:B------:R-:W-:Y:S01]  /*1310*/  ISETP.GE.AND P3, PT, R13, RZ, PT ;  /* 0x000000ff0d00720c */ /* 0x000fe20003f66270 */
[----:B0-----:R-:W-:Y:S01]  /*1320*/  ULEA UR15, UR15, UR4, 0x18 ;  /* 0x000000040f0f7291 */ /* 0x001fe2000f8ec0ff */
[----:B------:R-:W-:Y:S02]  /*1330*/  ISETP.GE.AND P2, PT, R18, RZ, PT ;  /* 0x000000ff1200720c */ /* 0x000fe40003f46270 */
[----:B------:R-:W-:Y:S01]  /*1340*/  LOP3.LUT R15, R22, R15, RZ, 0x3c, !PT ;  /* 0x0000000f160f7212 */ /* 0x000fe200078e3cff */
[----:B------:R-:W-:Y:S01]  /*1350*/  UMOV UR4, URZ ;  /* 0x000000ff00047c82 */ /* 0x000fe20008000000 */
[----:B------:R-:W-:Y:S02]  /*1360*/  SEL R22, RZ, 0x7fffffff, !P0 ;  /* 0x7fffffffff167807 */ /* 0x000fe40004000000 */
[----:B------:R-:W-:Y:S02]  /*1370*/  LOP3.LUT R12, R25, R12, RZ, 0x3c, !PT ;  /* 0x0000000c190c7212 */ /* 0x000fe400078e3cff */
[----:B------:R-:W-:-:S02]  /*1380*/  ISETP.GE.AND P1, PT, R16, RZ, PT ;  /* 0x000000ff1000720c */ /* 0x000fc40003f26270 */
[----:B------:R-:W-:Y:S02]  /*1390*/  ISETP.GE.AND P0, PT, R9, RZ, PT ;  /* 0x000000ff0900720c */ /* 0x000fe40003f06270 */
[----:B------:R-:W-:Y:S02]  /*13a0*/  SEL R26, RZ, 0x7fffffff, !P3 ;  /* 0x7fffffffff1a7807 */ /* 0x000fe40005800000 */
[----:B------:R-:W-:Y:S02]  /*13b0*/  SEL R25, RZ, 0x7fffffff, !P2 ;  /* 0x7fffffffff197807 */ /* 0x000fe40005000000 */
[----:B------:R-:W-:Y:S02]  /*13c0*/  ISETP.GE.AND P3, PT, R19, RZ, PT ;  /* 0x000000ff1300720c */ /* 0x000fe40003f66270 */
[----:B------:R-:W-:Y:S02]  /*13d0*/  ISETP.GE.AND P2, PT, R10, RZ, PT ;  /* 0x000000ff0a00720c */ /* 0x000fe40003f46270 */
[----:B------:R-:W-:-:S02]  /*13e0*/  LOP3.LUT R14, R23, R14, RZ, 0x3c, !PT ;  /* 0x0000000e170e7212 */ /* 0x000fc400078e3cff */
[----:B------:R-:W-:Y:S02]  /*13f0*/  LOP3.LUT R17, R22, R17, RZ, 0x3c, !PT ;  /* 0x0000001116117212 */ /* 0x000fe400078e3cff */
[----:B------:R-:W-:Y:S02]  /*1400*/  SEL R23, RZ, 0x7fffffff, !P1 ;  /* 0x7fffffffff177807 */ /* 0x000fe40004800000 */
[----:B------:R-:W-:Y:S02]  /*1410*/  SEL R22, RZ, 0x7fffffff, !P0 ;  /* 0x7fffffffff167807 */ /* 0x000fe40004000000 */
[----:B------:R-:W-:Y:S02]  /*1420*/  LOP3.LUT R11, R24, R11, RZ, 0x3c, !PT ;  /* 0x0000000b180b7212 */ /* 0x000fe400078e3cff */
[----:B------:R-:W-:Y:S02]  /*1430*/  LOP3.LUT R18, R25, R18, RZ, 0x3c, !PT ;  /* 0x0000001219127212 */ /* 0x000fe400078e3cff */
[----:B------:R-:W-:-:S02]  /*1440*/  ISETP.GE.AND P0, PT, R6, RZ, PT ;  /* 0x000000ff0600720c */ /* 0x000fc40003f06270 */
[----:B------:R-:W-:Y:S02]  /*1450*/  SEL R24, RZ, 0x7fffffff, !P3 ;  /* 0x7fffffffff187807 */ /* 0x000fe40005800000 */
[----:B------:R-:W-:Y:S02]  /*1460*/  SEL R25, RZ, 0x7fffffff, !P2 ;  /* 0x7fffffffff197807 */ /* 0x000fe40005000000 */
[----:B------:R-:W-:Y:S02]  /*1470*/  ISETP.GE.AND P1, PT, R5, RZ, PT ;  /* 0x000000ff0500720c */ /* 0x000fe40003f26270 */
[----:B------:R-:W-:Y:S02]  /*1480*/  ISETP.GE.AND P2, PT, R7, RZ, PT ;  /* 0x000000ff0700720c */ /* 0x000fe40003f46270 */
[----:B------:R-:W-:Y:S02]  /*1490*/  LOP3.LUT R13, R26, R13, RZ, 0x3c, !PT ;  /* 0x0000000d1a0d7212 */ /* 0x000fe400078e3cff */
[----:B------:R-:W-:-:S02]  /*14a0*/  LOP3.LUT R16, R23, R16, RZ, 0x3c, !PT ;  /* 0x0000001017107212 */ /* 0x000fc400078e3cff */
[----:B------:R-:W-:Y:S02]  /*14b0*/  SEL R23, RZ, 0x7fffffff, !P0 ;  /* 0x7fffffffff177807 */ /* 0x000fe40004000000 */
[----:B------:R-:W-:Y:S02]  /*14c0*/  LOP3.LUT R19, R24, R19, RZ, 0x3c, !PT ;  /* 0x0000001318137212 */ /* 0x000fe400078e3cff */
[----:B------:R-:W-:Y:S02]  /*14d0*/  LOP3.LUT R9, R22, R9, RZ, 0x3c, !PT ;  /* 0x0000000916097212 */ /* 0x000fe400078e3cff */
[----:B------:R-:W-:Y:S02]  /*14e0*/  ISETP.GE.AND P0, PT, R8, RZ, PT ;  /* 0x000000ff0800720c */ /* 0x000fe40003f06270 */
[----:B------:R-:W-:Y:S02]  /*14f0*/  SEL R22, RZ, 0x7fffffff, !P1 ;  /* 0x7fffffffff167807 */ /* 0x000fe40004800000 */
[----:B------:R-:W-:-:S02]  /*1500*/  SEL R24, RZ, 0x7fffffff, !P2 ;  /* 0x7fffffffff187807 */ /* 0x000fc40005000000 */
[----:B------:R-:W-:Y:S02]  /*1510*/  ISETP.NE.AND P1, PT, R2, 0x7fffffff, PT ;  /* 0x7fffffff0200780c */ /* 0x000fe40003f25270 */
[----:B------:R-:W-:Y:S02]  /*1520*/  ISETP.NE.AND P2, PT, R11, 0x7fffffff, PT ;  /* 0x7fffffff0b00780c */ /* 0x000fe40003f45270 */
[----:B------:R-:W-:Y:S02]  /*1530*/  ISETP.NE.AND P3, PT, R12, 0x7fffffff, PT ;  /* 0x7fffffff0c00780c */ /* 0x000fe40003f65270 */
[----:B------:R-:W-:Y:S02]  /*1540*/  ISETP.NE.AND P4, PT, R13, 0x7fffffff, PT ;  /* 0x7fffffff0d00780c */ /* 0x000fe40003f85270 */
[----:B------:R-:W-:Y:S02]  /*1550*/  LOP3.LUT R6, R23, R6, RZ, 0x3c, !PT ;  /* 0x0000000617067212 */ /* 0x000fe400078e3cff */
[----:B------:R-:W-:-:S02]  /*1560*/  SEL R23, RZ, 0x7fffffff, !P0 ;  /* 0x7fffffffff177807 */ /* 0x000fc40004000000 */
[----:B------:R-:W-:Y:S02]  /*1570*/  SEL R2, R2, 0x80000000, P1 ;  /* 0x8000000002027807 */ /* 0x000fe40000800000 */
[----:B------:R-:W-:Y:S02]  /*1580*/  SEL R11, R11, 0x80000000, P2 ;  /* 0x800000000b0b7807 */ /* 0x000fe40001000000 */
[----:B------:R-:W-:Y:S02]  /*1590*/  SEL R12, R12, 0x80000000, P3 ;  /* 0x800000000c0c7807 */ /* 0x000fe40001800000 */
[----:B------:R-:W-:Y:S02]  /*15a0*/  SEL R13, R13, 0x80000000, P4 ;  /* 0x800000000d0d7807 */ /* 0x000fe40002000000 */
[----:B------:R-:W-:Y:S02]  /*15b0*/  ISETP.NE.AND P5, PT, R14, 0x7fffffff, PT ;  /* 0x7fffffff0e00780c */ /* 0x000fe40003fa5270 */
[----:B------:R-:W-:-:S02]  /*15c0*/  ISETP.NE.AND P0, PT, R15, 0x7fffffff, PT ;  /* 0x7fffffff0f00780c */ /* 0x000fc40003f05270 */
[----:B------:R-:W-:Y:S02]  /*15d0*/  ISETP.NE.AND P1, PT, R18, 0x7fffffff, PT ;  /* 0x7fffffff1200780c */ /* 0x000fe40003f25270 */
[----:B------:R-:W-:Y:S02]  /*15e0*/  ISETP.NE.AND P2, PT, R19, 0x7fffffff, PT ;  /* 0x7fffffff1300780c */ /* 0x000fe40003f45270 */
[----:B------:R-:W-:Y:S02]  /*15f0*/  ISETP.NE.AND P3, PT, R17, 0x7fffffff, PT ;  /* 0x7fffffff1100780c */ /* 0x000fe40003f65270 */
[----:B------:R-:W-:Y:S02]  /*1600*/  ISETP.NE.AND P4, PT, R16, 0x7fffffff, PT ;  /* 0x7fffffff1000780c */ /* 0x000fe40003f85270 */
[----:B------:R-:W-:Y:S02]  /*1610*/  LOP3.LUT R10, R25, R10, RZ, 0x3c, !PT ;  /* 0x0000000a190a7212 */ /* 0x000fe400078e3cff */
[----:B------:R-:W-:-:S02]  /*1620*/  LOP3.LUT R5, R22, R5, RZ, 0x3c, !PT ;  /* 0x0000000516057212 */ /* 0x000fc400078e3cff */
[----:B------:R-:W-:Y:S02]  /*1630*/  LOP3.LUT R7, R24, R7, RZ, 0x3c, !PT ;  /* 0x0000000718077212 */ /* 0x000fe400078e3cff */
[----:B------:R-:W-:Y:S02]  /*1640*/  LOP3.LUT R8, R23, R8, RZ, 0x3c, !PT ;  /* 0x0000000817087212 */ /* 0x000fe400078e3cff */
[----:B------:R-:W-:Y:S02]  /*1650*/  SEL R14, R14, 0x80000000, P5 ;  /* 0x800000000e0e7807 */ /* 0x000fe40002800000 */
[----:B------:R-:W-:Y:S02]  /*1660*/  SEL R15, R15, 0x80000000, P0 ;  /* 0x800000000f0f7807 */ /* 0x000fe40000000000 */
[----:B------:R-:W-:Y:S02]  /*1670*/  SEL R18, R18, 0x80000000, P1 ;  /* 0x8000000012127807 */ /* 0x000fe40000800000 */
[----:B------:R-:W-:-:S02]  /*1680*/  SEL R19, R19, 0x80000000, P2 ;  /* 0x8000000013137807 */ /* 0x000fc40001000000 */
[----:B------:R-:W-:Y:S02]  /*1690*/  SEL R17, R17, 0x80000000, P3 ;  /* 0x8000000011117807 */ /* 0x000fe40001800000 */
[----:B------:R-:W-:Y:S02]  /*16a0*/  SEL R16, R16, 0x80000000, P4 ;  /* 0x8000000010107807 */ /* 0x000fe40002000000 */
[----:B------:R-:W-:Y:S02]  /*16b0*/  ISETP.NE.AND P5, PT, R10, 0x7fffffff, PT ;  /* 0x7fffffff0a00780c */ /* 0x000fe40003fa5270 */
[----:B------:R-:W-:Y:S02]  /*16c0*/  ISETP.NE.AND P0, PT, R9, 0x7fffffff, PT ;  /* 0x7fffffff0900780c */ /* 0x000fe40003f05270 */
[----:B------:R-:W-:Y:S02]  /*16d0*/  ISETP.NE.AND P1, PT, R6, 0x7fffffff, PT ;  /* 0x7fffffff0600780c */ /* 0x000fe40003f25270 */
[----:B------:R-:W-:-:S02]  /*16e0*/  ISETP.NE.AND P2, PT, R5, 0x7fffffff, PT ;  /* 0x7fffffff0500780c */ /* 0x000fc40003f45270 */
[----:B------:R-:W-:Y:S02]  /*16f0*/  ISETP.NE.AND P3, PT, R7, 0x7fffffff, PT ;  /* 0x7fffffff0700780c */ /* 0x000fe40003f65270 */
[----:B------:R-:W-:Y:S02]  /*1700*/  ISETP.NE.AND P4, PT, R8, 0x7fffffff, PT ;  /* 0x7fffffff0800780c */ /* 0x000fe40003f85270 */
[----:B------:R-:W-:Y:S02]  /*1710*/  SEL R10, R10, 0x80000000, P5 ;  /* 0x800000000a0a7807 */ /* 0x000fe40002800000 */
[----:B------:R-:W-:Y:S02]  /*1720*/  SEL R9, R9, 0x80000000, P0 ;  /* 0x8000000009097807 */ /* 0x000fe40000000000 */
[----:B------:R-:W-:Y:S02]  /*1730*/  SEL R6, R6, 0x80000000, P1 ;  /* 0x8000000006067807 */ /* 0x000fe40000800000 */
[----:B------:R-:W-:-:S02]  /*1740*/  SEL R5, R5, 0x80000000, P2 ;  /* 0x8000000005057807 */ /* 0x000fc40001000000 */
[----:B------:R-:W-:Y:S02]  /*1750*/  SEL R7, R7, 0x80000000, P3 ;  /* 0x8000000007077807 */ /* 0x000fe40001800000 */
[----:B-1----:R-:W-:-:S07]  /*1760*/  SEL R8, R8, 0x80000000, P4 ;  /* 0x8000000008087807 */ /* 0x002fce0002000000 */
.L_x_460:
[----:B------:R-:W-:Y:S01]  /*1770*/  IMAD R22, RZ, RZ, -UR16 ;  /* 0x80000010ff167e24 */ /* 0x000fe2000f8e02ff */
[----:B0-----:R-:W-:Y:S01]  /*1780*/  SHF.R.U32.HI R23, RZ, UR16, R2 ;  /* 0x00000010ff177c19 */ /* 0x001fe20008011602 */
[----:B------:R-:W-:Y:S01]  /*1790*/  IMAD.MOV.U32 R25, RZ, RZ, -0x1 ;  /* 0xffffffffff197424 */ /* 0x000fe200078e00ff */
[----:B------:R-:W-:Y:S01]  /*17a0*/  ULEA UR17, UR4, UR15, 0xa ;  /* 0x0000000f04117291 */ /* 0x000fe2000f8e50ff */
[----:B------:R-:W-:Y:S01]  /*17b0*/  SHF.R.U32.HI R27, RZ, UR16, R12 ;  /* 0x00000010ff1b7c19 */ /* 0x000fe2000801160c */
[----:B------:R-:W-:Y:S01]  /*17c0*/  UIADD3 UR4, UPT, UPT, UR4, 0x1, URZ ;  /* 0x0000000104047890 */ /* 0x000fe2000fffe0ff */
[----:B------:R-:W-:Y:S02]  /*17d0*/  VIADDMNMX R22, R22, R3, 0x8, PT ;  /* 0x0000000816167446 */ /* 0x000fe40003800103 */
[----:B------:R-:W-:Y:S02]  /*17e0*/  SHF.R.U32.HI R29, RZ, UR16, R13 ;  /* 0x00000010ff1d7c19 */ /* 0x000fe4000801160d */
[----:B------:R-:W-:-:S02]  /*17f0*/  SHF.L.U32 R22, R25, R22, RZ ;  /* 0x0000001619167219 */ /* 0x000fc400000006ff */
[----:B------:R-:W-:Y:S02]  /*1800*/  SHF.R.U32.HI R25, RZ, UR16, R11 ;  /* 0x00000010ff197c19 */ /* 0x000fe4000801160b */
[-C--:B------:R-:W-:Y:S02]  /*1810*/  LOP3.LUT R23, R23, R22.reuse, RZ, 0x30, !PT ;  /* 0x0000001617177212 */ /* 0x080fe400078e30ff */
[-C--:B------:R-:W-:Y:S02]  /*1820*/  LOP3.LUT R25, R25, R22.reuse, RZ, 0x30, !PT ;  /* 0x0000001619197212 */ /* 0x080fe400078e30ff */
[----:B------:R-:W-:Y:S02]  /*1830*/  LOP3.LUT R27, R27, R22, RZ, 0x30, !PT ;  /* 0x000000161b1b7212 */ /* 0x000fe400078e30ff */
[----:B------:R-:W-:Y:S02]  /*1840*/  LEA R23, R23, UR17, 0x2 ;  /* 0x0000001117177c11 */ /* 0x000fe4000f8e10ff */
[----:B------:R-:W-:-:S02]  /*1850*/  LEA R25, R25, UR17, 0x2 ;  /* 0x0000001119197c11 */ /* 0x000fc4000f8e10ff */
[----:B------:R-:W-:Y:S01]  /*1860*/  LEA R27, R27, UR17, 0x2 ;  /* 0x000000111b1b7c11 */ /* 0x000fe2000f8e10ff */
[----:B------:R0:W-:Y:S01]  /*1870*/  ATOMS.POPC.INC.32 RZ, [R23+URZ] ;  /* 0x0000000017ff7f8c */ /* 0x0001e2000d8000ff */
[----:B------:R-:W-:Y:S02]  /*1880*/  SHF.R.U32.HI R24, RZ, UR16, R14 ;  /* 0x00000010ff187c19 */ /* 0x000fe4000801160e */
[----:B------:R-:W-:Y:S01]  /*1890*/  SHF.R.U32.HI R26, RZ, UR16, R15 ;  /* 0x00000010ff1a7c19 */ /* 0x000fe2000801160f */
[----:B------:R1:W-:Y:S01]  /*18a0*/  ATOMS.POPC.INC.32 RZ, [R25+URZ] ;  /* 0x0000000019ff7f8c */ /* 0x0003e2000d8000ff */
[-C--:B------:R-:W-:Y:S02]  /*18b0*/  LOP3.LUT R29, R29, R22.reuse, RZ, 0x30, !PT ;  /* 0x000000161d1d7212 */ /* 0x080fe400078e30ff */
[----:B------:R-:W-:Y:S01]  /*18c0*/  LOP3.LUT R24, R24, R22, RZ, 0x30, !PT ;  /* 0x0000001618187212 */ /* 0x000fe200078e30ff */
[----:B------:R2:W-:Y:S01]  /*18d0*/  ATOMS.POPC.INC.32 RZ, [R27+URZ] ;  /* 0x000000001bff7f8c */ /* 0x0005e2000d8000ff */
[----:B0-----:R-:W-:-:S02]  /*18e0*/  SHF.R.U32.HI R23, RZ, UR16, R18 ;  /* 0x00000010ff177c19 */ /* 0x001fc40008011612 */
[-C--:B------:R-:W-:Y:S02]  /*18f0*/  LOP3.LUT R26, R26, R22.reuse, RZ, 0x30, !PT ;  /* 0x000000161a1a7212 */ /* 0x080fe400078e30ff */
[----:B-1----:R-:W-:Y:S02]  /*1900*/  SHF.R.U32.HI R25, RZ, UR16, R19 ;  /* 0x00000010ff197c19 */ /* 0x002fe40008011613 */
[-C--:B------:R-:W-:Y:S02]  /*1910*/  LOP3.LUT R23, R23, R22.reuse, RZ, 0x30, !PT ;  /* 0x0000001617177212 */ /* 0x080fe400078e30ff */
[----:B--2---:R-:W-:Y:S02]  /*1920*/  SHF.R.U32.HI R27, RZ, UR16, R17 ;  /* 0x00000010ff1b7c19 */ /* 0x004fe40008011611 */
[----:B------:R-:W-:Y:S02]  /*1930*/  LEA R29, R29, UR17, 0x2 ;  /* 0x000000111d1d7c11 */ /* 0x000fe4000f8e10ff */
[----:B------:R-:W-:-:S02]  /*1940*/  LOP3.LUT R25, R25, R22, RZ, 0x30, !PT ;  /* 0x0000001619197212 */ /* 0x000fc400078e30ff */
[----:B------:R-:W-:Y:S01]  /*1950*/  LEA R24, R24, UR17, 0x2 ;  /* 0x0000001118187c11 */ /* 0x000fe2000f8e10ff */
[----:B------:R0:W-:Y:S01]  /*1960*/  ATOMS.POPC.INC.32 RZ, [R29+URZ] ;  /* 0x000000001dff7f8c */ /* 0x0001e2000d8000ff */
[----:B------:R-:W-:Y:S02]  /*1970*/  LOP3.LUT R27, R27, R22, RZ, 0x30, !PT ;  /* 0x000000161b1b7212 */ /* 0x000fe400078e30ff */
[----:B------:R-:W-:Y:S01]  /*1980*/  LEA R26, R26, UR17, 0x2 ;  /* 0x000000111a1a7c11 */ /* 0x000fe2000f8e10ff */
[----:B------:R1:W-:Y:S01]  /*1990*/  ATOMS.POPC.INC.32 RZ, [R24+URZ] ;  /* 0x0000000018ff7f8c */ /* 0x0003e2000d8000ff */
[----:B------:R-:W-:Y:S02]  /*19a0*/  LEA R23, R23, UR17, 0x2 ;  /* 0x0000001117177c11 */ /* 0x000fe4000f8e10ff */
[----:B------:R-:W-:Y:S01]  /*19b0*/  LEA R25, R25, UR17, 0x2 ;  /* 0x0000001119197c11 */ /* 0x000fe2000f8e10ff */
[----:B------:R2:W-:Y:S01]  /*19c0*/  ATOMS.POPC.INC.32 RZ, [R26+URZ] ;  /* 0x000000001aff7f8c */ /* 0x0005e2000d8000ff */
[----:B------:R-:W-:-:S02]  /*19d0*/  LEA R27, R27, UR17, 0x2 ;  /* 0x000000111b1b7c11 */ /* 0x000fc4000f8e10ff */
[----:B0-----:R-:W-:Y:S01]  /*19e0*/  SHF.R.U32.HI R29, RZ, UR16, R16 ;  /* 0x00000010ff1d7c19 */ /* 0x001fe20008011610 */
[----:B------:R0:W-:Y:S01]  /*19f0*/  ATOMS.POPC.INC.32 RZ, [R23+URZ] ;  /* 0x0000000017ff7f8c */ /* 0x0001e2000d8000ff */
[----:B-1----:R-:W-:Y:S02]  /*1a00*/  SHF.R.U32.HI R24, RZ, UR16, R10 ;  /* 0x00000010ff187c19 */ /* 0x002fe4000801160a */
[----:B------:R-:W-:Y:S01]  /*1a10*/  SHF.R.U32.HI R28, RZ, UR16, R8 ;  /* 0x00000010ff1c7c19 */ /* 0x000fe20008011608 */
[----:B------:R1:W-:Y:S01]  /*1a20*/  ATOMS.POPC.INC.32 RZ, [R25+URZ] ;  /* 0x0000000019ff7f8c */ /* 0x0003e2000d8000ff */
[----:B--2---:R-:W-:Y:S02]  /*1a30*/  SHF.R.U32.HI R26, RZ, UR16, R9 ;  /* 0x00000010ff1a7c19 */ /* 0x004fe40008011609 */
[----:B------:R-:W-:Y:S01]  /*1a40*/  LOP3.LUT R29, R29, R22, RZ, 0x30, !PT ;  /* 0x000000161d1d7212 */ /* 0x000fe200078e30ff */
[----:B------:R2:W-:Y:S01]  /*1a50*/  ATOMS.POPC.INC.32 RZ, [R27+URZ] ;  /* 0x000000001bff7f8c */ /* 0x0005e2000d8000ff */
[----:B0-----:R-:W-:-:S02]  /*1a60*/  SHF.R.U32.HI R23, RZ, UR16, R6 ;  /* 0x00000010ff177c19 */ /* 0x001fc40008011606 */
[-C--:B------:R-:W-:Y:S02]  /*1a70*/  LOP3.LUT R24, R24, R22.reuse, RZ, 0x30, !PT ;  /* 0x0000001618187212 */ /* 0x080fe400078e30ff */
[----:B-1----:R-:W-:Y:S02]  /*1a80*/  SHF.R.U32.HI R25, RZ, UR16, R5 ;  /* 0x00000010ff197c19 */ /* 0x002fe40008011605 */
[-C--:B------:R-:W-:Y:S02]  /*1a90*/  LOP3.LUT R26, R26, R22.reuse, RZ, 0x30, !PT ;  /* 0x000000161a1a7212 */ /* 0x080fe400078e30ff */
[----:B--2---:R-:W-:Y:S01]  /*1aa0*/  SHF.R.U32.HI R27, RZ, UR16, R7 ;  /* 0x00000010ff1b7c19 */ /* 0x004fe20008011607 */
[----:B------:R-:W-:Y:S01]  /*1ab0*/  UIADD3 UR16, UPT, UPT, UR16, 0x8, URZ ;  /* 0x0000000810107890 */ /* 0x000fe2000fffe0ff */
[----:B------:R-:W-:Y:S02]  /*1ac0*/  LOP3.LUT R23, R23, R22, RZ, 0x30, !PT ;  /* 0x0000001617177212 */ /* 0x000fe400078e30ff */
[----:B------:R-:W-:-:S02]  /*1ad0*/  LEA R29, R29, UR17, 0x2 ;  /* 0x000000111d1d7c11 */ /* 0x000fc4000f8e10ff */
[-C--:B------:R-:W-:Y:S02]  /*1ae0*/  LOP3.LUT R25, R25, R22.reuse, RZ, 0x30, !PT ;  /* 0x0000001619197212 */ /* 0x080fe400078e30ff */
[----:B------:R-:W-:Y:S01]  /*1af0*/  ISETP.LE.AND P0, PT, R3, UR16, PT ;  /* 0x0000001003007c0c */ /* 0x000fe2000bf03270 */
[----:B------:R0:W-:Y:S01]  /*1b00*/  ATOMS.POPC.INC.32 RZ, [R29+URZ] ;  /* 0x000000001dff7f8c */ /* 0x0001e2000d8000ff */
[----:B------:R-:W-:Y:S02]  /*1b10*/  LEA R24, R24, UR17, 0x2 ;  /* 0x0000001118187c11 */ /* 0x000fe4000f8e10ff */
[-C--:B------:R-:W-:Y:S02]  /*1b20*/  LOP3.LUT R27, R27, R22.reuse, RZ, 0x30, !PT ;  /* 0x000000161b1b7212 */ /* 0x080fe400078e30ff */
[----:B------:R-:W-:Y:S01]  /*1b30*/  LEA R26, R26, UR17, 0x2 ;  /* 0x000000111a1a7c11 */ /* 0x000fe2000f8e10ff */
[----:B------:R0:W-:Y:S01]  /*1b40*/  ATOMS.POPC.INC.32 RZ, [R24+URZ] ;  /* 0x0000000018ff7f8c */ /* 0x0001e2000d8000ff */
[----:B------:R-:W-:-:S02]  /*1b50*/  LOP3.LUT R28, R28, R22, RZ, 0x30, !PT ;  /* 0x000000161c1c7212 */ /* 0x000fc400078e30ff */
[----:B------:R-:W-:Y:S01]  /*1b60*/  LEA R23, R23, UR17, 0x2 ;  /* 0x0000001117177c11 */ /* 0x000fe2000f8e10ff */
[----:B------:R0:W-:Y:S01]  /*1b70*/  ATOMS.POPC.INC.32 RZ, [R26+URZ] ;  /* 0x000000001aff7f8c */ /* 0x0001e2000d8000ff */
[----:B------:R-:W-:Y:S02]  /*1b80*/  LEA R25, R25, UR17, 0x2 ;  /* 0x0000001119197c11 */ /* 0x000fe4000f8e10ff */
[----:B------:R-:W-:Y:S01]  /*1b90*/  LEA R27, R27, UR17, 0x2 ;  /* 0x000000111b1b7c11 */ /* 0x000fe2000f8e10ff */
[----:B------:R0:W-:Y:S01]  /*1ba0*/  ATOMS.POPC.INC.32 RZ, [R23+URZ] ;  /* 0x0000000017ff7f8c */ /* 0x0001e2000d8000ff */
[----:B------:R-:W-:-:S03]  /*1bb0*/  LEA R28, R28, UR17, 0x2 ;  /* 0x000000111c1c7c11 */ /* 0x000fc6000f8e10ff */
[----:B------:R0:W-:Y:S04]  /*1bc0*/  ATOMS.POPC.INC.32 RZ, [R25+URZ] ;  /* 0x0000000019ff7f8c */ /* 0x0001e8000d8000ff */
[----:B------:R0:W-:Y:S04]  /*1bd0*/  ATOMS.POPC.INC.32 RZ, [R27+URZ] ;  /* 0x000000001bff7f8c */ /* 0x0001e8000d8000ff */
[----:B------:R0:W-:Y:S01]  /*1be0*/  ATOMS.POPC.INC.32 RZ, [R28+URZ] ;  /* 0x000000001cff7f8c */ /* 0x0001e2000d8000ff */
[----:B------:R-:W-:Y:S05]  /*1bf0*/  @!P0 BRA `(.L_x_460) ;  /* 0xfffffff800dc8947 */ /* 0x000fea000383ffff */
.L_x_459:
[----:B------:R-:W-:Y:S05]  /*1c00*/  BRA.U !UP0, `(.L_x_461) ;  /* 0xffffffed08dc7547 */ /* 0x000fea000b83ffff */
.L_x_456:
[----:B------:R-:W-:Y:S01]  /*1c10*/  BAR.SYNC.DEFER_BLOCKING 0x0 ;  /* 0x0000000000007b1d */ /* 0x000fe20000010000 */
[----:B------:R-:W-:-:S05]  /*1c20*/  ISETP.NE.AND P0, PT, R21, RZ, PT ;  /* 0x000000ff1500720c */ /* 0x000fca0003f05270 */
[----:B------:R-:W-:Y:S08]  /*1c30*/  BSSY.RECONVERGENT B0, `(.L_x_462) ;  /* 0x0000164000007945 */ /* 0x000ff00003800200 */
[----:B------:R-:W-:Y:S05]  /*1c40*/  @P0 BRA `(.L_x_463) ;  /* 0x0000001400880947 */ /* 0x000fea0003800000 */
[----:B------:R-:W-:Y:S01]  /*1c50*/  UISETP.GE.U32.AND UP0, UPT, UR22, 0x7, UPT ;  /* 0x000000071600788c */ /* 0x000fe2000bf06070 */
[----:B0-23--:R-:W-:-:S08]  /*1c60*/  IMAD.MOV.U32 R3, RZ, RZ, RZ ;  /* 0x000000ffff037224 */ /* 0x00dfd000078e00ff */
[----:B------:R-:W-:Y:S05]  /*1c70*/  BRA.U !UP0, `(.L_x_464) ;  /* 0x00000005085c7547 */ /* 0x000fea000b800000 */
[----:B----4-:R-:W0:Y:S01]  /*1c80*/  LDC.64 R2, c[0x0][0x380] ;  /* 0x0000e000ff027b82 */ /* 0x010e220000000a00 */
[----:B-1---5:R-:W-:-:S07]  /*1c90*/  IMAD.MOV.U32 R5, RZ, RZ, RZ ;  /* 0x000000ffff057224 */ /* 0x022fce00078e00ff */
.L_x_481:
[----:B----4-:R-:W-:Y:S01]  /*1ca0*/  IMAD R7, R5, 0x400, R4 ;  /* 0x0000040005077824 */ /* 0x010fe200078e0204 */
[----:B------:R-:W-:Y:S04]  /*1cb0*/  BSSY.RECONVERGENT B1, `(.L_x_465) ;  /* 0x000000f000017945 */ /* 0x000fe80003800200 */
[----:B01----:R-:W1:Y:S04]  /*1cc0*/  LDS R18, [R7] ;  /* 0x0000000007127984 */ /* 0x003e680000000800 */
[----:B--23--:R2:W3:Y:S04]  /*1cd0*/  LDS R9, [R7+0x400] ;  /* 0x0004000007097984 */ /* 0x00c4e80000000800 */
[----:B------:R2:W4:Y:S04]  /*1ce0*/  LDS R22, [R7+0x800] ;  /* 0x0008000007167984 */ /* 0x0005280000000800 */
[----:B------:R2:W0:Y:S04]  /*1cf0*/  LDS R14, [R7+0xc00] ;  /* 0x000c0000070e7984 */ /* 0x0004280000000800 */
[----:B------:R2:W0:Y:S04]  /*1d00*/  LDS R12, [R7+0x1000] ;  /* 0x00100000070c7984 */ /* 0x0004280000000800 */
[----:B------:R2:W0:Y:S04]  /*1d10*/  LDS R6, [R7+0x1400] ;  /* 0x0014000007067984 */ /* 0x0004280000000800 */
[----:B------:R2:W0:Y:S04]  /*1d20*/  LDS R8, [R7+0x1800] ;  /* 0x0018000007087984 */ /* 0x0004280000000800 */
[----:B------:R2:W0:Y:S01]  /*1d30*/  LDS R10, [R7+0x1c00] ;  /* 0x001c0000070a7984 */ /* 0x0004220000000800 */
[----:B-1----:R-:W-:-:S13]  /*1d40*/  ISETP.NE.AND P0, PT, R18, RZ, PT ;  /* 0x000000ff1200720c */ /* 0x002fda0003f05270 */
[----:B--234-:R-:W-:Y:S05]  /*1d50*/  @!P0 BRA `(.L_x_466) ;  /* 0x0000000000108947 */ /* 0x01cfea0003800000 */
[----:B------:R-:W-:Y:S02]  /*1d60*/  IMAD R17, R5, 0x100, R0 ;  /* 0x0000010005117824 */ /* 0x000fe400078e0200 */
[----:B------:R-:W-:Y:S02]  /*1d70*/  IMAD.MOV.U32 R19, RZ, RZ, RZ ;  /* 0x000000ffff137224 */ /* 0x000fe400078e00ff */
[----:B0-----:R-:W-:-:S05]  /*1d80*/  IMAD.WIDE.U32 R16, R17, 0x8, R2 ;  /* 0x0000000811107825 */ /* 0x001fca00078e0002 */
[----:B------:R1:W-:Y:S02]  /*1d90*/  REDG.E.ADD.64.STRONG.GPU desc[UR20][R16.64], R18 ;  /* 0x000000121000798e */ /* 0x0003e4000c12e514 */
.L_x_466:
[----:B------:R-:W-:Y:S05]  /*1da0*/  BSYNC.RECONVERGENT B1 ;  /* 0x0000000000017941 */ /* 0x000fea0003800200 */
.L_x_465:
[----:B------:R-:W-:Y:S01]  /*1db0*/  ISETP.NE.AND P6, PT, R9, RZ, PT ;  /* 0x000000ff0900720c */ /* 0x000fe20003fc5270 */
[----:B------:R-:W-:Y:S01]  /*1dc0*/  BSSY.RECONVERGENT B1, `(.L_x_467) ;  /* 0x000000e000017945 */ /* 0x000fe20003800200 */
[----:B------:R-:W-:Y:S02]  /*1dd0*/  ISETP.NE.AND P0, PT, R22, RZ, PT ;  /* 0x000000ff1600720c */ /* 0x000fe40003f05270 */
[----:B0-----:R-:W-:Y:S02]  /*1de0*/  ISETP.NE.AND P1, PT, R14, RZ, PT ;  /* 0x000000ff0e00720c */ /* 0x001fe40003f25270 */
[----:B------:R-:W-:Y:S02]  /*1df0*/  ISETP.NE.AND P2, PT, R12, RZ, PT ;  /* 0x000000ff0c00720c */ /* 0x000fe40003f45270 */
[----:B------:R-:W-:Y:S02]  /*1e00*/  ISETP.NE.AND P3, PT, R6, RZ, PT ;  /* 0x000000ff0600720c */ /* 0x000fe40003f65270 */
[----:B------:R-:W-:-:S02]  /*1e10*/  ISETP.NE.AND P4, PT, R8, RZ, PT ;  /* 0x000000ff0800720c */ /* 0x000fc40003f85270 */
[----:B------:R-:W-:Y:S01]  /*1e20*/  ISETP.NE.AND P5, PT, R10, RZ, PT ;  /* 0x000000ff0a00720c */ /* 0x000fe20003fa5270 */
[----:B------:R-:W-:-:S12]  /*1e30*/  @!P6 BRA `(.L_x_468) ;  /* 0x000000000018e947 */ /* 0x000fd80003800000 */
[----:B-1----:R-:W-:Y:S02]  /*1e40*/  IMAD R17, R5, 0x100, R0 ;  /* 0x0000010005117824 */ /* 0x002fe400078e0200 */
[----:B------:R-:W-:Y:S02]  /*1e50*/  IMAD.MOV.U32 R18, RZ, RZ, R9 ;  /* 0x000000ffff127224 */ /* 0x000fe400078e0009 */
[----:B------:R-:W-:Y:S02]  /*1e60*/  VIADD R17, R17, 0x100 ;  /* 0x0000010011117836 */ /* 0x000fe40000000000 */
[----:B------:R-:W-:Y:S02]  /*1e70*/  IMAD.MOV.U32 R19, RZ, RZ, RZ ;  /* 0x000000ffff137224 */ /* 0x000fe400078e00ff */
[----:B------:R-:W-:-:S05]  /*1e80*/  IMAD.WIDE.U32 R16, R17, 0x8, R2 ;  /* 0x0000000811107825 */ /* 0x000fca00078e0002 */
[----:B------:R0:W-:Y:S02]  /*1e90*/  REDG.E.ADD.64.STRONG.GPU desc[UR20][R16.64], R18 ;  /* 0x000000121000798e */ /* 0x0001e4000c12e514 */
.L_x_468:
[----:B------:R-:W-:Y:S05]  /*1ea0*/  BSYNC.RECONVERGENT B1 ;  /* 0x0000000000017941 */ /* 0x000fea0003800200 */
.L_x_467:
[----:B------:R-:W-:Y:S04]  /*1eb0*/  BSSY.RECONVERGENT B1, `(.L_x_469) ;  /* 0x0000007000017945 */ /* 0x000fe80003800200 */
[----:B------:R-:W-:Y:S05]  /*1ec0*/  @!P0 BRA `(.L_x_470) ;  /* 0x0000000000148947 */ /* 0x000fea0003800000 */
[----:B01----:R-:W-:Y:S02]  /*1ed0*/  IMAD R17, R5, 0x100, R0 ;  /* 0x0000010005117824 */ /* 0x003fe400078e0200 */
[----:B------:R-:W-:Y:S02]  /*1ee0*/  IMAD.MOV.U32 R23, RZ, RZ, RZ ;  /* 0x000000ffff177224 */ /* 0x000fe400078e00ff */
[----:B------:R-:W-:-:S04]  /*1ef0*/  VIADD R17, R17, 0x200 ;  /* 0x0000020011117836 */ /* 0x000fc80000000000 */
[----:B------:R-:W-:-:S05]  /*1f00*/  IMAD.WIDE.U32 R16, R17, 0x8, R2 ;  /* 0x0000000811107825 */ /* 0x000fca00078e0002 */
[----:B------:R2:W-:Y:S02]  /*1f10*/  REDG.E.ADD.64.STRONG.GPU desc[UR20][R16.64], R22 ;  /* 0x000000161000798e */ /* 0x0005e4000c12e514 */
.L_x_470:
[----:B------:R-:W-:Y:S05]  /*1f20*/  BSYNC.RECONVERGENT B1 ;  /* 0x0000000000017941 */ /* 0x000fea0003800200 */
.L_x_469:
[----:B------:R-:W-:Y:S04]  /*1f30*/  BSSY.RECONVERGENT B1, `(.L_x_471) ;  /* 0x0000007000017945 */ /* 0x000fe80003800200 */
[----:B------:R-:W-:Y:S05]  /*1f40*/  @!P1 BRA `(.L_x_472) ;  /* 0x0000000000149947 */ /* 0x000fea0003800000 */
[----:B012---:R-:W-:Y:S02]  /*1f50*/  IMAD R17, R5, 0x100, R0 ;  /* 0x0000010005117824 */ /* 0x007fe400078e0200 */
[----:B------:R-:W-:Y:S02]  /*1f60*/  IMAD.MOV.U32 R15, RZ, RZ, RZ ;  /* 0x000000ffff0f7224 */ /* 0x000fe400078e00ff */
[----:B------:R-:W-:-:S04]  /*1f70*/  VIADD R17, R17, 0x300 ;  /* 0x0000030011117836 */ /* 0x000fc80000000000 */
[----:B------:R-:W-:-:S05]  /*1f80*/  IMAD.WIDE.U32 R16, R17, 0x8, R2 ;  /* 0x0000000811107825 */ /* 0x000fca00078e0002 */
[----:B------:R3:W-:Y:S02]  /*1f90*/  REDG.E.ADD.64.STRONG.GPU desc[UR20][R16.64], R14 ;  /* 0x0000000e1000798e */ /* 0x0007e4000c12e514 */
.L_x_472:
[----:B------:R-:W-:Y:S05]  /*1fa0*/  BSYNC.RECONVERGENT B1 ;  /* 0x0000000000017941 */ /* 0x000fea0003800200 */
.L_x_471:
[----:B------:R-:W-:Y:S04]  /*1fb0*/  BSSY.RECONVERGENT B1, `(.L_x_473) ;  /* 0x0000007000017945 */ /* 0x000fe80003800200 */
[----:B------:R-:W-:Y:S05]  /*1fc0*/  @!P2 BRA `(.L_x_474) ;  /* 0x000000000014a947 */ /* 0x000fea0003800000 */
[----:B---3--:R-:W-:Y:S02]  /*1fd0*/  IMAD R15, R5, 0x100, R0 ;  /* 0x00000100050f7824 */ /* 0x008fe400078e0200 */
[----:B------:R-:W-:Y:S02]  /*1fe0*/  IMAD.MOV.U32 R13, RZ, RZ, RZ ;  /* 0x000000ffff0d7224 */ /* 0x000fe400078e00ff */
[----:B------:R-:W-:-:S04]  /*1ff0*/  VIADD R15, R15, 0x400 ;  /* 0x000004000f0f7836 */ /* 0x000fc80000000000 */
[----:B------:R-:W-:-:S05]  /*2000*/  IMAD.WIDE.U32 R14, R15, 0x8, R2 ;  /* 0x000000080f0e7825 */ /* 0x000fca00078e0002 */
[----:B------:R4:W-:Y:S02]  /*2010*/  REDG.E.ADD.64.STRONG.GPU desc[UR20][R14.64], R12 ;  /* 0x0000000c0e00798e */ /* 0x0009e4000c12e514 */
.L_x_474:
[----:B------:R-:W-:Y:S05]  /*2020*/  BSYNC.RECONVERGENT B1 ;  /* 0x0000000000017941 */ /* 0x000fea0003800200 */
.L_x_473:
[----:B------:R-:W-:Y:S04]  /*2030*/  BSSY.RECONVERGENT B1, `(.L_x_475) ;  /* 0x0000007000017945 */ /* 0x000fe80003800200 */
[----:B------:R-:W-:Y:S05]  /*2040*/  @!P3 BRA `(.L_x_476) ;  /* 0x000000000014b947 */ /* 0x000fea0003800000 */
[----:B----4-:R-:W-:Y:S02]  /*2050*/  IMAD R13, R5, 0x100, R0 ;  /* 0x00000100050d7824 */ /* 0x010fe400078e0200 */
[----:B------:R-:W-:Y:S02]  /*2060*/  IMAD.MOV.U32 R7, RZ, RZ, RZ ;  /* 0x000000ffff077224 */ /* 0x000fe400078e00ff */
[----:B------:R-:W-:-:S04]  /*2070*/  VIADD R13, R13, 0x500 ;  /* 0x000005000d0d7836 */ /* 0x000fc80000000000 */
[----:B------:R-:W-:-:S05]  /*2080*/  IMAD.WIDE.U32 R12, R13, 0x8, R2 ;  /* 0x000000080d0c7825 */ /* 0x000fca00078e0002 */
[----:B------:R4:W-:Y:S02]  /*2090*/  REDG.E.ADD.64.STRONG.GPU desc[UR20][R12.64], R6 ;  /* 0x000000060c00798e */ /* 0x0009e4000c12e514 */
.L_x_476:
[----:B------:R-:W-:Y:S05]  /*20a0*/  BSYNC.RECONVERGENT B1 ;  /* 0x0000000000017941 */ /* 0x000fea0003800200 */
.L_x_475:
[----:B------:R-:W-:Y:S04]  /*20b0*/  BSSY.RECONVERGENT B1, `(.L_x_477) ;  /* 0x0000007000017945 */ /* 0x000fe80003800200 */
[----:B------:R-:W-:Y:S05]  /*20c0*/  @!P4 BRA `(.L_x_478) ;  /* 0x000000000014c947 */ /* 0x000fea0003800000 */
[----:B----4-:R-:W-:Y:S02]  /*20d0*/  IMAD R7, R5, 0x100, R0 ;  /* 0x0000010005077824 */ /* 0x010fe400078e0200 */
[----:B------:R-:W-:Y:S02]  /*20e0*/  IMAD.MOV.U32 R9, RZ, RZ, RZ ;  /* 0x000000ffff097224 */ /* 0x000fe400078e00ff */
[----:B------:R-:W-:-:S04]  /*20f0*/  VIADD R7, R7, 0x600 ;  /* 0x0000060007077836 */ /* 0x000fc80000000000 */
[----:B------:R-:W-:-:S05]  /*2100*/  IMAD.WIDE.U32 R6, R7, 0x8, R2 ;  /* 0x0000000807067825 */ /* 0x000fca00078e0002 */
[----:B------:R4:W-:Y:S02]  /*2110*/  REDG.E.ADD.64.STRONG.GPU desc[UR20][R6.64], R8 ;  /* 0x000000080600798e */ /* 0x0009e4000c12e514 */
.L_x_478:
[----:B------:R-:W-:Y:S05]  /*2120*/  BSYNC.RECONVERGENT B1 ;  /* 0x0000000000017941 */ /* 0x000fea0003800200 */
.L_x_477:
[----:B------:R-:W-:Y:S04]  /*2130*/  BSSY.RECONVERGENT B1, `(.L_x_479) ;  /* 0x0000007000017945 */ /* 0x000fe80003800200 */
[----:B------:R-:W-:Y:S05]  /*2140*/  @!P5 BRA `(.L_x_480) ;  /* 0x000000000014d947 */ /* 0x000fea0003800000 */
[----:B----4-:R-:W-:Y:S02]  /*2150*/  IMAD R7, R5, 0x100, R0 ;  /* 0x0000010005077824 */ /* 0x010fe400078e0200 */
[----:B------:R-:W-:Y:S02]  /*2160*/  IMAD.MOV.U32 R11, RZ, RZ, RZ ;  /* 0x000000ffff0b7224 */ /* 0x000fe400078e00ff */
[----:B------:R-:W-:-:S04]  /*2170*/  VIADD R7, R7, 0x700 ;  /* 0x0000070007077836 */ /* 0x000fc80000000000 */
[----:B------:R-:W-:-:S05]  /*2180*/  IMAD.WIDE.U32 R6, R7, 0x8, R2 ;  /* 0x0000000807067825 */ /* 0x000fca00078e0002 */
[----:B------:R4:W-:Y:S02]  /*2190*/  REDG.E.ADD.64.STRONG.GPU desc[UR20][R6.64], R10 ;  /* 0x0000000a0600798e */ /* 0x0009e4000c12e514 */
.L_x_480:
[----:B------:R-:W-:Y:S05]  /*21a0*/  BSYNC.RECONVERGENT B1 ;  /* 0x0000000000017941 */ /* 0x000fea0003800200 */
.L_x_479:
[----:B------:R-:W-:-:S05]  /*21b0*/  VIADD R5, R5, 0x8 ;  /* 0x0000000805057836 */ /* 0x000fca0000000000 */
[----:B------:R-:W-:-:S13]  /*21c0*/  ISETP.NE.AND P0, PT, R5, UR27, PT ;  /* 0x0000001b05007c0c */ /* 0x000fda000bf05270 */
[----:B------:R-:W-:Y:S05]  /*21d0*/  @P0 BRA `(.L_x_481) ;  /* 0xfffffff800b00947 */ /* 0x000fea000383ffff */
[----:B------:R-:W-:-:S07]  /*21e0*/  IMAD.U32 R3, RZ, RZ, UR27 ;  /* 0x0000001bff037e24 */ /* 0x000fce000f8e00ff */
.L_x_464:
[----:B------:R-:W-:Y:S02]  /*21f0*/  UISETP.NE.AND UP0, UPT, UR24, URZ, UPT ;  /* 0x000000ff1800728c */ /* 0x000fe4000bf05270 */
[----:B----45:R-:W-:Y:S02]  /*2200*/  IMAD.U32 R8, RZ, RZ, UR24 ;  /* 0x00000018ff087e24 */ /* 0x030fe4000f8e00ff */
[----:B-1----:R-:W-:Y:S02]  /*2210*/  IMAD.U32 R5, RZ, RZ, UR25 ;  /* 0x00000019ff057e24 */ /* 0x002fe4000f8e00ff */
[----:B------:R-:W-:Y:S02]  /*2220*/  VIADD R8, R8, 0xffffffff ;  /* 0xffffffff08087836 */ /* 0x000fe40000000000 */
[----:B------:R-:W-:Y:S01]  /*2230*/  VIADD R5, R5, 0xffffffff ;  /* 0xffffffff05057836 */ /* 0x000fe20000000000 */
[----:B------:R-:W-:Y:S06]  /*2240*/  BRA.U !UP0, `(.L_x_482) ;  /* 0x0000000508707547 */ /* 0x000fec000b800000 */
[----:B------:R-:W-:-:S13]  /*2250*/  ISETP.GE.U32.AND P0, PT, R8, 0x3, PT ;  /* 0x000000030800780c */ /* 0x000fda0003f06070 */
[----:B------:R-:W-:Y:S05]  /*2260*/  @!P0 BRA `(.L_x_483) ;  /* 0x0000000000bc8947 */ /* 0x000fea0003800000 */
[----:B------:R-:W-:Y:S01]  /*2270*/  IMAD R7, R3, 0x400, R4 ;  /* 0x0000040003077824 */ /* 0x000fe200078e0204 */
[----:B------:R-:W-:Y:S04]  /*2280*/  BSSY.RECONVERGENT B1, `(.L_x_484) ;  /* 0x000000f000017945 */ /* 0x000fe80003800200 */
[----:B------:R-:W1:Y:S04]  /*2290*/  LDS R12, [R7] ;  /* 0x00000000070c7984 */ /* 0x000e680000000800 */
[----:B------:R-:W4:Y:S04]  /*22a0*/  LDS R9, [R7+0x400] ;  /* 0x0004000007097984 */ /* 0x000f280000000800 */
[----:B------:R-:W5:Y:S04]  /*22b0*/  LDS R6, [R7+0x800] ;  /* 0x0008000007067984 */ /* 0x000f680000000800 */
[----:B------:R-:W0:Y:S01]  /*22c0*/  LDS R2, [R7+0xc00] ;  /* 0x000c000007027984 */ /* 0x000e220000000800 */
[----:B-1----:R-:W-:-:S02]  /*22d0*/  ISETP.NE.AND P0, PT, R12, RZ, PT ;  /* 0x000000ff0c00720c */ /* 0x002fc40003f05270 */
[----:B----4-:R-:W-:Y:S02]  /*22e0*/  ISETP.NE.AND P1, PT, R9, RZ, PT ;  /* 0x000000ff0900720c */ /* 0x010fe40003f25270 */
[----:B-----5:R-:W-:Y:S02]  /*22f0*/  ISETP.NE.AND P2, PT, R6, RZ, PT ;  /* 0x000000ff0600720c */ /* 0x020fe40003f45270 */
[----:B0-----:R-:W-:-:S07]  /*2300*/  ISETP.NE.AND P3, PT, R2, RZ, PT ;  /* 0x000000ff0200720c */ /* 0x001fce0003f65270 */
[----:B------:R-:W-:Y:S06]  /*2310*/  @!P0 BRA `(.L_x_485) ;  /* 0x0000000000148947 */ /* 0x000fec0003800000 */
[----:B------:R-:W0:Y:S01]  /*2320*/  LDC.64 R10, c[0x0][0x380] ;  /* 0x0000e000ff0a7b82 */ /* 0x000e220000000a00 */
[----:B------:R-:W-:Y:S02]  /*2330*/  IMAD R7, R3, 0x100, R0 ;  /* 0x0000010003077824 */ /* 0x000fe400078e0200 */
[----:B------:R-:W-:Y:S02]  /*2340*/  IMAD.MOV.U32 R13, RZ, RZ, RZ ;  /* 0x000000ffff0d7224 */ /* 0x000fe400078e00ff */
[----:B0-----:R-:W-:-:S05]  /*2350*/  IMAD.WIDE.U32 R10, R7, 0x8, R10 ;  /* 0x00000008070a7825 */ /* 0x001fca00078e000a */
[----:B------:R0:W-:Y:S02]  /*2360*/  REDG.E.ADD.64.STRONG.GPU desc[UR20][R10.64], R12 ;  /* 0x0000000c0a00798e */ /* 0x0001e4000c12e514 */
.L_x_485:
[----:B------:R-:W-:Y:S05]  /*2370*/  BSYNC.RECONVERGENT B1 ;  /* 0x0000000000017941 */ /* 0x000fea0003800200 */
.L_x_484:
[----:B------:R-:W-:Y:S04]  /*2380*/  BSSY.RECONVERGENT B1, `(.L_x_486) ;  /* 0x0000009000017945 */ /* 0x000fe80003800200 */
[----:B------:R-:W-:Y:S05]  /*2390*/  @!P1 BRA `(.L_x_487) ;  /* 0x00000000001c9947 */ /* 0x000fea0003800000 */
[----:B0-----:R-:W0:Y:S01]  /*23a0*/  LDC.64 R10, c[0x0][0x380] ;  /* 0x0000e000ff0a7b82 */ /* 0x001e220000000a00 */
[----:B------:R-:W-:Y:S02]  /*23b0*/  IMAD R7, R3, 0x100, R0 ;  /* 0x0000010003077824 */ /* 0x000fe400078e0200 */
[----:B------:R-:W-:Y:S02]  /*23c0*/  IMAD.MOV.U32 R12, RZ, RZ, R9 ;  /* 0x000000ffff0c7224 */ /* 0x000fe400078e0009 */
[----:B------:R-:W-:Y:S02]  /*23d0*/  VIADD R7, R7, 0x100 ;  /* 0x0000010007077836 */ /* 0x000fe40000000000 */
[----:B------:R-:W-:Y:S02]  /*23e0*/  IMAD.MOV.U32 R13, RZ, RZ, RZ ;  /* 0x000000ffff0d7224 */ /* 0x000fe400078e00ff */
[----:B0-----:R-:W-:-:S05]  /*23f0*/  IMAD.WIDE.U32 R10, R7, 0x8, R10 ;  /* 0x00000008070a7825 */ /* 0x001fca00078e000a */
[----:B------:R1:W-:Y:S02]  /*2400*/  REDG.E.ADD.64.STRONG.GPU desc[UR20][R10.64], R12 ;  /* 0x0000000c0a00798e */ /* 0x0003e4000c12e514 */
.L_x_487:
[----:B------:R-:W-:Y:S05]  /*2410*/  BSYNC.RECONVERGENT B1 ;  /* 0x0000000000017941 */ /* 0x000fea0003800200 */
.L_x_486:
[----:B------:R-:W-:Y:S04]  /*2420*/  BSSY.RECONVERGENT B1, `(.L_x_488) ;  /* 0x0000008000017945 */ /* 0x000fe80003800200 */
[----:B------:R-:W-:Y:S05]  /*2430*/  @!P2 BRA `(.L_x_489) ;  /* 0x000000000018a947 */ /* 0x000fea0003800000 */
[----:B01----:R-:W0:Y:S01]  /*2440*/  LDC.64 R10, c[0x0][0x380] ;  /* 0x0000e000ff0a7b82 */ /* 0x003e220000000a00 */
[----:B------:R-:W-:-:S04]  /*2450*/  IMAD R7, R3, 0x100, R0 ;  /* 0x0000010003077824 */ /* 0x000fc800078e0200 */
[----:B------:R-:W-:-:S04]  /*2460*/  VIADD R7, R7, 0x200 ;  /* 0x0000020007077836 */ /* 0x000fc80000000000 */
[----:B0-----:R-:W-:-:S04]  /*2470*/  IMAD.WIDE.U32 R10, R7, 0x8, R10 ;  /* 0x00000008070a7825 */ /* 0x001fc800078e000a */
[----:B------:R-:W-:-:S05]  /*2480*/  IMAD.MOV.U32 R7, RZ, RZ, RZ ;  /* 0x000000ffff077224 */ /* 0x000fca00078e00ff */
[----:B------:R4:W-:Y:S02]  /*2490*/  REDG.E.ADD.64.STRONG.GPU desc[UR20][R10.64], R6 ;  /* 0x000000060a00798e */ /* 0x0009e4000c12e514 */
.L_x_489:
[----:B------:R-:W-:Y:S05]  /*24a0*/  BSYNC.RECONVERGENT B1 ;  /* 0x0000000000017941 */ /* 0x000fea0003800200 */
.L_x_488:
[----:B------:R-:W-:Y:S04]  /*24b0*/  BSSY.RECONVERGENT B1, `(.L_x_490) ;  /* 0x0000009000017945 */ /* 0x000fe80003800200 */
[----:B------:R-:W-:Y:S05]  /*24c0*/  @!P3 BRA `(.L_x_491) ;  /* 0x00000000001cb947 */ /* 0x000fea0003800000 */
[----:B----4-:R-:W4:Y:S01]  /*24d0*/  LDC.64 R6, c[0x0][0x380] ;  /* 0x0000e000ff067b82 */ /* 0x010f220000000a00 */
[----:B------:R-:W-:Y:S02]  /*24e0*/  IMAD R9, R3, 0x100, R0 ;  /* 0x0000010003097824 */ /* 0x000fe400078e0200 */
[----:B01----:R-:W-:Y:S02]  /*24f0*/  IMAD.MOV.U32 R10, RZ, RZ, R2 ;  /* 0x000000ffff0a7224 */ /* 0x003fe400078e0002 */
[----:B------:R-:W-:Y:S02]  /*2500*/  VIADD R9, R9, 0x300 ;  /* 0x0000030009097836 */ /* 0x000fe40000000000 */
[----:B------:R-:W-:Y:S02]  /*2510*/  IMAD.MOV.U32 R11, RZ, RZ, RZ ;  /* 0x000000ffff0b7224 */ /* 0x000fe400078e00ff */
[----:B----4-:R-:W-:-:S05]  /*2520*/  IMAD.WIDE.U32 R6, R9, 0x8, R6 ;  /* 0x0000000809067825 */ /* 0x010fca00078e0006 */
[----:B------:R0:W-:Y:S02]  /*2530*/  REDG.E.ADD.64.STRONG.GPU desc[UR20][R6.64], R10 ;  /* 0x0000000a0600798e */ /* 0x0001e4000c12e514 */
.L_x_491:
[----:B------:R-:W-:Y:S05]  /*2540*/  BSYNC.RECONVERGENT B1 ;  /* 0x0000000000017941 */ /* 0x000fea0003800200 */
.L_x_490:
[----:B------:R-:W-:-:S07]  /*2550*/  VIADD R3, R3, 0x4 ;  /* 0x0000000403037836 */ /* 0x000fce0000000000 */
.L_x_483:
[----:B------:R-:W-:Y:S01]  /*2560*/  UISETP.NE.AND UP0, UPT, UR25, URZ, UPT ;  /* 0x000000ff1900728c */ /* 0x000fe2000bf05270 */
[----:B------:R-:W-:Y:S08]  /*2570*/  BSSY.RECONVERGENT B1, `(.L_x_482) ;  /* 0x0000029000017945 */ /* 0x000ff00003800200 */
[----:B------:R-:W-:Y:S05]  /*2580*/  BRA.U !UP0, `(.L_x_492) ;  /* 0x00000001089c7547 */ /* 0x000fea000b800000 */
[----:B------:R-:W-:-:S13]  /*2590*/  ISETP.NE.AND P0, PT, R5, RZ, PT ;  /* 0x000000ff0500720c */ /* 0x000fda0003f05270 */
[----:B------:R-:W-:Y:S05]  /*25a0*/  @!P0 BRA `(.L_x_493) ;  /* 0x0000000000648947 */ /* 0x000fea0003800000 */
[----:B0---4-:R-:W-:Y:S01]  /*25b0*/  IMAD R6, R3, 0x400, R4 ;  /* 0x0000040003067824 */ /* 0x011fe200078e0204 */
[----:B------:R-:W-:Y:S04]  /*25c0*/  BSSY.RECONVERGENT B2, `(.L_x_494) ;  /* 0x000000c000027945 */ /* 0x000fe80003800200 */
[----:B------:R-:W0:Y:S04]  /*25d0*/  LDS R2, [R6] ;  /* 0x0000000006027984 */ /* 0x000e280000000800 */
[----:B------:R-:W4:Y:S01]  /*25e0*/  LDS R9, [R6+0x400] ;  /* 0x0004000006097984 */ /* 0x000f220000000800 */
[----:B0-----:R-:W-:-:S02]  /*25f0*/  ISETP.NE.AND P0, PT, R2, RZ, PT ;  /* 0x000000ff0200720c */ /* 0x001fc40003f05270 */
[----:B----4-:R-:W-:-:S11]  /*2600*/  ISETP.NE.AND P1, PT, R9, RZ, PT ;  /* 0x000000ff0900720c */ /* 0x010fd60003f25270 */
[----:B------:R-:W-:Y:S05]  /*2610*/  @!P0 BRA `(.L_x_495) ;  /* 0x0000000000188947 */ /* 0x000fea0003800000 */
[----:B------:R-:W0:Y:S01]  /*2620*/  LDC.64 R6, c[0x0][0x380] ;  /* 0x0000e000ff067b82 */ /* 0x000e220000000a00 */
[----:B-1----:R-:W-:-:S04]  /*2630*/  IMAD R11, R3, 0x100, R0 ;  /* 0x00000100030b7824 */ /* 0x002fc800078e0200 */
[----:B0-----:R-:W-:-:S04]  /*2640*/  IMAD.WIDE.U32 R10, R11, 0x8, R6 ;  /* 0x000000080b0a7825 */ /* 0x001fc800078e0006 */
[----:B------:R-:W-:Y:S02]  /*2650*/  IMAD.MOV.U32 R6, RZ, RZ, R2 ;  /* 0x000000ffff067224 */ /* 0x000fe400078e0002 */
[----:B------:R-:W-:-:S05]  /*2660*/  IMAD.MOV.U32 R7, RZ, RZ, RZ ;  /* 0x000000ffff077224 */ /* 0x000fca00078e00ff */
[----:B------:R0:W-:Y:S02]  /*2670*/  REDG.E.ADD.64.STRONG.GPU desc[UR20][R10.64], R6 ;  /* 0x000000060a00798e */ /* 0x0001e4000c12e514 */
.L_x_495:
[----:B------:R-:W-:Y:S05]  /*2680*/  BSYNC.RECONVERGENT B2 ;  /* 0x0000000000027941 */ /* 0x000fea0003800200 */
.L_x_494:
[----:B------:R-:W-:Y:S04]  /*2690*/  BSSY.RECONVERGENT B2, `(.L_x_496) ;  /* 0x0000009000027945 */ /* 0x000fe80003800200 */
[----:B------:R-:W-:Y:S05]  /*26a0*/  @!P1 BRA `(.L_x_497) ;  /* 0x00000000001c9947 */ /* 0x000fea0003800000 */
[----:B0-----:R-:W0:Y:S01]  /*26b0*/  LDC.64 R6, c[0x0][0x380] ;  /* 0x0000e000ff067b82 */ /* 0x001e220000000a00 */
[----:B------:R-:W-:-:S04]  /*26c0*/  IMAD R2, R3, 0x100, R0 ;  /* 0x0000010003027824 */ /* 0x000fc800078e0200 */
[----:B-1----:R-:W-:-:S04]  /*26d0*/  VIADD R11, R2, 0x100 ;  /* 0x00000100020b7836 */ /* 0x002fc80000000000 */
[----:B0-----:R-:W-:-:S04]  /*26e0*/  IMAD.WIDE.U32 R10, R11, 0x8, R6 ;  /* 0x000000080b0a7825 */ /* 0x001fc800078e0006 */
[----:B------:R-:W-:Y:S02]  /*26f0*/  IMAD.MOV.U32 R6, RZ, RZ, R9 ;  /* 0x000000ffff067224 */ /* 0x000fe400078e0009 */
[----:B------:R-:W-:-:S05]  /*2700*/  IMAD.MOV.U32 R7, RZ, RZ, RZ ;  /* 0x000000ffff077224 */ /* 0x000fca00078e00ff */
[----:B------:R4:W-:Y:S02]  /*2710*/  REDG.E.ADD.64.STRONG.GPU desc[UR20][R10.64], R6 ;  /* 0x000000060a00798e */ /* 0x0009e4000c12e514 */
.L_x_497:
[----:B------:R-:W-:Y:S05]  /*2720*/  BSYNC.RECONVERGENT B2 ;  /* 0x0000000000027941 */ /* 0x000fea0003800200 */
.L_x_496:
[----:B------:R-:W-:-:S07]  /*2730*/  VIADD R3, R3, 0x2 ;  /* 0x0000000203037836 */ /* 0x000fce0000000000 */
.L_x_493:
[----:B------:R-:W-:-:S09]  /*2740*/  UISETP.NE.AND UP0, UPT, UR9, URZ, UPT ;  /* 0x000000ff0900728c */ /* 0x000fd2000bf05270 */
[----:B------:R-:W-:Y:S05]  /*2750*/  BRA.U !UP0, `(.L_x_492) ;  /* 0x0000000108287547 */ /* 0x000fea000b800000 */
[----:B------:R-:W-:-:S05]  /*2760*/  IMAD R2, R3, 0x400, R4 ;  /* 0x0000040003027824 */ /* 0x000fca00078e0204 */
[----:B------:R-:W5:Y:S02]  /*2770*/  LDS R9, [R2] ;  /* 0x0000000002097984 */ /* 0x000f640000000800 */
[----:B-----5:R-:W-:-:S13]  /*2780*/  ISETP.NE.AND P0, PT, R9, RZ, PT ;  /* 0x000000ff0900720c */ /* 0x020fda0003f05270 */
[----:B------:R-:W-:Y:S05]  /*2790*/  @!P0 BRA `(.L_x_492) ;  /* 0x0000000000188947 */ /* 0x000fea0003800000 */
[----:B0---4-:R-:W0:Y:S01]  /*27a0*/  LDC.64 R6, c[0x0][0x380] ;  /* 0x0000e000ff067b82 */ /* 0x011e220000000a00 */
[----:B------:R-:W-:-:S04]  /*27b0*/  IMAD R3, R3, 0x100, R0 ;  /* 0x0000010003037824 */ /* 0x000fc800078e0200 */
[----:B0-----:R-:W-:-:S04]  /*27c0*/  IMAD.WIDE.U32 R2, R3, 0x8, R6 ;  /* 0x0000000803027825 */ /* 0x001fc800078e0006 */
[----:B------:R-:W-:Y:S02]  /*27d0*/  IMAD.MOV.U32 R6, RZ, RZ, R9 ;  /* 0x000000ffff067224 */ /* 0x000fe400078e0009 */
[----:B------:R-:W-:-:S05]  /*27e0*/  IMAD.MOV.U32 R7, RZ, RZ, RZ ;  /* 0x000000ffff077224 */ /* 0x000fca00078e00ff */
[----:B------:R0:W-:Y:S02]  /*27f0*/  REDG.E.ADD.64.STRONG.GPU desc[UR20][R2.64], R6 ;  /* 0x000000060200798e */ /* 0x0001e4000c12e514 */
.L_x_492:
[----:B------:R-:W-:Y:S05]  /*2800*/  BSYNC.RECONVERGENT B1 ;  /* 0x0000000000017941 */ /* 0x000fea0003800200 */
.L_x_482:
[----:B------:R-:W-:-:S13]  /*2810*/  ISETP.GT.U32.AND P0, PT, R0, 0x7f, PT ;  /* 0x0000007f0000780c */ /* 0x000fda0003f04070 */
[----:B------:R-:W-:Y:S05]  /*2820*/  @P0 BRA `(.L_x_463) ;  /* 0x0000000800900947 */ /* 0x000fea0003800000 */
[----:B------:R-:W-:Y:S01]  /*2830*/  UISETP.GE.U32.AND UP0, UPT, UR22, 0x7, UPT ;  /* 0x000000071600788c */ /* 0x000fe2000bf06070 */
[----:B0-----:R-:W-:-:S08]  /*2840*/  IMAD.MOV.U32 R3, RZ, RZ, RZ ;  /* 0x000000ffff037224 */ /* 0x001fd000078e00ff */
[----:B------:R-:W-:Y:S05]  /*2850*/  BRA.U !UP0, `(.L_x_498) ;  /* 0x0000000508147547 */ /* 0x000fea000b800000 */
[----:B------:R-:W0:Y:S01]  /*2860*/  LDC.64 R2, c[0x0][0x380] ;  /* 0x0000e000ff027b82 */ /* 0x000e220000000a00 */
[----:B------:R-:W-:-:S07]  /*2870*/  IMAD.MOV.U32 R9, RZ, RZ, RZ ;  /* 0x000000ffff097224 */ /* 0x000fce00078e00ff */
.L_x_515:
[C---:B01--4-:R-:W-:Y:S01]  /*2880*/  IMAD R11, R9.reuse, 0x400, R4 ;  /* 0x00000400090b7824 */ /* 0x053fe200078e0204 */
[----:B------:R-:W-:Y:S01]  /*2890*/  BSSY.RECONVERGENT B1, `(.L_x_499) ;  /* 0x0000011000017945 */ /* 0x000fe20003800200 */
[C---:B--23--:R-:W-:Y:S02]  /*28a0*/  IMAD R7, R9.reuse, 0x100, R0 ;  /* 0x0000010009077824 */ /* 0x04cfe400078e0200 */
[----:B------:R-:W-:Y:S01]  /*28b0*/  VIADD R9, R9, 0x8 ;  /* 0x0000000809097836 */ /* 0x000fe20000000000 */
[----:B---3--:R-:W1:Y:S01]  /*28c0*/  LDS R14, [R11+0x200] ;  /* 0x000200000b0e7984 */ /* 0x008e620000000800 */
[----:B0-----:R-:W-:-:S03]  /*28d0*/  IMAD.WIDE.U32 R6, R7, 0x8, R2 ;  /* 0x0000000807067825 */ /* 0x001fc600078e0002 */
[----:B------:R-:W0:Y:S04]  /*28e0*/  LDS R13, [R11+0x600] ;  /* 0x000600000b0d7984 */ /* 0x000e280000000800 */
[----:B--2---:R2:W3:Y:S04]  /*28f0*/  LDS R17, [R11+0xa00] ;  /* 0x000a00000b117984 */ /* 0x0044e80000000800 */
[----:B------:R2:W4:Y:S04]  /*2900*/  LDS R18, [R11+0xe00] ;  /* 0x000e00000b127984 */ /* 0x0005280000000800 */
[----:B------:R2:W2:Y:S04]  /*2910*/  LDS R19, [R11+0x1200] ;  /* 0x001200000b137984 */ /* 0x0004a80000000800 */
[----:B------:R0:W2:Y:S04]  /*2920*/  LDS R16, [R11+0x1600] ;  /* 0x001600000b107984 */ /* 0x0000a80000000800 */
[----:B------:R0:W2:Y:S04]  /*2930*/  LDS R12, [R11+0x1a00] ;  /* 0x001a00000b0c7984 */ /* 0x0000a80000000800 */
[----:B------:R0:W2:Y:S01]  /*2940*/  LDS R10, [R11+0x1e00] ;  /* 0x001e00000b0a7984 */ /* 0x0000a20000000800 */
[----:B-1----:R-:W-:-:S02]  /*2950*/  ISETP.NE.AND P0, PT, R14, RZ, PT ;  /* 0x000000ff0e00720c */ /* 0x002fc40003f05270 */
[----:B0-----:R-:W-:-:S11]  /*2960*/  ISETP.NE.AND P1, PT, R13, RZ, PT ;  /* 0x000000ff0d00720c */ /* 0x001fd60003f25270 */
[----:B---34-:R-:W-:Y:S05]  /*2970*/  @!P0 BRA `(.L_x_500) ;  /* 0x0000000000088947 */ /* 0x018fea0003800000 */
[----:B------:R-:W-:-:S05]  /*2980*/  IMAD.MOV.U32 R15, RZ, RZ, RZ ;  /* 0x000000ffff0f7224 */ /* 0x000fca00078e00ff */
[----:B------:R0:W-:Y:S02]  /*2990*/  REDG.E.ADD.64.STRONG.GPU desc[UR20][R6.64+0x400], R14 ;  /* 0x0004000e0600798e */ /* 0x0001e4000c12e514 */
.L_x_500:
[----:B------:R-:W-:Y:S05]  /*29a0*/  BSYNC.RECONVERGENT B1 ;  /* 0x0000000000017941 */ /* 0x000fea0003800200 */
.L_x_499:
[----:B------:R-:W-:Y:S04]  /*29b0*/  BSSY.RECONVERGENT B1, `(.L_x_501) ;  /* 0x0000005000017945 */ /* 0x000fe80003800200 */
[----:B------:R-:W-:Y:S05]  /*29c0*/  @!P1 BRA `(.L_x_502) ;  /* 0x00000000000c9947 */ /* 0x000fea0003800000 */
[----:B0-----:R-:W-:Y:S02]  /*29d0*/  IMAD.MOV.U32 R14, RZ, RZ, R13 ;  /* 0x000000ffff0e7224 */ /* 0x001fe400078e000d */
[----:B------:R-:W-:-:S05]  /*29e0*/  IMAD.MOV.U32 R15, RZ, RZ, RZ ;  /* 0x000000ffff0f7224 */ /* 0x000fca00078e00ff */
[----:B------:R1:W-:Y:S02]  /*29f0*/  REDG.E.ADD.64.STRONG.GPU desc[UR20][R6.64+0xc00], R14 ;  /* 0x000c000e0600798e */ /* 0x0003e4000c12e514 */
.L_x_502:
[----:B------:R-:W-:Y:S05]  /*2a00*/  BSYNC.RECONVERGENT B1 ;  /* 0x0000000000017941 */ /* 0x000fea0003800200 */
.L_x_501:
[----:B------:R-:W-:Y:S01]  /*2a10*/  ISETP.NE.AND P6, PT, R17, RZ, PT ;  /* 0x000000ff1100720c */ /* 0x000fe20003fc5270 */
[----:B------:R-:W-:Y:S01]  /*2a20*/  BSSY.RECONVERGENT B1, `(.L_x_503) ;  /* 0x000000b000017945 */ /* 0x000fe20003800200 */
[----:B------:R-:W-:Y:S02]  /*2a30*/  ISETP.NE.AND P0, PT, R9, UR27, PT ;  /* 0x0000001b09007c0c */ /* 0x000fe4000bf05270 */
[----:B------:R-:W-:Y:S02]  /*2a40*/  ISETP.NE.AND P1, PT, R18, RZ, PT ;  /* 0x000000ff1200720c */ /* 0x000fe40003f25270 */
[----:B--2---:R-:W-:Y:S02]  /*2a50*/  ISETP.NE.AND P2, PT, R19, RZ, PT ;  /* 0x000000ff1300720c */ /* 0x004fe40003f45270 */
[----:B------:R-:W-:Y:S02]  /*2a60*/  ISETP.NE.AND P3, PT, R16, RZ, PT ;  /* 0x000000ff1000720c */ /* 0x000fe40003f65270 */
[----:B------:R-:W-:-:S02]  /*2a70*/  ISETP.NE.AND P4, PT, R12, RZ, PT ;  /* 0x000000ff0c00720c */ /* 0x000fc40003f85270 */
[----:B------:R-:W-:Y:S01]  /*2a80*/  ISETP.NE.AND P5, PT, R10, RZ, PT ;  /* 0x000000ff0a00720c */ /* 0x000fe20003fa5270 */
[----:B------:R-:W-:-:S12]  /*2a90*/  @!P6 BRA `(.L_x_504) ;  /* 0x00000000000ce947 */ /* 0x000fd80003800000 */
[----:B01----:R-:W-:Y:S02]  /*2aa0*/  IMAD.MOV.U32 R14, RZ, RZ, R17 ;  /* 0x000000ffff0e7224 */ /* 0x003fe400078e0011 */
[----:B------:R-:W-:-:S05]  /*2ab0*/  IMAD.MOV.U32 R15, RZ, RZ, RZ ;  /* 0x000000ffff0f7224 */ /* 0x000fca00078e00ff */
[----:B------:R2:W-:Y:S02]  /*2ac0*/  REDG.E.ADD.64.STRONG.GPU desc[UR20][R6.64+0x1400], R14 ;  /* 0x0014000e0600798e */ /* 0x0005e4000c12e514 */
.L_x_504:
[----:B------:R-:W-:Y:S05]  /*2ad0*/  BSYNC.RECONVERGENT B1 ;  /* 0x0000000000017941 */ /* 0x000fea0003800200 */
.L_x_503:
[----:B------:R-:W-:Y:S04]  /*2ae0*/  BSSY.RECONVERGENT B1, `(.L_x_505) ;  /* 0x0000005000017945 */ /* 0x000fe80003800200 */
[----:B------:R-:W-:Y:S05]  /*2af0*/  @!P1 BRA `(.L_x_506) ;  /* 0x00000000000c9947 */ /* 0x000fea0003800000 */
[----:B012---:R-:W-:Y:S02]  /*2b00*/  IMAD.MOV.U32 R14, RZ, RZ, R18 ;  /* 0x000000ffff0e7224 */ /* 0x007fe400078e0012 */
[----:B------:R-:W-:-:S05]  /*2b10*/  IMAD.MOV.U32 R15, RZ, RZ, RZ ;  /* 0x000000ffff0f7224 */ /* 0x000fca00078e00ff */
[----:B------:R3:W-:Y:S02]  /*2b20*/  REDG.E.ADD.64.STRONG.GPU desc[UR20][R6.64+0x1c00], R14 ;  /* 0x001c000e0600798e */ /* 0x0007e4000c12e514 */
.L_x_506:
[----:B------:R-:W-:Y:S05]  /*2b30*/  BSYNC.RECONVERGENT B1 ;  /* 0x0000000000017941 */ /* 0x000fea0003800200 */
.L_x_505:
[----:B------:R-:W-:Y:S04]  /*2b40*/  BSSY.RECONVERGENT B1, `(.L_x_507) ;  /* 0x0000005000017945 */ /* 0x000fe80003800200 */
[----:B------:R-:W-:Y:S05]  /*2b50*/  @!P2 BRA `(.L_x_508) ;  /* 0x00000000000ca947 */ /* 0x000fea0003800000 */
[----:B0123--:R-:W-:Y:S02]  /*2b60*/  IMAD.MOV.U32 R14, RZ, RZ, R19 ;  /* 0x000000ffff0e7224 */ /* 0x00ffe400078e0013 */
[----:B------:R-:W-:-:S05]  /*2b70*/  IMAD.MOV.U32 R15, RZ, RZ, RZ ;  /* 0x000000ffff0f7224 */ /* 0x000fca00078e00ff */
[----:B------:R4:W-:Y:S02]  /*2b80*/  REDG.E.ADD.64.STRONG.GPU desc[UR20][R6.64+0x2400], R14 ;  /* 0x0024000e0600798e */ /* 0x0009e4000c12e514 */
.L_x_508:
[----:B------:R-:W-:Y:S05]  /*2b90*/  BSYNC.RECONVERGENT B1 ;  /* 0x0000000000017941 */ /* 0x000fea0003800200 */
.L_x_507:
[----:B------:R-:W-:Y:S04]  /*2ba0*/  BSSY.RECONVERGENT B1, `(.L_x_509) ;  /* 0x0000004000017945 */ /* 0x000fe80003800200 */
[----:B------:R-:W-:Y:S05]  /*2bb0*/  @!P3 BRA `(.L_x_510) ;  /* 0x000000000008b947 */ /* 0x000fea0003800000 */
[----:B------:R-:W-:-:S05]  /*2bc0*/  IMAD.MOV.U32 R17, RZ, RZ, RZ ;  /* 0x000000ffff117224 */ /* 0x000fca00078e00ff */
[----:B------:R0:W-:Y:S02]  /*2bd0*/  REDG.E.ADD.64.STRONG.GPU desc[UR20][R6.64+0x2c00], R16 ;  /* 0x002c00100600798e */ /* 0x0001e4000c12e514 */
.L_x_510:
[----:B------:R-:W-:Y:S05]  /*2be0*/  BSYNC.RECONVERGENT B1 ;  /* 0x0000000000017941 */ /* 0x000fea0003800200 */
.L_x_509:
[----:B------:R-:W-:Y:S04]  /*2bf0*/  BSSY.RECONVERGENT B1, `(.L_x_511) ;  /* 0x0000004000017945 */ /* 0x000fe80003800200 */
[----:B------:R-:W-:Y:S05]  /*2c00*/  @!P4 BRA `(.L_x_512) ;  /* 0x000000000008c947 */ /* 0x000fea0003800000 */
[----:B------:R-:W-:-:S05]  /*2c10*/  IMAD.MOV.U32 R13, RZ, RZ, RZ ;  /* 0x000000ffff0d7224 */ /* 0x000fca00078e00ff */
[----:B------:R0:W-:Y:S02]  /*2c20*/  REDG.E.ADD.64.STRONG.GPU desc[UR20][R6.64+0x3400], R12 ;  /* 0x0034000c0600798e */ /* 0x0001e4000c12e514 */
.L_x_512:
[----:B------:R-:W-:Y:S05]  /*2c30*/  BSYNC.RECONVERGENT B1 ;  /* 0x0000000000017941 */ /* 0x000fea0003800200 */
.L_x_511:
[----:B------:R-:W-:Y:S04]  /*2c40*/  BSSY.RECONVERGENT B1, `(.L_x_513) ;  /* 0x0000004000017945 */ /* 0x000fe80003800200 */
[----:B------:R-:W-:Y:S05]  /*2c50*/  @!P5 BRA `(.L_x_514) ;  /* 0x000000000008d947 */ /* 0x000fea0003800000 */
[----:B------:R-:W-:-:S05]  /*2c60*/  IMAD.MOV.U32 R11, RZ, RZ, RZ ;  /* 0x000000ffff0b7224 */ /* 0x000fca00078e00ff */
[----:B------:R0:W-:Y:S02]  /*2c70*/  REDG.E.ADD.64.STRONG.GPU desc[UR20][R6.64+0x3c00], R10 ;  /* 0x003c000a0600798e */ /* 0x0001e4000c12e514 */
.L_x_514:
[----:B------:R-:W-:Y:S05]  /*2c80*/  BSYNC.RECONVERGENT B1 ;  /* 0x0000000000017941 */ /* 0x000fea0003800200 */
.L_x_513:
[----:B------:R-:W-:Y:S05]  /*2c90*/  @P0 BRA `(.L_x_515) ;  /* 0xfffffff800f80947 */ /* 0x000fea000383ffff */
[----:B------:R-:W-:-:S07]  /*2ca0*/  IMAD.U32 R3, RZ, RZ, UR27 ;  /* 0x0000001bff037e24 */ /* 0x000fce000f8e00ff */
.L_x_498:
[----:B------:R-:W-:-:S09]  /*2cb0*/  UISETP.NE.AND UP0, UPT, UR24, URZ, UPT ;  /* 0x000000ff1800728c */ /* 0x000fd2000bf05270 */
[----:B------:R-:W-:Y:S05]  /*2cc0*/  BRA.U !UP0, `(.L_x_463) ;  /* 0x0000000508687547 */ /* 0x000fea000b800000 */
[----:B------:R-:W-:-:S13]  /*2cd0*/  ISETP.GE.U32.AND P0, PT, R8, 0x3, PT ;  /* 0x000000030800780c */ /* 0x000fda0003f06070 */
[----:B------:R-:W-:Y:S05]  /*2ce0*/  @!P0 BRA `(.L_x_516) ;  /* 0x0000000000bc8947 */ /* 0x000fea0003800000 */
[----:B01234-:R-:W-:Y:S01]  /*2cf0*/  IMAD R7, R3, 0x400, R4 ;  /* 0x0000040003077824 */ /* 0x01ffe200078e0204 */
[----:B------:R-:W-:Y:S04]  /*2d00*/  BSSY.RECONVERGENT B1, `(.L_x_517) ;  /* 0x000000f000017945 */ /* 0x000fe80003800200 */
[----:B------:R-:W0:Y:S04]  /*2d10*/  LDS R10, [R7+0x200] ;  /* 0x00020000070a7984 */ /* 0x000e280000000800 */
[----:B------:R-:W1:Y:S04]  /*2d20*/  LDS R12, [R7+0x600] ;  /* 0x00060000070c7984 */ /* 0x000e680000000800 */
[----:B------:R-:W2:Y:S04]  /*2d30*/  LDS R6, [R7+0xa00] ;  /* 0x000a000007067984 */ /* 0x000ea80000000800 */
[----:B------:R-:W3:Y:S01]  /*2d40*/  LDS R2, [R7+0xe00] ;  /* 0x000e000007027984 */ /* 0x000ee20000000800 */
[----:B0-----:R-:W-:-:S02]  /*2d50*/  ISETP.NE.AND P0, PT, R10, RZ, PT ;  /* 0x000000ff0a00720c */ /* 0x001fc40003f05270 */
[----:B-1----:R-:W-:Y:S02]  /*2d60*/  ISETP.NE.AND P1, PT, R12, RZ, PT ;  /* 0x000000ff0c00720c */ /* 0x002fe40003f25270 */
[----:B--2---:R-:W-:Y:S02]  /*2d70*/  ISETP.NE.AND P2, PT, R6, RZ, PT ;  /* 0x000000ff0600720c */ /* 0x004fe40003f45270 */
[----:B---3--:R-:W-:-:S07]  /*2d80*/  ISETP.NE.AND P3, PT, R2, RZ, PT ;  /* 0x000000ff0200720c */ /* 0x008fce0003f65270 */
[----:B------:R-:W-:Y:S06]  /*2d90*/  @!P0 BRA `(.L_x_518) ;  /* 0x0000000000148947 */ /* 0x000fec0003800000 */
[----:B------:R-:W0:Y:S01]  /*2da0*/  LDC.64 R8, c[0x0][0x380] ;  /* 0x0000e000ff087b82 */ /* 0x000e220000000a00 */
[----:B------:R-:W-:Y:S02]  /*2db0*/  IMAD R7, R3, 0x100, R0 ;  /* 0x0000010003077824 */ /* 0x000fe400078e0200 */
[----:B------:R-:W-:Y:S02]  /*2dc0*/  IMAD.MOV.U32 R11, RZ, RZ, RZ ;  /* 0x000000ffff0b7224 */ /* 0x000fe400078e00ff */
[----:B0-----:R-:W-:-:S05]  /*2dd0*/  IMAD.WIDE.U32 R8, R7, 0x8, R8 ;  /* 0x0000000807087825 */ /* 0x001fca00078e0008 */
[----:B------:R0:W-:Y:S02]  /*2de0*/  REDG.E.ADD.64.STRONG.GPU desc[UR20][R8.64+0x400], R10 ;  /* 0x0004000a0800798e */ /* 0x0001e4000c12e514 */
.L_x_518:
[----:B------:R-:W-:Y:S05]  /*2df0*/  BSYNC.RECONVERGENT B1 ;  /* 0x0000000000017941 */ /* 0x000fea0003800200 */
.L_x_517:
        /* <DEDUP_REMOVED lines=9> */
.L_x_520:
[----:B------:R-:W-:Y:S05]  /*2e90*/  BSYNC.RECONVERGENT B1 ;  /* 0x0000000000017941 */ /* 0x000fea0003800200 */
.L_x_519:
        /* <DEDUP_REMOVED lines=8> */
.L_x_522:
[----:B------:R-:W-:Y:S05]  /*2f20*/  BSYNC.RECONVERGENT B1 ;  /* 0x0000000000017941 */ /* 0x000fea0003800200 */
.L_x_521:
[----:B------:R-:W-:Y:S04]  /*2f30*/  BSSY.RECONVERGENT B1, `(.L_x_523) ;  /* 0x0000009000017945 */ /* 0x000fe80003800200 */
[----:B------:R-:W-:Y:S05]  /*2f40*/  @!P3 BRA `(.L_x_524) ;  /* 0x00000000001cb947 */ /* 0x000fea0003800000 */
[----:B--2---:R-:W2:Y:S01]  /*2f50*/  LDC.64 R6, c[0x0][0x380] ;  /* 0x0000e000ff067b82 */ /* 0x004ea20000000a00 */
[----:B01----:R-:W-:Y:S02]  /*2f60*/  IMAD R9, R3, 0x100, R0 ;  /* 0x0000010003097824 */ /* 0x003fe400078e0200 */
[----:B------:R-:W-:Y:S02]  /*2f70*/  IMAD.MOV.U32 R8, RZ, RZ, R2 ;  /* 0x000000ffff087224 */ /* 0x000fe400078e0002 */
[----:B------:R-:W-:-:S04]  /*2f80*/  VIADD R9, R9, 0x300 ;  /* 0x0000030009097836 */ /* 0x000fc80000000000 */
[----:B--2---:R-:W-:-:S04]  /*2f90*/  IMAD.WIDE.U32 R6, R9, 0x8, R6 ;  /* 0x0000000809067825 */ /* 0x004fc800078e0006 */
[----:B------:R-:W-:-:S05]  /*2fa0*/  IMAD.MOV.U32 R9, RZ, RZ, RZ ;  /* 0x000000ffff097224 */ /* 0x000fca00078e00ff */
[----:B------:R3:W-:Y:S02]  /*2fb0*/  REDG.E.ADD.64.STRONG.GPU desc[UR20][R6.64+0x400], R8 ;  /* 0x000400080600798e */ /* 0x0007e4000c12e514 */
.L_x_524:
[----:B------:R-:W-:Y:S05]  /*2fc0*/  BSYNC.RECONVERGENT B1 ;  /* 0x0000000000017941 */ /* 0x000fea0003800200 */
.L_x_523:
[----:B------:R-:W-:-:S07]  /*2fd0*/  VIADD R3, R3, 0x4 ;  /* 0x0000000403037836 */ /* 0x000fce0000000000 */
.L_x_516:
[----:B------:R-:W-:-:S09]  /*2fe0*/  UISETP.NE.AND UP0, UPT, UR25, URZ, UPT ;  /* 0x000000ff1900728c */ /* 0x000fd2000bf05270 */
[----:B------:R-:W-:Y:S05]  /*2ff0*/  BRA.U !UP0, `(.L_x_463) ;  /* 0x00000001089c7547 */ /* 0x000fea000b800000 */
[----:B------:R-:W-:-:S13]  /*3000*/  ISETP.NE.AND P0, PT, R5, RZ, PT ;  /* 0x000000ff0500720c */ /* 0x000fda0003f05270 */
[----:B------:R-:W-:Y:S05]  /*3010*/  @!P0 BRA `(.L_x_525) ;  /* 0x0000000000648947 */ /* 0x000fea0003800000 */
[----:B01234-:R-:W-:Y:S01]  /*3020*/  IMAD R6, R3, 0x400, R4 ;  /* 0x0000040003067824 */ /* 0x01ffe200078e0204 */
[----:B------:R-:W-:Y:S04]  /*3030*/  BSSY.RECONVERGENT B1, `(.L_x_526) ;  /* 0x000000c000017945 */ /* 0x000fe80003800200 */
[----:B------:R-:W0:Y:S04]  /*3040*/  LDS R2, [R6+0x200] ;  /* 0x0002000006027984 */ /* 0x000e280000000800 */
[----:B------:R-:W1:Y:S01]  /*3050*/  LDS R5, [R6+0x600] ;  /* 0x0006000006057984 */ /* 0x000e620000000800 */
[----:B0-----:R-:W-:-:S02]  /*3060*/  ISETP.NE.AND P0, PT, R2, RZ, PT ;  /* 0x000000ff0200720c */ /* 0x001fc40003f05270 */
[----:B-1----:R-:W-:-:S11]  /*3070*/  ISETP.NE.AND P1, PT, R5, RZ, PT ;  /* 0x000000ff0500720c */ /* 0x002fd60003f25270 */
[----:B------:R-:W-:Y:S05]  /*3080*/  @!P0 BRA `(.L_x_527) ;  /* 0x0000000000188947 */ /* 0x000fea0003800000 */
[----:B------:R-:W0:Y:S01]  /*3090*/  LDC.64 R6, c[0x0][0x380] ;  /* 0x0000e000ff067b82 */ /* 0x000e220000000a00 */
[----:B------:R-:W-:-:S04]  /*30a0*/  IMAD R9, R3, 0x100, R0 ;  /* 0x0000010003097824 */ /* 0x000fc800078e0200 */
[----:B0-----:R-:W-:-:S04]  /*30b0*/  IMAD.WIDE.U32 R8, R9, 0x8, R6 ;  /* 0x0000000809087825 */ /* 0x001fc800078e0006 */
[----:B------:R-:W-:Y:S02]  /*30c0*/  IMAD.MOV.U32 R6, RZ, RZ, R2 ;  /* 0x000000ffff067224 */ /* 0x000fe400078e0002 */
[----:B------:R-:W-:-:S05]  /*30d0*/  IMAD.MOV.U32 R7, RZ, RZ, RZ ;  /* 0x000000ffff077224 */ /* 0x000fca00078e00ff */
[----:B------:R0:W-:Y:S02]  /*30e0*/  REDG.E.ADD.64.STRONG.GPU desc[UR20][R8.64+0x400], R6 ;  /* 0x000400060800798e */ /* 0x0001e4000c12e514 */
.L_x_527:
[----:B------:R-:W-:Y:S05]  /*30f0*/  BSYNC.RECONVERGENT B1 ;  /* 0x0000000000017941 */ /* 0x000fea0003800200 */
.L_x_526:
[----:B------:R-:W-:Y:S04]  /*3100*/  BSSY.RECONVERGENT B1, `(.L_x_528) ;  /* 0x0000009000017945 */ /* 0x000fe80003800200 */
[----:B------:R-:W-:Y:S05]  /*3110*/  @!P1 BRA `(.L_x_529) ;  /* 0x00000000001c9947 */ /* 0x000fea0003800000 */
[----:B0-----:R-:W0:Y:S01]  /*3120*/  LDC.64 R6, c[0x0][0x380] ;  /* 0x0000e000ff067b82 */ /* 0x001e220000000a00 */
[----:B------:R-:W-:-:S04]  /*3130*/  IMAD R2, R3, 0x100, R0 ;  /* 0x0000010003027824 */ /* 0x000fc800078e0200 */
[----:B------:R-:W-:-:S04]  /*3140*/  VIADD R9, R2, 0x100 ;  /* 0x0000010002097836 */ /* 0x000fc80000000000 */
[----:B0-----:R-:W-:-:S04]  /*3150*/  IMAD.WIDE.U32 R8, R9, 0x8, R6 ;  /* 0x0000000809087825 */ /* 0x001fc800078e0006 */
[----:B------:R-:W-:Y:S02]  /*3160*/  IMAD.MOV.U32 R6, RZ, RZ, R5 ;  /* 0x000000ffff067224 */ /* 0x000fe400078e0005 */
[----:B------:R-:W-:-:S05]  /*3170*/  IMAD.MOV.U32 R7, RZ, RZ, RZ ;  /* 0x000000ffff077224 */ /* 0x000fca00078e00ff */
[----:B------:R1:W-:Y:S02]  /*3180*/  REDG.E.ADD.64.STRONG.GPU desc[UR20][R8.64+0x400], R6 ;  /* 0x000400060800798e */ /* 0x0003e4000c12e514 */
.L_x_529:
[----:B------:R-:W-:Y:S05]  /*3190*/  BSYNC.RECONVERGENT B1 ;  /* 0x0000000000017941 */ /* 0x000fea0003800200 */
.L_x_528:
[----:B------:R-:W-:-:S07]  /*31a0*/  VIADD R3, R3, 0x2 ;  /* 0x0000000203037836 */ /* 0x000fce0000000000 */
.L_x_525:
[----:B------:R-:W-:-:S09]  /*31b0*/  UISETP.NE.AND UP0, UPT, UR9, URZ, UPT ;  /* 0x000000ff0900728c */ /* 0x000fd2000bf05270 */
[----:B------:R-:W-:Y:S05]  /*31c0*/  BRA.U !UP0, `(.L_x_463) ;  /* 0x0000000108287547 */ /* 0x000fea000b800000 */
[----:B------:R-:W-:-:S05]  /*31d0*/  IMAD R2, R3, 0x400, R4 ;  /* 0x0000040003027824 */ /* 0x000fca00078e0204 */
[----:B------:R-:W5:Y:S02]  /*31e0*/  LDS R5, [R2+0x200] ;  /* 0x0002000002057984 */ /* 0x000f640000000800 */
[----:B-----5:R-:W-:-:S13]  /*31f0*/  ISETP.NE.AND P0, PT, R5, RZ, PT ;  /* 0x000000ff0500720c */ /* 0x020fda0003f05270 */
[----:B------:R-:W-:Y:S05]  /*3200*/  @!P0 BRA `(.L_x_463) ;  /* 0x0000000000188947 */ /* 0x000fea0003800000 */
[----:B01234-:R-:W0:Y:S01]  /*3210*/  LDC.64 R6, c[0x0][0x380] ;  /* 0x0000e000ff067b82 */ /* 0x01fe220000000a00 */
[----:B------:R-:W-:-:S04]  /*3220*/  IMAD R3, R3, 0x100, R0 ;  /* 0x0000010003037824 */ /* 0x000fc800078e0200 */
[----:B0-----:R-:W-:-:S04]  /*3230*/  IMAD.WIDE.U32 R2, R3, 0x8, R6 ;  /* 0x0000000803027825 */ /* 0x001fc800078e0006 */
[----:B------:R-:W-:Y:S02]  /*3240*/  IMAD.MOV.U32 R6, RZ, RZ, R5 ;  /* 0x000000ffff067224 */ /* 0x000fe400078e0005 */
[----:B------:R-:W-:-:S05]  /*3250*/  IMAD.MOV.U32 R7, RZ, RZ, RZ ;  /* 0x000000ffff077224 */ /* 0x000fca00078e00ff */
[----:B------:R0:W-:Y:S02]  /*3260*/  REDG.E.ADD.64.STRONG.GPU desc[UR20][R2.64+0x400], R6 ;  /* 0x000400060200798e */ /* 0x0001e4000c12e514 */
.L_x_463:
[----:B------:R-:W-:Y:S05]  /*3270*/  BSYNC.RECONVERGENT B0 ;  /* 0x0000000000007941 */ /* 0x000fea0003800200 */
.L_x_462:
[----:B------:R-:W-:Y:S01]  /*3280*/  BAR.SYNC.DEFER_BLOCKING 0x0 ;  /* 0x0000000000007b1d */ /* 0x000fe20000010000 */
[----:B------:R-:W-:-:S04]  /*3290*/  UIADD3 UR6, UP0, UPT, UR6, 0x1, URZ ;  /* 0x0000000106067890 */ /* 0x000fc8000ff1e0ff */
[----:B------:R-:W-:Y:S02]  /*32a0*/  UIADD3.X UR7, UPT, UPT, URZ, UR7, URZ, UP0, !UPT ;  /* 0x00000007ff077290 */ /* 0x000fe400087fe4ff */
[----:B------:R-:W-:-:S04]  /*32b0*/  UISETP.NE.U32.AND UP0, UPT, UR6, UR11, UPT ;  /* 0x0000000b0600728c */ /* 0x000fc8000bf05070 */
[----:B------:R-:W-:-:S09]  /*32c0*/  UISETP.NE.AND.EX UP0, UPT, UR7, UR12, UPT, UP0 ;  /* 0x0000000c0700728c */ /* 0x000fd2000bf05300 */
[----:B------:R-:W-:Y:S05]  /*32d0*/  BRA.U UP0, `(.L_x_530) ;  /* 0xffffffcd00f07547 */ /* 0x000fea000b83ffff */
[----:B------:R-:W-:Y:S05]  /*32e0*/  EXIT ;  /* 0x000000000000794d */ /* 0x000fea0003800000 */
.L_x_531:
        /* <DEDUP_REMOVED lines=9> */
.L_x_776:


//--------------------- .text._ZN3cub18CUB_300001_SM_10006detail10radix_sort31DeviceRadixSortSingleTileKernelINS1_5radix10policy_hubIffyE10Policy1000ELNS0_9SortOrderE1EffyNS1_21identity_decomposer_tEEEvPKT1_PSA_PKT2_PSE_T3_iiT4_ --------------------------
	.section	.text._ZN3cub18CUB_300001_SM_10006detail10radix_sort31DeviceRadixSortSingleTileKernelINS1_5radix10policy_hubIffyE10Policy1000ELNS0_9SortOrderE1EffyNS1_21identity_decomposer_tEEEvPKT1_PSA_PKT2_PSE_T3_iiT4_,"ax",@progbits
	.align	128
        .global         _ZN3cub18CUB_300001_SM_10006detail10radix_sort31DeviceRadixSortSingleTileKernelINS1_5radix10policy_hubIffyE10Policy1000ELNS0_9SortOrderE1EffyNS1_21identity_decomposer_tEEEvPKT1_PSA_PKT2_PSE_T3_iiT4_
        .type           _ZN3cub18CUB_300001_SM_10006detail10radix_sort31DeviceRadixSortSingleTileKernelINS1_5radix10policy_hubIffyE10Policy1000ELNS0_9SortOrderE1EffyNS1_21identity_decomposer_tEEEvPKT1_PSA_PKT2_PSE_T3_iiT4_,@function
        .size           _ZN3cub18CUB_300001_SM_10006detail10radix_sort31DeviceRadixSortSingleTileKernelINS1_5radix10policy_hubIffyE10Policy1000ELNS0_9SortOrderE1EffyNS1_21identity_decomposer_tEEEvPKT1_PSA_PKT2_PSE_T3_iiT4_,(.L_x_777 - _ZN3cub18CUB_300001_SM_10006detail10radix_sort31DeviceRadixSortSingleTileKernelINS1_5radix10policy_hubIffyE10Policy1000ELNS0_9SortOrderE1EffyNS1_21identity_decomposer_tEEEvPKT1_PSA_PKT2_PSE_T3_iiT4_)
        .other          _ZN3cub18CUB_300001_SM_10006detail10radix_sort31DeviceRadixSortSingleTileKernelINS1_5radix10policy_hubIffyE10Policy1000ELNS0_9SortOrderE1EffyNS1_21identity_decomposer_tEEEvPKT1_PSA_PKT2_PSE_T3_iiT4_,@"STO_CUDA_ENTRY STV_DEFAULT"
_ZN3cub18CUB_300001_SM_10006detail10radix_sort31DeviceRadixSortSingleTileKernelINS1_5radix10policy_hubIffyE10Policy1000ELNS0_9SortOrderE1EffyNS1_21identity_decomposer_tEEEvPKT1_PSA_PKT2_PSE_T3_iiT4_:
.text._ZN3cub18CUB_300001_SM_10006detail10radix_sort31DeviceRadixSortSingleTileKernelINS1_5radix10policy_hubIffyE10Policy1000ELNS0_9SortOrderE1EffyNS1_21identity_decomposer_tEEEvPKT1_PSA_PKT2_PSE_T3_iiT4_:
[----:B------:R-:W-:Y:S01]  /*0000*/  LDC R1, c[0x0][0x37c] ;  /* 0x0000df00ff017b82 */ /* 0x000fe20000000800 */
[----:B------:R-:W0:Y:S01]  /*0010*/  S2R R0, SR_TID.X ;  /* 0x0000000000007919 */ /* 0x000e220000002100 */
[----:B------:R-:W1:Y:S01]  /*0020*/  LDCU UR4, c[0x0][0x3a0] ;  /* 0x00007400ff0477ac */ /* 0x000e620008000800 */
[----:B------:R-:W-:Y:S02]  /*0030*/  IMAD.MOV.U32 R35, RZ, RZ, -0x1 ;  /* 0xffffffffff237424 */ /* 0x000fe400078e00ff */
[----:B------:R-:W-:Y:S01]  /*0040*/  IMAD.MOV.U32 R36, RZ, RZ, -0x1 ;  /* 0xffffffffff247424 */ /* 0x000fe200078e00ff */
[----:B------:R-:W2:Y:S01]  /*0050*/  LDCU.64 UR8, c[0x0][0x358] ;  /* 0x00006b00ff0877ac */ /* 0x000ea20008000a00 */
[----:B------:R-:W-:Y:S02]  /*0060*/  IMAD.MOV.U32 R37, RZ, RZ, -0x1 ;  /* 0xffffffffff257424 */ /* 0x000fe400078e00ff */
[----:B------:R-:W-:Y:S02]  /*0070*/  IMAD.MOV.U32 R38, RZ, RZ, -0x1 ;  /* 0xffffffffff267424 */ /* 0x000fe400078e00ff */
[----:B------:R-:W-:-:S02]  /*0080*/  IMAD.MOV.U32 R39, RZ, RZ, -0x1 ;  /* 0xffffffffff277424 */ /* 0x000fc400078e00ff */
[----:B------:R-:W-:Y:S02]  /*0090*/  IMAD.MOV.U32 R29, RZ, RZ, -0x1 ;  /* 0xffffffffff1d7424 */ /* 0x000fe400078e00ff */
[----:B------:R-:W-:Y:S02]  /*00a0*/  IMAD.MOV.U32 R30, RZ, RZ, -0x1 ;  /* 0xffffffffff1e7424 */ /* 0x000fe400078e00ff */
[----:B------:R-:W-:Y:S02]  /*00b0*/  IMAD.MOV.U32 R31, RZ, RZ, -0x1 ;  /* 0xffffffffff1f7424 */ /* 0x000fe400078e00ff */
        /* <DEDUP_REMOVED lines=10> */
[----:B------:R-:W-:Y:S01]  /*0160*/  IMAD.MOV.U32 R49, RZ, RZ, -0x1 ;  /* 0xffffffffff317424 */ /* 0x000fe200078e00ff */
[----:B------:R-:W3:Y:S01]  /*0170*/  S2UR UR6, SR_CgaCtaId ;  /* 0x00000000000679c3 */ /* 0x000ee20000008800 */
[----:B0-----:R-:W-:Y:S01]  /*0180*/  IMAD R9, R0, 0x13, RZ ;  /* 0x0000001300097824 */ /* 0x001fe200078e02ff */
[----:B------:R-:W0:Y:S03]  /*0190*/  LDCU UR10, c[0x0][0x3ac] ;  /* 0x00007580ff0a77ac */ /* 0x000e260008000800 */
[C---:B------:R-:W-:Y:S01]  /*01a0*/  VIADD R4, R9.reuse, 0x1 ;  /* 0x0000000109047836 */ /* 0x040fe20000000000 */
[C---:B-1----:R-:W-:Y:S01]  /*01b0*/  ISETP.GE.AND P6, PT, R9.reuse, UR4, PT ;  /* 0x0000000409007c0c */ /* 0x042fe2000bfc6270 */
[----:B------:R-:W-:-:S02]  /*01c0*/  VIADD R5, R9, 0x2 ;  /* 0x0000000209057836 */ /* 0x000fc40000000000 */
[C---:B------:R-:W-:Y:S01]  /*01d0*/  VIADD R7, R9.reuse, 0x6 ;  /* 0x0000000609077836 */ /* 0x040fe20000000000 */
[----:B------:R-:W-:Y:S01]  /*01e0*/  ISETP.GE.AND P5, PT, R4, UR4, PT ;  /* 0x0000000404007c0c */ /* 0x000fe2000bfa6270 */
[----:B------:R-:W-:Y:S01]  /*01f0*/  VIADD R4, R9, 0x4 ;  /* 0x0000000409047836 */ /* 0x000fe20000000000 */
[----:B------:R-:W-:Y:S01]  /*0200*/  ISETP.GE.AND P4, PT, R5, UR4, PT ;  /* 0x0000000405007c0c */ /* 0x000fe2000bf86270 */
[----:B------:R-:W-:Y:S01]  /*0210*/  VIADD R5, R9, 0x5 ;  /* 0x0000000509057836 */ /* 0x000fe20000000000 */
[----:B------:R-:W-:Y:S01]  /*0220*/  ISETP.GE.AND P0, PT, R7, UR4, PT ;  /* 0x0000000407007c0c */ /* 0x000fe2000bf06270 */
[C---:B------:R-:W-:Y:S01]  /*0230*/  VIADD R51, R9.reuse, 0x7 ;  /* 0x0000000709337836 */ /* 0x040fe20000000000 */
[----:B------:R-:W-:Y:S01]  /*0240*/  ISETP.GE.AND P2, PT, R4, UR4, PT ;  /* 0x0000000404007c0c */ /* 0x000fe2000bf46270 */
[----:B------:R-:W-:Y:S01]  /*0250*/  VIADD R52, R9, 0x8 ;  /* 0x0000000809347836 */ /* 0x000fe20000000000 */
[----:B------:R-:W-:Y:S01]  /*0260*/  ISETP.GE.AND P1, PT, R5, UR4, PT ;  /* 0x0000000405007c0c */ /* 0x000fe2000bf26270 */
[C---:B------:R-:W-:Y:S01]  /*0270*/  VIADD R53, R9.reuse, 0x9 ;  /* 0x0000000909357836 */ /* 0x040fe20000000000 */
[----:B------:R-:W1:Y:S01]  /*0280*/  LDC.64 R4, c[0x0][0x380] ;  /* 0x0000e000ff047b82 */ /* 0x000e620000000a00 */
[----:B------:R-:W-:Y:S01]  /*0290*/  P2R R50, PR, RZ, 0x1 ;  /* 0x00000001ff327803 */ /* 0x000fe20000000000 */
[C---:B------:R-:W-:Y:S01]  /*02a0*/  VIADD R54, R9.reuse, 0xa ;  /* 0x0000000a09367836 */ /* 0x040fe20000000000 */
[----:B------:R-:W-:Y:S01]  /*02b0*/  P2R R45, PR, RZ, 0x4 ;  /* 0x00000004ff2d7803 */ /* 0x000fe20000000000 */
[C---:B------:R-:W-:Y:S01]  /*02c0*/  VIADD R6, R9.reuse, 0x3 ;  /* 0x0000000309067836 */ /* 0x040fe20000000000 */
[----:B------:R-:W-:Y:S01]  /*02d0*/  P2R R47, PR, RZ, 0x2 ;  /* 0x00000002ff2f7803 */ /* 0x000fe20000000000 */
[C---:B------:R-:W-:Y:S01]  /*02e0*/  VIADD R55, R9.reuse, 0xb ;  /* 0x0000000b09377836 */ /* 0x040fe20000000000 */
[----:B------:R-:W-:Y:S01]  /*02f0*/  P2R R8, PR, RZ, 0x20 ;  /* 0x00000020ff087803 */ /* 0x000fe20000000000 */
[C---:B------:R-:W-:Y:S01]  /*0300*/  VIADD R56, R9.reuse, 0xc ;  /* 0x0000000c09387836 */ /* 0x040fe20000000000 */
[----:B------:R-:W-:Y:S01]  /*0310*/  ISETP.GE.AND P3, PT, R6, UR4, PT ;  /* 0x0000000406007c0c */ /* 0x000fe2000bf66270 */
[C---:B------:R-:W-:Y:S01]  /*0320*/  VIADD R57, R9.reuse, 0xd ;  /* 0x0000000d09397836 */ /* 0x040fe20000000000 */
[----:B------:R-:W-:Y:S01]  /*0330*/  P2R R10, PR, RZ, 0x10 ;  /* 0x00000010ff0a7803 */ /* 0x000fe20000000000 */
[C---:B------:R-:W-:Y:S01]  /*0340*/  VIADD R58, R9.reuse, 0xe ;  /* 0x0000000e093a7836 */ /* 0x040fe20000000000 */
[----:B------:R-:W-:Y:S01]  /*0350*/  P2R R11, PR, RZ, 0x8 ;  /* 0x00000008ff0b7803 */ /* 0x000fe20000000000 */
[C---:B------:R-:W-:Y:S01]  /*0360*/  VIADD R59, R9.reuse, 0xf ;  /* 0x0000000f093b7836 */ /* 0x040fe20000000000 */
[----:B------:R-:W4:Y:S01]  /*0370*/  LDC.64 R6, c[0x0][0x390] ;  /* 0x0000e400ff067b82 */ /* 0x000f220000000a00 */
[----:B------:R-:W-:-:S02]  /*0380*/  VIADD R60, R9, 0x10 ;  /* 0x00000010093c7836 */ /* 0x000fc40000000000 */
[C---:B------:R-:W-:Y:S02]  /*0390*/  VIADD R61, R9.reuse, 0x11 ;  /* 0x00000011093d7836 */ /* 0x040fe40000000000 */
[C---:B------:R-:W-:Y:S02]  /*03a0*/  VIADD R62, R9.reuse, 0x12 ;  /* 0x00000012093e7836 */ /* 0x040fe40000000000 */
[----:B-1----:R-:W-:-:S05]  /*03b0*/  IMAD.WIDE.U32 R4, R9, 0x4, R4 ;  /* 0x0000000409047825 */ /* 0x002fca00078e0004 */
[----:B--2---:R-:W2:Y:S01]  /*03c0*/  @!P0 LDG.E R35, desc[UR8][R4.64+0x18] ;  /* 0x0000180804238981 */ /* 0x004ea2000c1e1900 */
[----:B------:R-:W-:-:S03]  /*03d0*/  ISETP.GE.AND P0, PT, R51, UR4, PT ;  /* 0x0000000433007c0c */ /* 0x000fc6000bf06270 */
[----:B------:R-:W3:Y:S01]  /*03e0*/  @!P6 LDG.E R29, desc[UR8][R4.64] ;  /* 0x00000008041de981 */ /* 0x000ee2000c1e1900 */
[----:B------:R-:W-:-:S03]  /*03f0*/  P2R R51, PR, RZ, 0x1 ;  /* 0x00000001ff337803 */ /* 0x000fc60000000000 */
[----:B------:R-:W2:Y:S01]  /*0400*/  @!P5 LDG.E R30, desc[UR8][R4.64+0x4] ;  /* 0x00000408041ed981 */ /* 0x000ea2000c1e1900 */
[----:B----4-:R-:W-:-:S03]  /*0410*/  IMAD.WIDE.U32 R6, R9, 0x4, R6 ;  /* 0x0000000409067825 */ /* 0x010fc600078e0006 */
[----:B------:R-:W4:Y:S04]  /*0420*/  @!P4 LDG.E R31, desc[UR8][R4.64+0x8] ;  /* 0x00000808041fc981 */ /* 0x000f28000c1e1900 */
[----:B------:R-:W4:Y:S01]  /*0430*/  @!P0 LDG.E R36, desc[UR8][R4.64+0x1c] ;  /* 0x00001c0804248981 */ /* 0x000f22000c1e1900 */
[----:B------:R-:W-:-:S03]  /*0440*/  ISETP.GE.AND P0, PT, R52, UR4, PT ;  /* 0x0000000434007c0c */ /* 0x000fc6000bf06270 */
[----:B------:R-:W4:Y:S01]  /*0450*/  @!P3 LDG.E R32, desc[UR8][R4.64+0xc] ;  /* 0x00000c080420b981 */ /* 0x000f22000c1e1900 */
[----:B------:R-:W-:-:S03]  /*0460*/  P2R R52, PR, RZ, 0x1 ;  /* 0x00000001ff347803 */ /* 0x000fc60000000000 */
[----:B------:R-:W4:Y:S04]  /*0470*/  @!P2 LDG.E R33, desc[UR8][R4.64+0x10] ;  /* 0x000010080421a981 */ /* 0x000f28000c1e1900 */
[----:B------:R-:W4:Y:S04]  /*0480*/  @!P1 LDG.E R34, desc[UR8][R4.64+0x14] ;  /* 0x0000140804229981 */ /* 0x000f28000c1e1900 */
[----:B------:R-:W4:Y:S01]  /*0490*/  @!P0 LDG.E R37, desc[UR8][R4.64+0x20] ;  /* 0x0000200804258981 */ /* 0x000f22000c1e1900 */
[----:B------:R-:W-:-:S04]  /*04a0*/  ISETP.GE.AND P0, PT, R53, UR4, PT ;  /* 0x0000000435007c0c */ /* 0x000fc8000bf06270 */
[----:B------:R-:W-:-:S09]  /*04b0*/  P2R R53, PR, RZ, 0x1 ;  /* 0x00000001ff357803 */ /* 0x000fd20000000000 */
[----:B------:R-:W4:Y:S01]  /*04c0*/  @!P0 LDG.E R38, desc[UR8][R4.64+0x24] ;  /* 0x0000240804268981 */ /* 0x000f22000c1e1900 */
[----:B------:R-:W-:-:S04]  /*04d0*/  ISETP.GE.AND P0, PT, R54, UR4, PT ;  /* 0x0000000436007c0c */ /* 0x000fc8000bf06270 */
[----:B------:R-:W-:-:S09]  /*04e0*/  P2R R54, PR, RZ, 0x1 ;  /* 0x00000001ff367803 */ /* 0x000fd20000000000 */
[----:B------:R-:W4:Y:S01]  /*04f0*/  @!P0 LDG.E R39, desc[UR8][R4.64+0x28] ;  /* 0x0000280804278981 */ /* 0x000f22000c1e1900 */
[----:B------:R-:W-:Y:S02]  /*0500*/  ISETP.GE.AND P0, PT, R55, UR4, PT ;  /* 0x0000000437007c0c */ /* 0x000fe4000bf06270 */
[----:B------:R-:W-:Y:S02]  /*0510*/  ISETP.GE.AND P1, PT, R57, UR4, PT ;  /* 0x0000000439007c0c */ /* 0x000fe4000bf26270 */
[----:B------:R-:W-:Y:S02]  /*0520*/  P2R R55, PR, RZ, 0x1 ;  /* 0x00000001ff377803 */ /* 0x000fe40000000000 */
[----:B------:R-:W-:Y:S02]  /*0530*/  ISETP.GE.AND P2, PT, R58, UR4, PT ;  /* 0x000000043a007c0c */ /* 0x000fe4000bf46270 */
[----:B------:R-:W-:-:S05]  /*0540*/  ISETP.GE.AND P3, PT, R59, UR4, PT ;  /* 0x000000043b007c0c */ /* 0x000fca000bf66270 */
[----:B------:R-:W4:Y:S01]  /*0550*/  @!P0 LDG.E R40, desc[UR8][R4.64+0x2c] ;  /* 0x00002c0804288981 */ /* 0x000f22000c1e1900 */
[----:B------:R-:W-:Y:S02]  /*0560*/  ISETP.GE.AND P0, PT, R56, UR4, PT ;  /* 0x0000000438007c0c */ /* 0x000fe4000bf06270 */
[----:B------:R-:W-:Y:S01]  /*0570*/  ISETP.GE.AND P4, PT, R60, UR4, PT ;  /* 0x000000043c007c0c */ /* 0x000fe2000bf86270 */
[----:B------:R-:W4:Y:S01]  /*0580*/  @!P1 LDG.E R42, desc[UR8][R4.64+0x34] ;  /* 0x00003408042a9981 */ /* 0x000f22000c1e1900 */
[----:B------:R-:W-:Y:S02]  /*0590*/  ISETP.GE.AND P5, PT, R61, UR4, PT ;  /* 0x000000043d007c0c */ /* 0x000fe4000bfa6270 */
[----:B------:R-:W-:Y:S01]  /*05a0*/  ISETP.GE.AND P6, PT, R62, UR4, PT ;  /* 0x000000043e007c0c */ /* 0x000fe2000bfc6270 */
[----:B------:R-:W4:Y:S04]  /*05b0*/  @!P2 LDG.E R43, desc[UR8][R4.64+0x38] ;  /* 0x00003808042ba981 */ /* 0x000f28000c1e1900 */
[----:B------:R-:W4:Y:S04]  /*05c0*/  @!P3 LDG.E R44, desc[UR8][R4.64+0x3c] ;  /* 0x00003c08042cb981 */ /* 0x000f28000c1e1900 */
[----:B------:R-:W4:Y:S04]  /*05d0*/  @!P0 LDG.E R41, desc[UR8][R4.64+0x30] ;  /* 0x0000300804298981 */ /* 0x000f28000c1e1900 */
[----:B------:R-:W4:Y:S04]  /*05e0*/  @!P4 LDG.E R46, desc[UR8][R4.64+0x40] ;  /* 0x00004008042ec981 */ /* 0x000f28000c1e1900 */
[----:B------:R-:W4:Y:S04]  /*05f0*/  @!P5 LDG.E R48, desc[UR8][R4.64+0x44] ;  /* 0x000044080430d981 */ /* 0x000f28000c1e1900 */
[----:B------:R1:W4:Y:S01]  /*0600*/  @!P6 LDG.E R49, desc[UR8][R4.64+0x48] ;  /* 0x000048080431e981 */ /* 0x000322000c1e1900 */
[----:B------:R-:W-:Y:S01]  /*0610*/  P2R R56, PR, RZ, 0x1 ;  /* 0x00000001ff387803 */ /* 0x000fe20000000000 */
[----:B------:R-:W-:Y:S01]  /*0620*/  BAR.SYNC.DEFER_BLOCKING 0x0 ;  /* 0x0000000000007b1d */ /* 0x000fe20000010000 */
[----:B------:R-:W-:-:S04]  /*0630*/  ISETP.NE.AND P0, PT, R55, RZ, PT ;  /* 0x000000ff3700720c */ /* 0x000fc80003f05270 */
[----:B------:R-:W-:Y:S02]  /*0640*/  P2R R55, PR, RZ, 0x1 ;  /* 0x00000001ff377803 */ /* 0x000fe40000000000 */
[----:B------:R-:W-:-:S04]  /*0650*/  ISETP.NE.AND P0, PT, R54, RZ, PT ;  /* 0x000000ff3600720c */ /* 0x000fc80003f05270 */
[----:B------:R-:W-:Y:S02]  /*0660*/  P2R R54, PR, RZ, 0x1 ;  /* 0x00000001ff367803 */ /* 0x000fe40000000000 */
[----:B------:R-:W-:-:S04]  /*0670*/  ISETP.NE.AND P0, PT, R53, RZ, PT ;  /* 0x000000ff3500720c */ /* 0x000fc80003f05270 */
[----:B------:R-:W-:Y:S02]  /*0680*/  P2R R53, PR, RZ, 0x1 ;  /* 0x00000001ff357803 */ /* 0x000fe40000000000 */
[----:B------:R-:W-:-:S04]  /*0690*/  ISETP.NE.AND P0, PT, R52, RZ, PT ;  /* 0x000000ff3400720c */ /* 0x000fc80003f05270 */
[----:B------:R-:W-:Y:S01]  /*06a0*/  P2R R52, PR, RZ, 0x1 ;  /* 0x00000001ff347803 */ /* 0x000fe20000000000 */
[----:B------:R-:W5:Y:S01]  /*06b0*/  @!P1 LDG.E R23, desc[UR8][R6.64+0x34] ;  /* 0x0000340806179981 */ /* 0x000f62000c1e1900 */
[----:B------:R-:W-:-:S03]  /*06c0*/  ISETP.NE.AND P0, PT, R51, RZ, PT ;  /* 0x000000ff3300720c */ /* 0x000fc60003f05270 */
[----:B------:R-:W5:Y:S01]  /*06d0*/  @!P2 LDG.E R24, desc[UR8][R6.64+0x38] ;  /* 0x000038080618a981 */ /* 0x000f62000c1e1900 */
[----:B------:R-:W-:Y:S02]  /*06e0*/  P2R R51, PR, RZ, 0x1 ;  /* 0x00000001ff337803 */ /* 0x000fe40000000000 */
[----:B------:R-:W-:Y:S01]  /*06f0*/  ISETP.NE.AND P0, PT, R50, RZ, PT ;  /* 0x000000ff3200720c */ /* 0x000fe20003f05270 */
[----:B------:R-:W5:Y:S03]  /*0700*/  @!P3 LDG.E R25, desc[UR8][R6.64+0x3c] ;  /* 0x00003c080619b981 */ /* 0x000f66000c1e1900 */
[----:B------:R-:W-:Y:S01]  /*0710*/  P2R R50, PR, RZ, 0x1 ;  /* 0x00000001ff327803 */ /* 0x000fe20000000000 */
[----:B------:R-:W5:Y:S01]  /*0720*/  @!P4 LDG.E R26, desc[UR8][R6.64+0x40] ;  /* 0x00004008061ac981 */ /* 0x000f62000c1e1900 */
[----:B------:R-:W-:-:S03]  /*0730*/  ISETP.NE.AND P0, PT, R47, RZ, PT ;  /* 0x000000ff2f00720c */ /* 0x000fc60003f05270 */
[----:B------:R-:W5:Y:S01]  /*0740*/  @!P5 LDG.E R27, desc[UR8][R6.64+0x44] ;  /* 0x00004408061bd981 */ /* 0x000f62000c1e1900 */
[----:B------:R-:W-:Y:S02]  /*0750*/  P2R R47, PR, RZ, 0x1 ;  /* 0x00000001ff2f7803 */ /* 0x000fe40000000000 */
[----:B------:R-:W-:Y:S01]  /*0760*/  ISETP.NE.AND P0, PT, R45, RZ, PT ;  /* 0x000000ff2d00720c */ /* 0x000fe20003f05270 */
[----:B------:R-:W5:Y:S03]  /*0770*/  @!P6 LDG.E R28, desc[UR8][R6.64+0x48] ;  /* 0x00004808061ce981 */ /* 0x000f66000c1e1900 */
[----:B------:R-:W-:Y:S02]  /*0780*/  P2R R45, PR, RZ, 0x1 ;  /* 0x00000001ff2d7803 */ /* 0x000fe40000000000 */
[----:B------:R-:W-:-:S04]  /*0790*/  ISETP.NE.AND P0, PT, R11, RZ, PT ;  /* 0x000000ff0b00720c */ /* 0x000fc80003f05270 */
[----:B------:R-:W-:Y:S02]  /*07a0*/  P2R R11, PR, RZ, 0x1 ;  /* 0x00000001ff0b7803 */ /* 0x000fe40000000000 */
[----:B------:R-:W-:-:S04]  /*07b0*/  ISETP.NE.AND P0, PT, R10, RZ, PT ;  /* 0x000000ff0a00720c */ /* 0x000fc80003f05270 */
[----:B------:R-:W-:Y:S02]  /*07c0*/  P2R R10, PR, RZ, 0x1 ;  /* 0x00000001ff0a7803 */ /* 0x000fe40000000000 */
[----:B------:R-:W-:-:S04]  /*07d0*/  ISETP.NE.AND P0, PT, R8, RZ, PT ;  /* 0x000000ff0800720c */ /* 0x000fc80003f05270 */
[----:B------:R-:W-:Y:S02]  /*07e0*/  P2R R8, PR, RZ, 0x1 ;  /* 0x00000001ff087803 */ /* 0x000fe40000000000 */
[----:B------:R-:W-:Y:S01]  /*07f0*/  ISETP.GE.AND P0, PT, R9, UR4, PT ;  /* 0x0000000409007c0c */ /* 0x000fe2000bf06270 */
[----:B------:R-:W0:-:S12]  /*0800*/  LDCU.64 UR4, c[0x0][0x3a8] ;  /* 0x00007500ff0477ac */ /* 0x000e180008000a00 */
[----:B------:R-:W5:Y:S01]  /*0810*/  @!P0 LDG.E R2, desc[UR8][R6.64] ;  /* 0x0000000806028981 */ /* 0x000f62000c1e1900 */
[----:B------:R-:W-:-:S13]  /*0820*/  ISETP.NE.AND P0, PT, R8, RZ, PT ;  /* 0x000000ff0800720c */ /* 0x000fda0003f05270 */
        /* <DEDUP_REMOVED lines=21> */
[----:B------:R-:W-:Y:S01]  /*0980*/  ISETP.NE.AND P0, PT, R56, RZ, PT ;  /* 0x000000ff3800720c */ /* 0x000fe20003f05270 */
[----:B------:R-:W-:Y:S01]  /*0990*/  IMAD.MOV.U32 R8, RZ, RZ, -0x1 ;  /* 0xffffffffff087424 */ /* 0x000fe200078e00ff */
[----:B--2---:R-:W-:-:S04]  /*09a0*/  ISETP.GT.AND P1, PT, R30, -0x1, PT ;  /* 0xffffffff1e00780c */ /* 0x004fc80003f24270 */
[----:B-1----:R-:W-:-:S07]  /*09b0*/  SEL R5, R8, 0x80000000, !P1 ;  /* 0x8000000008057807 */ /* 0x002fce0004800000 */
[----:B------:R1:W5:Y:S01]  /*09c0*/  @!P0 LDG.E R22, desc[UR8][R6.64+0x30] ;  /* 0x0000300806168981 */ /* 0x000362000c1e1900 */
[----:B---3--:R-:W-:Y:S02]  /*09d0*/  ISETP.GT.AND P0, PT, R29, -0x1, PT ;  /* 0xffffffff1d00780c */ /* 0x008fe40003f04270 */
[----:B----4-:R-:W-:Y:S02]  /*09e0*/  ISETP.GT.AND P1, PT, R32, -0x1, PT ;  /* 0xffffffff2000780c */ /* 0x010fe40003f24270 */
[----:B------:R-:W-:Y:S02]  /*09f0*/  SEL R4, R8, 0x80000000, !P0 ;  /* 0x8000000008047807 */ /* 0x000fe40004000000 */
[----:B------:R-:W-:Y:S02]  /*0a00*/  ISETP.GT.AND P0, PT, R31, -0x1, PT ;  /* 0xffffffff1f00780c */ /* 0x000fe40003f04270 */
[----:B------:R-:W-:Y:S02]  /*0a10*/  LOP3.LUT R29, R4, R29, RZ, 0x3c, !PT ;  /* 0x0000001d041d7212 */ /* 0x000fe400078e3cff */
[----:B------:R-:W-:-:S02]  /*0a20*/  LOP3.LUT R30, R5, R30, RZ, 0x3c, !PT ;  /* 0x0000001e051e7212 */ /* 0x000fc400078e3cff */
[C---:B------:R-:W-:Y:S02]  /*0a30*/  SEL R4, R8.reuse, 0x80000000, !P0 ;  /* 0x8000000008047807 */ /* 0x040fe40004000000 */
[----:B------:R-:W-:Y:S02]  /*0a40*/  SEL R5, R8, 0x80000000, !P1 ;  /* 0x8000000008057807 */ /* 0x000fe40004800000 */
[----:B------:R-:W-:Y:S02]  /*0a50*/  ISETP.GT.AND P2, PT, R33, -0x1, PT ;  /* 0xffffffff2100780c */ /* 0x000fe40003f44270 */
[----:B------:R-:W-:Y:S02]  /*0a60*/  ISETP.GT.AND P3, PT, R34, -0x1, PT ;  /* 0xffffffff2200780c */ /* 0x000fe40003f64270 */
[----:B------:R-:W-:Y:S02]  /*0a70*/  ISETP.GT.AND P0, PT, R35, -0x1, PT ;  /* 0xffffffff2300780c */ /* 0x000fe40003f04270 */
[----:B------:R-:W-:-:S02]  /*0a80*/  ISETP.GT.AND P1, PT, R36, -0x1, PT ;  /* 0xffffffff2400780c */ /* 0x000fc40003f24270 */
[----:B------:R-:W-:Y:S02]  /*0a90*/  LOP3.LUT R31, R4, R31, RZ, 0x3c, !PT ;  /* 0x0000001f041f7212 */ /* 0x000fe400078e3cff */
[----:B------:R-:W-:Y:S01]  /*0aa0*/  LOP3.LUT R32, R5, R32, RZ, 0x3c, !PT ;  /* 0x0000002005207212 */ /* 0x000fe200078e3cff */
[----:B0-----:R-:W-:Y:S01]  /*0ab0*/  UIADD3 UR7, UPT, UPT, UR4, 0x6, URZ ;  /* 0x0000000604077890 */ /* 0x001fe2000fffe0ff */
[C---:B-1----:R-:W-:Y:S01]  /*0ac0*/  SEL R6, R8.reuse, 0x80000000, !P2 ;  /* 0x8000000008067807 */ /* 0x042fe20005000000 */
[----:B------:R-:W-:Y:S01]  /*0ad0*/  UIADD3 UR5, UPT, UPT, -UR4, UR5, URZ ;  /* 0x0000000504057290 */ /* 0x000fe2000fffe1ff */
[C---:B------:R-:W-:Y:S02]  /*0ae0*/  SEL R7, R8.reuse, 0x80000000, !P3 ;  /* 0x8000000008077807 */ /* 0x040fe40005800000 */
[C---:B------:R-:W-:Y:S02]  /*0af0*/  SEL R4, R8.reuse, 0x80000000, !P0 ;  /* 0x8000000008047807 */ /* 0x040fe40004000000 */
[----:B------:R-:W-:Y:S01]  /*0b00*/  SEL R5, R8, 0x80000000, !P1 ;  /* 0x8000000008057807 */ /* 0x000fe20004800000 */
[----:B------:R-:W-:Y:S01]  /*0b10*/  UMOV UR4, 0x400 ;  /* 0x0000040000047882 */ /* 0x000fe20000000000 */
[----:B------:R-:W-:-:S02]  /*0b20*/  ISETP.GT.AND P2, PT, R37, -0x1, PT ;  /* 0xffffffff2500780c */ /* 0x000fc40003f44270 */
[----:B------:R-:W-:Y:S02]  /*0b30*/  ISETP.GT.AND P3, PT, R38, -0x1, PT ;  /* 0xffffffff2600780c */ /* 0x000fe40003f64270 */
[----:B------:R-:W-:Y:S01]  /*0b40*/  ISETP.GT.AND P0, PT, R39, -0x1, PT ;  /* 0xffffffff2700780c */ /* 0x000fe20003f04270 */
[----:B------:R-:W-:Y:S01]  /*0b50*/  BAR.SYNC.DEFER_BLOCKING 0x0 ;  /* 0x0000000000007b1d */ /* 0x000fe20000010000 */
[----:B------:R-:W-:Y:S01]  /*0b60*/  ISETP.GT.AND P1, PT, R40, -0x1, PT ;  /* 0xffffffff2800780c */ /* 0x000fe20003f24270 */
[----:B------:R-:W-:Y:S01]  /*0b70*/  ULEA UR4, UR6, UR4, 0x18 ;  /* 0x0000000406047291 */ /* 0x000fe2000f8ec0ff */
[----:B------:R-:W-:Y:S02]  /*0b80*/  LOP3.LUT R33, R6, R33, RZ, 0x3c, !PT ;  /* 0x0000002106217212 */ /* 0x000fe400078e3cff */
[----:B------:R-:W-:Y:S02]  /*0b90*/  LOP3.LUT R34, R7, R34, RZ, 0x3c, !PT ;  /* 0x0000002207227212 */ /* 0x000fe400078e3cff */
[----:B------:R-:W-:-:S02]  /*0ba0*/  LOP3.LUT R35, R4, R35, RZ, 0x3c, !PT ;  /* 0x0000002304237212 */ /* 0x000fc400078e3cff */
[----:B------:R-:W-:Y:S02]  /*0bb0*/  LOP3.LUT R36, R5, R36, RZ, 0x3c, !PT ;  /* 0x0000002405247212 */ /* 0x000fe400078e3cff */
[C---:B------:R-:W-:Y:S02]  /*0bc0*/  SEL R6, R8.reuse, 0x80000000, !P2 ;  /* 0x8000000008067807 */ /* 0x040fe40005000000 */
[C---:B------:R-:W-:Y:S02]  /*0bd0*/  SEL R7, R8.reuse, 0x80000000, !P3 ;  /* 0x8000000008077807 */ /* 0x040fe40005800000 */
[C---:B------:R-:W-:Y:S02]  /*0be0*/  SEL R4, R8.reuse, 0x80000000, !P0 ;  /* 0x8000000008047807 */ /* 0x040fe40004000000 */
[----:B------:R-:W-:Y:S02]  /*0bf0*/  SEL R5, R8, 0x80000000, !P1 ;  /* 0x8000000008057807 */ /* 0x000fe40004800000 */
[----:B------:R-:W-:-:S02]  /*0c00*/  ISETP.GT.AND P2, PT, R41, -0x1, PT ;  /* 0xffffffff2900780c */ /* 0x000fc40003f44270 */
[----:B------:R-:W-:Y:S02]  /*0c10*/  ISETP.GT.AND P3, PT, R42, -0x1, PT ;  /* 0xffffffff2a00780c */ /* 0x000fe40003f64270 */
[----:B------:R-:W-:Y:S02]  /*0c20*/  ISETP.GT.AND P0, PT, R43, -0x1, PT ;  /* 0xffffffff2b00780c */ /* 0x000fe40003f04270 */
[----:B------:R-:W-:Y:S02]  /*0c30*/  ISETP.GT.AND P1, PT, R44, -0x1, PT ;  /* 0xffffffff2c00780c */ /* 0x000fe40003f24270 */
        /* <DEDUP_REMOVED lines=8> */
[----:B------:R-:W-:-:S02]  /*0cc0*/  LEA R45, R0, UR4, 0x2 ;  /* 0x00000004002d7c11 */ /* 0x000fc4000f8e10ff */
[----:B------:R-:W-:Y:S02]  /*0cd0*/  ISETP.GT.AND P0, PT, R46, -0x1, PT ;  /* 0xffffffff2e00780c */ /* 0x000fe40003f04270 */
[----:B------:R-:W-:Y:S02]  /*0ce0*/  ISETP.GT.AND P1, PT, R48, -0x1, PT ;  /* 0xffffffff3000780c */ /* 0x000fe40003f24270 */
[----:B------:R-:W-:Y:S01]  /*0cf0*/  ISETP.GT.AND P2, PT, R49, -0x1, PT ;  /* 0xffffffff3100780c */ /* 0x000fe20003f44270 */
[----:B------:R-:W-:Y:S01]  /*0d00*/  IMAD R47, R0, 0x80, R45 ;  /* 0x00000080002f7824 */ /* 0x000fe200078e022d */
[----:B------:R-:W-:Y:S02]  /*0d10*/  LOP3.LUT R42, R7, R42, RZ, 0x3c, !PT ;  /* 0x0000002a072a7212 */ /* 0x000fe400078e3cff */
[----:B------:R-:W-:Y:S02]  /*0d20*/  LOP3.LUT R43, R4, R43, RZ, 0x3c, !PT ;  /* 0x0000002b042b7212 */ /* 0x000fe400078e3cff */
[----:B------:R-:W-:-:S02]  /*0d30*/  LOP3.LUT R44, R5, R44, RZ, 0x3c, !PT ;  /* 0x0000002c052c7212 */ /* 0x000fc400078e3cff */
[----:B------:R-:W-:Y:S02]  /*0d40*/  SHF.R.U32.HI R123, RZ, 0x5, R0 ;  /* 0x00000005ff7b7819 */ /* 0x000fe40000011600 */
[C---:B------:R-:W-:Y:S02]  /*0d50*/  SEL R5, R8.reuse, 0x80000000, !P0 ;  /* 0x8000000008057807 */ /* 0x040fe40004000000 */
[C---:B------:R-:W-:Y:S02]  /*0d60*/  SEL R7, R8.reuse, 0x80000000, !P1 ;  /* 0x8000000008077807 */ /* 0x040fe40004800000 */
[----:B------:R-:W-:Y:S01]  /*0d70*/  SEL R4, R8, 0x80000000, !P2 ;  /* 0x8000000008047807 */ /* 0x000fe20005000000 */
[----:B------:R-:W-:Y:S01]  /*0d80*/  IMAD R51, R0, -0x38, R47 ;  /* 0xffffffc800337824 */ /* 0x000fe200078e022f */
[----:B------:R-:W-:Y:S02]  /*0d90*/  LOP3.LUT R41, R6, R41, RZ, 0x3c, !PT ;  /* 0x0000002906297212 */ /* 0x000fe400078e3cff */
[----:B------:R-:W-:-:S02]  /*0da0*/  LOP3.LUT R46, R5, R46, RZ, 0x3c, !PT ;  /* 0x0000002e052e7212 */ /* 0x000fc400078e3cff */
[----:B------:R-:W-:Y:S02]  /*0db0*/  LOP3.LUT R48, R7, R48, RZ, 0x3c, !PT ;  /* 0x0000003007307212 */ /* 0x000fe400078e3cff */
[----:B------:R-:W-:Y:S02]  /*0dc0*/  LOP3.LUT R49, R4, R49, RZ, 0x3c, !PT ;  /* 0x0000003104317212 */ /* 0x000fe400078e3cff */
[----:B------:R-:W-:-:S07]  /*0dd0*/  LEA R50, R123, UR4, 0x2 ;  /* 0x000000047b327c11 */ /* 0x000fce000f8e10ff */
.L_x_533:
[----:B------:R-:W-:Y:S01]  /*0de0*/  UISETP.LT.AND UP0, UPT, UR5, 0x6, UPT ;  /* 0x000000060500788c */ /* 0x000fe2000bf01270 */
[C---:B------:R-:W-:Y:S01]  /*0df0*/  ISETP.NE.AND P0, PT, R29.reuse, 0x7fffffff, PT ;  /* 0x7fffffff1d00780c */ /* 0x040fe20003f05270 */
[----:B------:R-:W-:Y:S01]  /*0e00*/  UIADD3 UR6, UPT, UPT, UR7, -0x6, URZ ;  /* 0xfffffffa07067890 */ /* 0x000fe2000fffe0ff */
[----:B------:R-:W-:Y:S01]  /*0e10*/  STS [R45], RZ ;  /* 0x000000ff2d007388 */ /* 0x000fe20000000800 */
[----:B------:R-:W-:Y:S01]  /*0e20*/  USEL UR4, UR5, 0x6, UP0 ;  /* 0x0000000605047887 */ /* 0x000fe20008000000 */
[----:B0-----:R-:W-:Y:S01]  /*0e30*/  SEL R4, R29, 0x80000000, P0 ;  /* 0x800000001d047807 */ /* 0x001fe20000000000 */
[----:B------:R-:W-:Y:S01]  /*0e40*/  UISETP.GE.AND UP0, UPT, UR7, UR10, UPT ;  /* 0x0000000a0700728c */ /* 0x000fe2000bf06270 */
[----:B------:R-:W-:Y:S01]  /*0e50*/  STS [R45+0x400], RZ ;  /* 0x000400ff2d007388 */ /* 0x000fe20000000800 */
[----:B------:R-:W-:Y:S01]  /*0e60*/  UBMSK UR4, URZ, UR4 ;  /* 0x00000004ff04729b */ /* 0x000fe20008000000 */
[----:B------:R-:W-:Y:S02]  /*0e70*/  SHF.R.U32.HI R4, RZ, UR6, R4 ;  /* 0x00000006ff047c19 */ /* 0x000fe40008011604 */
[----:B------:R-:W-:Y:S01]  /*0e80*/  STS [R45+0x800], RZ ;  /* 0x000800ff2d007388 */ /* 0x000fe20000000800 */
[----:B------:R-:W-:-:S02]  /*0e90*/  ISETP.NE.AND P0, PT, R30, 0x7fffffff, PT ;  /* 0x7fffffff1e00780c */ /* 0x000fc40003f05270 */
[----:B------:R-:W-:Y:S01]  /*0ea0*/  LOP3.LUT R4, R4, UR4, RZ, 0xc0, !PT ;  /* 0x0000000404047c12 */ /* 0x000fe2000f8ec0ff */
[----:B------:R-:W-:Y:S01]  /*0eb0*/  STS [R45+0xc00], RZ ;  /* 0x000c00ff2d007388 */ /* 0x000fe20000000800 */
[C---:B------:R-:W-:Y:S02]  /*0ec0*/  ISETP.NE.AND P2, PT, R123.reuse, 0x6, PT ;  /* 0x000000067b00780c */ /* 0x040fe40003f45270 */
[----:B------:R-:W-:Y:S01]  /*0ed0*/  ISETP.NE.AND P3, PT, R123, 0x7, PT ;  /* 0x000000077b00780c */ /* 0x000fe20003f65270 */
[----:B------:R-:W-:Y:S01]  /*0ee0*/  IMAD.SHL.U32 R5, R4, 0x400, RZ ;  /* 0x0000040004057824 */ /* 0x000fe200078e00ff */
[----:B------:R-:W-:Y:S01]  /*0ef0*/  SHF.R.U32.HI R4, RZ, 0x4, R4 ;  /* 0x00000004ff047819 */ /* 0x000fe20000011604 */
[----:B------:R-:W-:Y:S03]  /*0f00*/  STS [R45+0x1000], RZ ;  /* 0x001000ff2d007388 */ /* 0x000fe60000000800 */
[----:B------:R-:W-:Y:S01]  /*0f10*/  LOP3.LUT R54, R5, 0x7c00, RZ, 0xc, !PT ;  /* 0x00007c0005367812 */ /* 0x000fe200078e0cff */
[----:B------:R-:W-:Y:S01]  /*0f20*/  STS [R45+0x1400], RZ ;  /* 0x001400ff2d007388 */ /* 0x000fe20000000800 */
[----:B------:R-:W-:-:S03]  /*0f30*/  LOP3.LUT R4, R4, 0xffffffe, RZ, 0xc0, !PT ;  /* 0x0ffffffe04047812 */ /* 0x000fc600078ec0ff */
[----:B------:R-:W-:Y:S01]  /*0f40*/  STS [R45+0x1800], RZ ;  /* 0x001800ff2d007388 */ /* 0x000fe20000000800 */
[----:B------:R-:W-:Y:S02]  /*0f50*/  IADD3 R54, PT, PT, -R4, R45, R54 ;  /* 0x0000002d04367210 */ /* 0x000fe40007ffe136 */
[----:B------:R-:W-:Y:S01]  /*0f60*/  SEL R4, R30, 0x80000000, P0 ;  /* 0x800000001e047807 */ /* 0x000fe20000000000 */
[----:B------:R-:W-:Y:S01]  /*0f70*/  STS [R45+0x1c00], RZ ;  /* 0x001c00ff2d007388 */ /* 0x000fe20000000800 */
[----:B------:R-:W-:Y:S02]  /*0f80*/  ISETP.NE.AND P0, PT, R31, 0x7fffffff, PT ;  /* 0x7fffffff1f00780c */ /* 0x000fe40003f05270 */
[----:B------:R-:W-:Y:S01]  /*0f90*/  SHF.R.U32.HI R4, RZ, UR6, R4 ;  /* 0x00000006ff047c19 */ /* 0x000fe20008011604 */
[----:B------:R-:W-:Y:S03]  /*0fa0*/  STS [R45+0x2000], RZ ;  /* 0x002000ff2d007388 */ /* 0x000fe60000000800 */
[----:B------:R-:W-:Y:S01]  /*0fb0*/  LOP3.LUT R4, R4, UR4, RZ, 0xc0, !PT ;  /* 0x0000000404047c12 */ /* 0x000fe2000f8ec0ff */
[----:B------:R-:W-:Y:S03]  /*0fc0*/  STS [R45+0x2400], RZ ;  /* 0x002400ff2d007388 */ /* 0x000fe60000000800 */
[----:B------:R-:W-:Y:S01]  /*0fd0*/  SHF.R.U32.HI R6, RZ, 0x4, R4 ;  /* 0x00000004ff067819 */ /* 0x000fe20000011604 */
[----:B------:R-:W-:Y:S01]  /*0fe0*/  STS [R45+0x2800], RZ ;  /* 0x002800ff2d007388 */ /* 0x000fe20000000800 */
[----:B------:R-:W-:-:S02]  /*0ff0*/  IMAD.SHL.U32 R5, R4, 0x400, RZ ;  /* 0x0000040004057824 */ /* 0x000fc400078e00ff */
[----:B------:R-:W-:Y:S01]  /*1000*/  LOP3.LUT R6, R6, 0xffffffe, RZ, 0xc0, !PT ;  /* 0x0ffffffe06067812 */ /* 0x000fe200078ec0ff */
[----:B------:R-:W-:Y:S02]  /*1010*/  STS [R45+0x2c00], RZ ;  /* 0x002c00ff2d007388 */ /* 0x000fe40000000800 */
[----:B------:R-:W-:Y:S02]  /*1020*/  LOP3.LUT R4, R5, 0x7c00, RZ, 0xc, !PT ;  /* 0x00007c0005047812 */ /* 0x000fe400078e0cff */
[----:B------:R-:W-:Y:S02]  /*1030*/  STS [R45+0x3000], RZ ;  /* 0x003000ff2d007388 */ /* 0x000fe40000000800 */
[----:B------:R-:W-:Y:S02]  /*1040*/  IADD3 R55, PT, PT, -R6, R45, R4 ;  /* 0x0000002d06377210 */ /* 0x000fe40007ffe104 */
[----:B------:R-:W-:Y:S01]  /*1050*/  STS [R45+0x3400], RZ ;  /* 0x003400ff2d007388 */ /* 0x000fe20000000800 */
[----:B------:R-:W-:-:S02]  /*1060*/  SEL R4, R31, 0x80000000, P0 ;  /* 0x800000001f047807 */ /* 0x000fc40000000000 */
[----:B------:R-:W-:Y:S01]  /*1070*/  ISETP.NE.AND P0, PT, R32, 0x7fffffff, PT ;  /* 0x7fffffff2000780c */ /* 0x000fe20003f05270 */
[----:B------:R-:W-:Y:S01]  /*1080*/  STS [R45+0x3800], RZ ;  /* 0x003800ff2d007388 */ /* 0x000fe20000000800 */
[----:B------:R-:W-:-:S03]  /*1090*/  SHF.R.U32.HI R4, RZ, UR6, R4 ;  /* 0x00000006ff047c19 */ /* 0x000fc60008011604 */
[----:B------:R-:W-:Y:S01]  /*10a0*/  STS [R45+0x3c00], RZ ;  /* 0x003c00ff2d007388 */ /* 0x000fe20000000800 */
[----:B------:R-:W-:-:S03]  /*10b0*/  LOP3.LUT R4, R4, UR4, RZ, 0xc0, !PT ;  /* 0x0000000404047c12 */ /* 0x000fc6000f8ec0ff */
[----:B------:R-:W-:Y:S02]  /*10c0*/  STS [R45+0x4000], RZ ;  /* 0x004000ff2d007388 */ /* 0x000fe40000000800 */
[----:B------:R-:W-:Y:S01]  /*10d0*/  IMAD.SHL.U32 R6, R4, 0x400, RZ ;  /* 0x0000040004067824 */ /* 0x000fe200078e00ff */
[----:B------:R-:W-:Y:S01]  /*10e0*/  SHF.R.U32.HI R4, RZ, 0x4, R4 ;  /* 0x00000004ff047819 */ /* 0x000fe20000011604 */
[----:B------:R-:W-:Y:S03]  /*10f0*/  STS [R45+0x4400], RZ ;  /* 0x004400ff2d007388 */ /* 0x000fe60000000800 */
[----:B------:R-:W-:Y:S01]  /*1100*/  LOP3.LUT R6, R6, 0x7c00, RZ, 0xc, !PT ;  /* 0x00007c0006067812 */ /* 0x000fe200078e0cff */
[----:B------:R-:W-:Y:S01]  /*1110*/  STS [R45+0x4800], RZ ;  /* 0x004800ff2d007388 */ /* 0x000fe20000000800 */
[----:B------:R-:W-:-:S03]  /*1120*/  LOP3.LUT R57, R4, 0xffffffe, RZ, 0xc0, !PT ;  /* 0x0ffffffe04397812 */ /* 0x000fc600078ec0ff */
[----:B------:R-:W-:Y:S01]  /*1130*/  STS [R45+0x4c00], RZ ;  /* 0x004c00ff2d007388 */ /* 0x000fe20000000800 */
[----:B------:R-:W-:-:S03]  /*1140*/  IADD3 R57, PT, PT, -R57, R45, R6 ;  /* 0x0000002d39397210 */ /* 0x000fc60007ffe106 */
[----:B------:R-:W-:Y:S04]  /*1150*/  STS [R45+0x5000], RZ ;  /* 0x005000ff2d007388 */ /* 0x000fe80000000800 */
        /* <DEDUP_REMOVED lines=12> */
[----:B------:R-:W0:Y:S01]  /*1220*/  LDS.U16 R52, [R54+0x2] ;  /* 0x0000020036347984 */ /* 0x000e220000000400 */
[----:B------:R-:W1:Y:S02]  /*1230*/  S2R R127, SR_LANEID ;  /* 0x00000000007f7919 */ /* 0x000e640000000000 */
[----:B-1----:R-:W-:Y:S01]  /*1240*/  ISETP.NE.AND P1, PT, R127, 0x1f, PT ;  /* 0x0000001f7f00780c */ /* 0x002fe20003f25270 */
[----:B0-----:R-:W-:-:S05]  /*1250*/  VIADD R5, R52, 0x1 ;  /* 0x0000000134057836 */ /* 0x001fca0000000000 */
[----:B------:R0:W-:Y:S04]  /*1260*/  STS.U16 [R54+0x2], R5 ;  /* 0x0000020536007388 */ /* 0x0001e80000000400 */
[----:B------:R-:W1:Y:S01]  /*1270*/  LDS.U16 R56, [R55+0x2] ;  /* 0x0000020037387984 */ /* 0x000e620000000400 */
[----:B0-----:R-:W-:Y:S02]  /*1280*/  SEL R5, R32, 0x80000000, P0 ;  /* 0x8000000020057807 */ /* 0x001fe40000000000 */
[----:B------:R-:W-:Y:S02]  /*1290*/  ISETP.NE.AND P0, PT, R33, 0x7fffffff, PT ;  /* 0x7fffffff2100780c */ /* 0x000fe40003f05270 */
[----:B------:R-:W-:-:S04]  /*12a0*/  SHF.R.U32.HI R5, RZ, UR6, R5 ;  /* 0x00000006ff057c19 */ /* 0x000fc80008011605 */
[----:B------:R-:W-:-:S05]  /*12b0*/  LOP3.LUT R5, R5, UR4, RZ, 0xc0, !PT ;  /* 0x0000000405057c12 */ /* 0x000fca000f8ec0ff */
[----:B------:R-:W-:Y:S01]  /*12c0*/  IMAD.SHL.U32 R6, R5, 0x400, RZ ;  /* 0x0000040005067824 */ /* 0x000fe200078e00ff */
[----:B------:R-:W-:-:S04]  /*12d0*/  SHF.R.U32.HI R5, RZ, 0x4, R5 ;  /* 0x00000004ff057819 */ /* 0x000fc80000011605 */
[----:B------:R-:W-:Y:S02]  /*12e0*/  LOP3.LUT R8, R6, 0x7c00, RZ, 0xc, !PT ;  /* 0x00007c0006087812 */ /* 0x000fe400078e0cff */
[----:B------:R-:W-:-:S04]  /*12f0*/  LOP3.LUT R5, R5, 0xffffffe, RZ, 0xc0, !PT ;  /* 0x0ffffffe05057812 */ /* 0x000fc800078ec0ff */
[----:B------:R-:W-:Y:S01]  /*1300*/  IADD3 R59, PT, PT, -R5, R45, R8 ;  /* 0x0000002d053b7210 */ /* 0x000fe20007ffe108 */
[----:B-1----:R-:W-:-:S05]  /*1310*/  VIADD R4, R56, 0x1 ;  /* 0x0000000138047836 */ /* 0x002fca0000000000 */
        /* <DEDUP_REMOVED lines=9> */
[----:B------:R-:W-:Y:S02]  /*13b0*/  LOP3.LUT R61, R4, 0xffffffe, RZ, 0xc0, !PT ;  /* 0x0ffffffe043d7812 */ /* 0x000fe400078ec0ff */
[----:B------:R-:W-:Y:S02]  /*13c0*/  SEL R5, R34, 0x80000000, P0 ;  /* 0x8000000022057807 */ /* 0x000fe40000000000 */
[----:B------:R-:W-:Y:S02]  /*13d0*/  IADD3 R61, PT, PT, -R61, R45, R8 ;  /* 0x0000002d3d3d7210 */ /* 0x000fe40007ffe108 */
[----:B------:R-:W-:Y:S02]  /*13e0*/  SHF.R.U32.HI R5, RZ, UR6, R5 ;  /* 0x00000006ff057c19 */ /* 0x000fe40008011605 */
[----:B------:R-:W-:-:S02]  /*13f0*/  ISETP.NE.AND P0, PT, R35, 0x7fffffff, PT ;  /* 0x7fffffff2300780c */ /* 0x000fc40003f05270 */
[----:B------:R-:W-:Y:S01]  /*1400*/  LOP3.LUT R5, R5, UR4, RZ, 0xc0, !PT ;  /* 0x0000000405057c12 */ /* 0x000fe2000f8ec0ff */
[----:B-1----:R-:W-:-:S05]  /*1410*/  VIADD R6, R58, 0x1 ;  /* 0x000000013a067836 */ /* 0x002fca0000000000 */
[----:B------:R0:W-:Y:S04]  /*1420*/  STS.U16 [R57+0x2], R6 ;  /* 0x0000020639007388 */ /* 0x0001e80000000400 */
[----:B------:R-:W1:Y:S01]  /*1430*/  LDS.U16 R60, [R59+0x2] ;  /* 0x000002003b3c7984 */ /* 0x000e620000000400 */
[----:B0-----:R-:W-:Y:S01]  /*1440*/  IMAD.SHL.U32 R6, R5, 0x400, RZ ;  /* 0x0000040005067824 */ /* 0x001fe200078e00ff */
        /* <DEDUP_REMOVED lines=151> */
[----:B0-----:R-:W-:-:S04]  /*1dc0*/  SEL R4, R49, 0x80000000, P0 ;  /* 0x8000000031047807 */ /* 0x001fc80000000000 */
[----:B------:R-:W-:Y:S01]  /*1dd0*/  SHF.R.U32.HI R4, RZ, UR6, R4 ;  /* 0x00000006ff047c19 */ /* 0x000fe20008011604 */
[----:B------:R-:W0:Y:S03]  /*1de0*/  S2UR UR6, SR_CgaCtaId ;  /* 0x00000000000679c3 */ /* 0x000e260000008800 */
[----:B------:R-:W-:Y:S01]  /*1df0*/  LOP3.LUT R4, R4, UR4, RZ, 0xc0, !PT ;  /* 0x0000000404047c12 */ /* 0x000fe2000f8ec0ff */
[----:B------:R-:W-:-:S04]  /*1e00*/  UMOV UR4, 0x400 ;  /* 0x0000040000047882 */ /* 0x000fc80000000000 */
[----:B------:R-:W-:Y:S01]  /*1e10*/  IMAD.SHL.U32 R5, R4, 0x400, RZ ;  /* 0x0000040004057824 */ /* 0x000fe200078e00ff */
[----:B------:R-:W-:-:S04]  /*1e20*/  SHF.R.U32.HI R4, RZ, 0x4, R4 ;  /* 0x00000004ff047819 */ /* 0x000fc80000011604 */
[----:B------:R-:W-:Y:S02]  /*1e30*/  LOP3.LUT R8, R5, 0x7c00, RZ, 0xc, !PT ;  /* 0x00007c0005087812 */ /* 0x000fe400078e0cff */
[----:B------:R-:W-:-:S04]  /*1e40*/  LOP3.LUT R89, R4, 0xffffffe, RZ, 0xc0, !PT ;  /* 0x0ffffffe04597812 */ /* 0x000fc800078ec0ff */
[----:B------:R-:W-:Y:S01]  /*1e50*/  IADD3 R89, PT, PT, -R89, R45, R8 ;  /* 0x0000002d59597210 */ /* 0x000fe20007ffe108 */
[----:B0-----:R-:W-:Y:S01]  /*1e60*/  ULEA UR4, UR6, UR4, 0x18 ;  /* 0x0000000406047291 */ /* 0x001fe2000f8ec0ff */
[----:B-1----:R-:W-:-:S05]  /*1e70*/  VIADD R6, R86, 0x1 ;  /* 0x0000000156067836 */ /* 0x002fca0000000000 */
[----:B------:R-:W-:Y:S04]  /*1e80*/  STS.U16 [R85+0x2], R6 ;  /* 0x0000020655007388 */ /* 0x000fe80000000400 */
[----:B------:R-:W0:Y:S02]  /*1e90*/  LDS.U16 R88, [R87+0x2] ;  /* 0x0000020057587984 */ /* 0x000e240000000400 */
[----:B0-----:R-:W-:-:S05]  /*1ea0*/  VIADD R4, R88, 0x1 ;  /* 0x0000000158047836 */ /* 0x001fca0000000000 */
[----:B------:R-:W-:Y:S04]  /*1eb0*/  STS.U16 [R87+0x2], R4 ;  /* 0x0000020457007388 */ /* 0x000fe80000000400 */
[----:B------:R-:W0:Y:S02]  /*1ec0*/  LDS.U16 R90, [R89+0x2] ;  /* 0x00000200595a7984 */ /* 0x000e240000000400 */
[----:B0-----:R-:W-:-:S05]  /*1ed0*/  VIADD R6, R90, 0x1 ;  /* 0x000000015a067836 */ /* 0x001fca0000000000 */
[----:B------:R-:W-:Y:S01]  /*1ee0*/  STS.U16 [R89+0x2], R6 ;  /* 0x0000020659007388 */ /* 0x000fe20000000400 */
[----:B------:R-:W-:Y:S06]  /*1ef0*/  BAR.SYNC.DEFER_BLOCKING 0x0 ;  /* 0x0000000000007b1d */ /* 0x000fec0000010000 */
[----:B------:R-:W-:Y:S04]  /*1f00*/  LDS R91, [R47] ;  /* 0x000000002f5b7984 */ /* 0x000fe80000000800 */
[----:B------:R-:W0:Y:S04]  /*1f10*/  LDS R92, [R47+0x4] ;  /* 0x000004002f5c7984 */ /* 0x000e280000000800 */
[----:B------:R-:W1:Y:S04]  /*1f20*/  LDS R93, [R47+0x8] ;  /* 0x000008002f5d7984 */ /* 0x000e680000000800 */
[----:B------:R-:W2:Y:S04]  /*1f30*/  LDS R94, [R47+0xc] ;  /* 0x00000c002f5e7984 */ /* 0x000ea80000000800 */
[----:B------:R-:W3:Y:S04]  /*1f40*/  LDS R95, [R47+0x10] ;  /* 0x000010002f5f7984 */ /* 0x000ee80000000800 */
[----:B------:R-:W4:Y:S04]  /*1f50*/  LDS R96, [R47+0x14] ;  /* 0x000014002f607984 */ /* 0x000f280000000800 */
[----:B------:R-:W4:Y:S04]  /*1f60*/  LDS R97, [R47+0x18] ;  /* 0x000018002f617984 */ /* 0x000f280000000800 */
[----:B------:R-:W4:Y:S04]  /*1f70*/  LDS R98, [R47+0x1c] ;  /* 0x00001c002f627984 */ /* 0x000f280000000800 */
[----:B------:R-:W4:Y:S04]  /*1f80*/  LDS R99, [R47+0x20] ;  /* 0x000020002f637984 */ /* 0x000f280000000800 */
[----:B------:R-:W4:Y:S04]  /*1f90*/  LDS R100, [R47+0x24] ;  /* 0x000024002f647984 */ /* 0x000f280000000800 */
[----:B------:R-:W4:Y:S04]  /*1fa0*/  LDS R101, [R47+0x28] ;  /* 0x000028002f657984 */ /* 0x000f280000000800 */
[----:B------:R-:W4:Y:S01]  /*1fb0*/  LDS R102, [R47+0x2c] ;  /* 0x00002c002f667984 */ /* 0x000f220000000800 */
[----:B0-----:R-:W-:-:S03]  /*1fc0*/  IMAD.IADD R92, R91, 0x1, R92 ;  /* 0x000000015b5c7824 */ /* 0x001fc600078e025c */
[----:B------:R-:W0:Y:S01]  /*1fd0*/  LDS R103, [R47+0x30] ;  /* 0x000030002f677984 */ /* 0x000e220000000800 */
[----:B-1----:R-:W-:-:S03]  /*1fe0*/  IMAD.IADD R93, R93, 0x1, R92 ;  /* 0x000000015d5d7824 */ /* 0x002fc600078e025c */
[----:B------:R-:W1:Y:S01]  /*1ff0*/  LDS R104, [R47+0x34] ;  /* 0x000034002f687984 */ /* 0x000e620000000800 */
[----:B--2---:R-:W-:-:S03]  /*2000*/  IMAD.IADD R94, R94, 0x1, R93 ;  /* 0x000000015e5e7824 */ /* 0x004fc600078e025d */
[----:B------:R-:W2:Y:S01]  /*2010*/  LDS R105, [R47+0x38] ;  /* 0x000038002f697984 */ /* 0x000ea20000000800 */
[----:B---3--:R-:W-:-:S03]  /*2020*/  IMAD.IADD R95, R95, 0x1, R94 ;  /* 0x000000015f5f7824 */ /* 0x008fc600078e025e */
[----:B------:R-:W3:Y:S01]  /*2030*/  LDS R106, [R47+0x3c] ;  /* 0x00003c002f6a7984 */ /* 0x000ee20000000800 */
[----:B----4-:R-:W-:-:S03]  /*2040*/  IMAD.IADD R96, R96, 0x1, R95 ;  /* 0x0000000160607824 */ /* 0x010fc600078e025f */
[----:B------:R-:W4:Y:S01]  /*2050*/  LDS R107, [R47+0x40] ;  /* 0x000040002f6b7984 */ /* 0x000f220000000800 */
[----:B------:R-:W-:-:S03]  /*2060*/  IMAD.IADD R97, R97, 0x1, R96 ;  /* 0x0000000161617824 */ /* 0x000fc600078e0260 */
        /* <DEDUP_REMOVED lines=31> */
[----:B------:R-:W-:-:S04]  /*2260*/  IMAD.IADD R113, R113, 0x1, R112 ;  /* 0x0000000171717824 */ /* 0x000fc800078e0270 */
[----:B0-----:R-:W-:-:S04]  /*2270*/  IMAD.IADD R114, R114, 0x1, R113 ;  /* 0x0000000172727824 */ /* 0x001fc800078e0271 */
[----:B-1----:R-:W-:-:S04]  /*2280*/  IMAD.IADD R115, R115, 0x1, R114 ;  /* 0x0000000173737824 */ /* 0x002fc800078e0272 */
[----:B--2---:R-:W-:-:S04]  /*2290*/  IMAD.IADD R116, R116, 0x1, R115 ;  /* 0x0000000174747824 */ /* 0x004fc800078e0273 */
[----:B---3--:R-:W-:-:S04]  /*22a0*/  IMAD.IADD R117, R117, 0x1, R116 ;  /* 0x0000000175757824 */ /* 0x008fc800078e0274 */
[----:B----4-:R-:W-:-:S04]  /*22b0*/  IMAD.IADD R118, R118, 0x1, R117 ;  /* 0x0000000176767824 */ /* 0x010fc800078e0275 */
[----:B------:R-:W-:-:S04]  /*22c0*/  IMAD.IADD R119, R119, 0x1, R118 ;  /* 0x0000000177777824 */ /* 0x000fc800078e0276 */
[----:B------:R-:W-:-:S04]  /*22d0*/  IMAD.IADD R120, R120, 0x1, R119 ;  /* 0x0000000178787824 */ /* 0x000fc800078e0277 */
[----:B------:R-:W-:-:S04]  /*22e0*/  IMAD.IADD R121, R121, 0x1, R120 ;  /* 0x0000000179797824 */ /* 0x000fc800078e0278 */
[----:B------:R-:W-:-:S04]  /*22f0*/  IMAD.IADD R122, R122, 0x1, R121 ;  /* 0x000000017a7a7824 */ /* 0x000fc800078e0279 */
[----:B------:R-:W-:-:S05]  /*2300*/  IMAD.IADD R124, R5, 0x1, R122 ;  /* 0x00000001057c7824 */ /* 0x000fca00078e027a */
        /* <DEDUP_REMOVED lines=8> */
[----:B------:R-:W0:Y:S02]  /*2390*/  SHFL.UP P0, R125, R126, 0x10, RZ ;  /* 0x060000007e7d7989 */ /* 0x000e2400000000ff */
[----:B0-----:R-:W-:Y:S01]  /*23a0*/  @P0 IMAD.IADD R125, R126, 0x1, R125 ;  /* 0x000000017e7d0824 */ /* 0x001fe200078e027d */
[----:B------:R-:W-:-:S03]  /*23b0*/  ISETP.NE.AND P0, PT, R123, 0x1, PT ;  /* 0x000000017b00780c */ /* 0x000fc60003f05270 */
[----:B------:R-:W-:Y:S01]  /*23c0*/  IMAD.IADD R124, R125, 0x1, -R124 ;  /* 0x000000017d7c7824 */ /* 0x000fe200078e0a7c */
[----:B------:R-:W-:Y:S01]  /*23d0*/  @!P1 STS [R50+0x8400], R125 ;  /* 0x0084007d32009388 */ /* 0x000fe20000000800 */
[----:B------:R-:W-:Y:S01]  /*23e0*/  BAR.SYNC.DEFER_BLOCKING 0x0 ;  /* 0x0000000000007b1d */ /* 0x000fe20000010000 */
[----:B------:R-:W-:-:S05]  /*23f0*/  ISETP.NE.AND P1, PT, R123, 0x4, PT ;  /* 0x000000047b00780c */ /* 0x000fca0003f25270 */
[----:B------:R-:W0:Y:S04]  /*2400*/  LDS.128 R4, [UR4+0x8400] ;  /* 0x00840004ff047984 */ /* 0x000e280008000c00 */
[----:B------:R-:W1:Y:S01]  /*2410*/  LDS.128 R8, [UR4+0x8410] ;  /* 0x00841004ff087984 */ /* 0x000e620008000c00 */
[C---:B0-----:R-:W-:Y:S01]  /*2420*/  SEL R53, R4.reuse, R53, !P0 ;  /* 0x0000003504357207 */ /* 0x041fe20004000000 */
[----:B------:R-:W-:Y:S01]  /*2430*/  IMAD.IADD R5, R4, 0x1, R5 ;  /* 0x0000000104057824 */ /* 0x000fe200078e0205 */
[----:B------:R-:W-:-:S03]  /*2440*/  ISETP.NE.AND P0, PT, R123, 0x2, PT ;  /* 0x000000027b00780c */ /* 0x000fc60003f05270 */
[----:B------:R-:W-:Y:S01]  /*2450*/  IMAD.IADD R6, R6, 0x1, R5 ;  /* 0x0000000106067824 */ /* 0x000fe200078e0205 */
[----:B------:R-:W-:Y:S02]  /*2460*/  SEL R53, R5, R53, !P0 ;  /* 0x0000003505357207 */ /* 0x000fe40004000000 */
[----:B------:R-:W-:Y:S01]  /*2470*/  ISETP.NE.AND P0, PT, R123, 0x3, PT ;  /* 0x000000037b00780c */ /* 0x000fe20003f05270 */
[----:B------:R-:W-:-:S03]  /*2480*/  IMAD.IADD R7, R7, 0x1, R6 ;  /* 0x0000000107077824 */ /* 0x000fc600078e0206 */
[----:B------:R-:W-:Y:S01]  /*2490*/  SEL R53, R6, R53, !P0 ;  /* 0x0000003506357207 */ /* 0x000fe20004000000 */
[----:B-1----:R-:W-:Y:S01]  /*24a0*/  IMAD.IADD R8, R7, 0x1, R8 ;  /* 0x0000000107087824 */ /* 0x002fe200078e0208 */
[----:B------:R-:W-:Y:S02]  /*24b0*/  ISETP.NE.AND P0, PT, R123, 0x5, PT ;  /* 0x000000057b00780c */ /* 0x000fe40003f05270 */
[----:B------:R-:W-:Y:S01]  /*24c0*/  SEL R53, R7, R53, !P1 ;  /* 0x0000003507357207 */ /* 0x000fe20004800000 */
[----:B------:R-:W-:Y:S01]  /*24d0*/  IMAD.IADD R9, R9, 0x1, R8 ;  /* 0x0000000109097824 */ /* 0x000fe200078e0208 */
[----:B------:R-:W-:Y:S02]  /*24e0*/  ISETP.NE.AND P1, PT, R127, RZ, PT ;  /* 0x000000ff7f00720c */ /* 0x000fe40003f25270 */
[----:B------:R-:W-:Y:S01]  /*24f0*/  SEL R53, R8, R53, !P0 ;  /* 0x0000003508357207 */ /* 0x000fe20004000000 */
[----:B------:R-:W-:Y:S01]  /*2500*/  IMAD.IADD R10, R10, 0x1, R9 ;  /* 0x000000010a0a7824 */ /* 0x000fe200078e0209 */
[----:B------:R-:W-:-:S02]  /*2510*/  ISETP.GT.U32.AND P0, PT, R0, 0x1f, PT ;  /* 0x0000001f0000780c */ /* 0x000fc40003f04070 */
[----:B------:R-:W-:Y:S01]  /*2520*/  SEL R53, R9, R53, !P2 ;  /* 0x0000003509357207 */ /* 0x000fe20005000000 */
[----:B------:R-:W-:Y:S01]  /*2530*/  IMAD.IADD R11, R11, 0x1, R10 ;  /* 0x000000010b0b7824 */ /* 0x000fe200078e020a */
[----:B------:R-:W-:Y:S02]  /*2540*/  ISETP.GT.U32.OR P2, PT, R0, 0x1f, P1 ;  /* 0x0000001f0000780c */ /* 0x000fe40000f44470 */
[----:B------:R-:W-:Y:S02]  /*2550*/  SEL R4, R124, RZ, P1 ;  /* 0x000000ff7c047207 */ /* 0x000fe40000800000 */
[----:B------:R-:W-:-:S05]  /*2560*/  SEL R53, R10, R53, !P3 ;  /* 0x000000350a357207 */ /* 0x000fca0005800000 */
[----:B------:R-:W-:Y:S01]  /*2570*/  @P0 IMAD.IADD R124, R53, 0x1, R4 ;  /* 0x00000001357c0824 */ /* 0x000fe200078e0204 */
[----:B------:R-:W-:-:S03]  /*2580*/  ISETP.NE.AND P0, PT, R0, RZ, PT ;  /* 0x000000ff0000720c */ /* 0x000fc60003f05270 */
[----:B------:R-:W-:-:S05]  /*2590*/  @!P2 IMAD.U32 R124, R11, 0x10000, RZ ;  /* 0x000100000b7ca824 */ /* 0x000fca00078e00ff */
[----:B------:R-:W-:Y:S01]  /*25a0*/  @!P2 STS [UR4+0x8428], R124 ;  /* 0x0084287cff00a988 */ /* 0x000fe20008000804 */
[----:B------:R-:W-:Y:S06]  /*25b0*/  BAR.SYNC.DEFER_BLOCKING 0x0 ;  /* 0x0000000000007b1d */ /* 0x000fec0000010000 */
[----:B------:R-:W0:Y:S02]  /*25c0*/  LDS R4, [UR4+0x8428] ;  /* 0x00842804ff047984 */ /* 0x000e240008000800 */
[----:B0-----:R-:W-:-:S05]  /*25d0*/  SEL R5, R4, RZ, P0 ;  /* 0x000000ff04057207 */ /* 0x001fca0000000000 */
[----:B------:R-:W-:-:S04]  /*25e0*/  IMAD.IADD R4, R5, 0x1, R124 ;  /* 0x0000000105047824 */ /* 0x000fc800078e027c */
[--C-:B------:R-:W-:Y:S01]  /*25f0*/  IMAD.IADD R6, R91, 0x1, R4.reuse ;  /* 0x000000015b067824 */ /* 0x100fe200078e0204 */
[----:B------:R-:W-:Y:S01]  /*2600*/  STS [R47], R4 ;  /* 0x000000042f007388 */ /* 0x000fe20000000800 */
[--C-:B------:R-:W-:Y:S02]  /*2610*/  IMAD.IADD R92, R92, 0x1, R4.reuse ;  /* 0x000000015c5c7824 */ /* 0x100fe400078e0204 */
[--C-:B------:R-:W-:Y:S01]  /*2620*/  IMAD.IADD R8, R93, 0x1, R4.reuse ;  /* 0x000000015d087824 */ /* 0x100fe200078e0204 */
[----:B------:R-:W-:Y:S01]  /*2630*/  STS [R47+0x4], R6 ;  /* 0x000004062f007388 */ /* 0x000fe20000000800 */
[--C-:B------:R-:W-:Y:S02]  /*2640*/  IMAD.IADD R94, R94, 0x1, R4.reuse ;  /* 0x000000015e5e7824 */ /* 0x100fe400078e0204 */
[--C-:B------:R-:W-:Y:S01]  /*2650*/  IMAD.IADD R10, R95, 0x1, R4.reuse ;  /* 0x000000015f0a7824 */ /* 0x100fe200078e0204 */
[----:B------:R-:W-:Y:S01]  /*2660*/  STS [R47+0x8], R92 ;  /* 0x0000085c2f007388 */ /* 0x000fe20000000800 */
[----:B------:R-:W-:-:S02]  /*2670*/  IMAD.IADD R96, R96, 0x1, R4 ;  /* 0x0000000160607824 */ /* 0x000fc400078e0204 */
[--C-:B------:R-:W-:Y:S01]  /*2680*/  IMAD.IADD R124, R97, 0x1, R4.reuse ;  /* 0x00000001617c7824 */ /* 0x100fe200078e0204 */
[----:B------:R-:W-:Y:S01]  /*2690*/  STS [R47+0xc], R8 ;  /* 0x00000c082f007388 */ /* 0x000fe20000000800 */
        /* <DEDUP_REMOVED lines=36> */
[----:B------:R-:W-:-:S03]  /*28e0*/  IMAD.IADD R122, R122, 0x1, R4 ;  /* 0x000000017a7a7824 */ /* 0x000fc600078e0204 */
[----:B------:R-:W-:Y:S04]  /*28f0*/  STS [R47+0x40], R106 ;  /* 0x0000406a2f007388 */ /* 0x000fe80000000800 */
        /* <DEDUP_REMOVED lines=15> */
[----:B------:R-:W-:Y:S01]  /*29f0*/  STS [R47+0x80], R122 ;  /* 0x0000807a2f007388 */ /* 0x000fe20000000800 */
[----:B------:R-:W-:Y:S06]  /*2a00*/  BAR.SYNC.DEFER_BLOCKING 0x0 ;  /* 0x0000000000007b1d */ /* 0x000fec0000010000 */
[----:B------:R-:W0:Y:S04]  /*2a10*/  LDS.U16 R5, [R54+0x2] ;  /* 0x0000020036057984 */ /* 0x000e280000000400 */
[----:B------:R-:W1:Y:S04]  /*2a20*/  LDS.U16 R55, [R55+0x2] ;  /* 0x0000020037377984 */ /* 0x000e680000000400 */
[----:B------:R-:W2:Y:S04]  /*2a30*/  LDS.U16 R57, [R57+0x2] ;  /* 0x0000020039397984 */ /* 0x000ea80000000400 */
[----:B------:R-:W3:Y:S04]  /*2a40*/  LDS.U16 R59, [R59+0x2] ;  /* 0x000002003b3b7984 */ /* 0x000ee80000000400 */
[----:B------:R-:W4:Y:S04]  /*2a50*/  LDS.U16 R61, [R61+0x2] ;  /* 0x000002003d3d7984 */ /* 0x000f280000000400 */
[----:B------:R-:W4:Y:S04]  /*2a60*/  LDS.U16 R63, [R63+0x2] ;  /* 0x000002003f3f7984 */ /* 0x000f280000000400 */
[----:B------:R-:W4:Y:S04]  /*2a70*/  LDS.U16 R65, [R65+0x2] ;  /* 0x0000020041417984 */ /* 0x000f280000000400 */
[----:B------:R-:W4:Y:S04]  /*2a80*/  LDS.U16 R67, [R67+0x2] ;  /* 0x0000020043437984 */ /* 0x000f280000000400 */
[----:B------:R-:W4:Y:S04]  /*2a90*/  LDS.U16 R69, [R69+0x2] ;  /* 0x0000020045457984 */ /* 0x000f280000000400 */
[----:B------:R-:W4:Y:S04]  /*2aa0*/  LDS.U16 R71, [R71+0x2] ;  /* 0x0000020047477984 */ /* 0x000f280000000400 */
[----:B------:R-:W4:Y:S01]  /*2ab0*/  LDS.U16 R73, [R73+0x2] ;  /* 0x0000020049497984 */ /* 0x000f220000000400 */
[----:B0-----:R-:W-:-:S03]  /*2ac0*/  IMAD.IADD R5, R52, 0x1, R5 ;  /* 0x0000000134057824 */ /* 0x001fc600078e0205 */
[----:B------:R-:W0:Y:S01]  /*2ad0*/  LDS.U16 R75, [R75+0x2] ;  /* 0x000002004b4b7984 */ /* 0x000e220000000400 */
[----:B-1----:R-:W-:-:S03]  /*2ae0*/  IMAD.IADD R55, R56, 0x1, R55 ;  /* 0x0000000138377824 */ /* 0x002fc600078e0237 */
[----:B------:R-:W1:Y:S01]  /*2af0*/  LDS.U16 R77, [R77+0x2] ;  /* 0x000002004d4d7984 */ /* 0x000e620000000400 */
[----:B--2---:R-:W-:-:S03]  /*2b00*/  IMAD.IADD R57, R58, 0x1, R57 ;  /* 0x000000013a397824 */ /* 0x004fc600078e0239 */
[----:B------:R-:W2:Y:S01]  /*2b10*/  LDS.U16 R79, [R79+0x2] ;  /* 0x000002004f4f7984 */ /* 0x000ea20000000400 */
[----:B---3--:R-:W-:-:S03]  /*2b20*/  IMAD.IADD R59, R60, 0x1, R59 ;  /* 0x000000013c3b7824 */ /* 0x008fc600078e023b */
[----:B------:R-:W3:Y:S01]  /*2b30*/  LDS.U16 R81, [R81+0x2] ;  /* 0x0000020051517984 */ /* 0x000ee20000000400 */
[----:B----4-:R-:W-:-:S03]  /*2b40*/  IMAD.IADD R61, R62, 0x1, R61 ;  /* 0x000000013e3d7824 */ /* 0x010fc600078e023d */
[----:B------:R-:W4:Y:S01]  /*2b50*/  LDS.U16 R83, [R83+0x2] ;  /* 0x0000020053537984 */ /* 0x000f220000000400 */
[----:B------:R-:W-:-:S03]  /*2b60*/  IMAD.IADD R63, R64, 0x1, R63 ;  /* 0x00000001403f7824 */ /* 0x000fc600078e023f */
[----:B------:R-:W4:Y:S01]  /*2b70*/  LDS.U16 R85, [R85+0x2] ;  /* 0x0000020055557984 */ /* 0x000f220000000400 */
[----:B------:R-:W-:-:S03]  /*2b80*/  IMAD.IADD R65, R66, 0x1, R65 ;  /* 0x0000000142417824 */ /* 0x000fc600078e0241 */
[----:B------:R-:W4:Y:S01]  /*2b90*/  LDS.U16 R87, [R87+0x2] ;  /* 0x0000020057577984 */ /* 0x000f220000000400 */
[----:B------:R-:W-:-:S03]  /*2ba0*/  IMAD.IADD R67, R68, 0x1, R67 ;  /* 0x0000000144437824 */ /* 0x000fc600078e0243 */
[----:B------:R-:W4:Y:S01]  /*2bb0*/  LDS.U16 R89, [R89+0x2] ;  /* 0x0000020059597984 */ /* 0x000f220000000400 */
[----:B------:R-:W-:Y:S02]  /*2bc0*/  IMAD.IADD R69, R70, 0x1, R69 ;  /* 0x0000000146457824 */ /* 0x000fe400078e0245 */
[----:B------:R-:W-:Y:S02]  /*2bd0*/  IMAD.IADD R71, R72, 0x1, R71 ;  /* 0x0000000148477824 */ /* 0x000fe400078e0247 */
[----:B------:R-:W-:Y:S02]  /*2be0*/  IMAD.IADD R73, R74, 0x1, R73 ;  /* 0x000000014a497824 */ /* 0x000fe400078e0249 */
[----:B0-----:R-:W-:Y:S02]  /*2bf0*/  IMAD.IADD R75, R76, 0x1, R75 ;  /* 0x000000014c4b7824 */ /* 0x001fe400078e024b */
[----:B-1----:R-:W-:Y:S02]  /*2c00*/  IMAD.IADD R77, R78, 0x1, R77 ;  /* 0x000000014e4d7824 */ /* 0x002fe400078e024d */
[----:B--2---:R-:W-:-:S02]  /*2c10*/  IMAD.IADD R79, R80, 0x1, R79 ;  /* 0x00000001504f7824 */ /* 0x004fc400078e024f */
[----:B---3--:R-:W-:Y:S02]  /*2c20*/  IMAD.IADD R81, R82, 0x1, R81 ;  /* 0x0000000152517824 */ /* 0x008fe400078e0251 */
[----:B----4-:R-:W-:Y:S02]  /*2c30*/  IMAD.IADD R83, R84, 0x1, R83 ;  /* 0x0000000154537824 */ /* 0x010fe400078e0253 */
[----:B------:R-:W-:Y:S02]  /*2c40*/  IMAD.IADD R85, R86, 0x1, R85 ;  /* 0x0000000156557824 */ /* 0x000fe400078e0255 */
[----:B------:R-:W-:Y:S02]  /*2c50*/  IMAD.IADD R87, R88, 0x1, R87 ;  /* 0x0000000158577824 */ /* 0x000fe400078e0257 */
[----:B------:R-:W-:Y:S01]  /*2c60*/  IMAD.IADD R89, R90, 0x1, R89 ;  /* 0x000000015a597824 */ /* 0x000fe200078e0259 */
[----:B------:R-:W-:Y:S06]  /*2c70*/  BAR.SYNC.DEFER_BLOCKING 0x0 ;  /* 0x0000000000007b1d */ /* 0x000fec0000010000 */
[----:B------:R-:W-:Y:S05]  /*2c80*/  BRA.U UP0, `(.L_x_532) ;  /* 0x0000000500987547 */ /* 0x000fea000b800000 */
[----:B------:R-:W-:Y:S01]  /*2c90*/  LEA R4, R5, UR4, 0x2 ;  /* 0x0000000405047c11 */ /* 0x000fe2000f8e10ff */
[----:B------:R-:W-:Y:S01]  /*2ca0*/  UIADD3 UR7, UPT, UPT, UR7, 0x6, URZ ;  /* 0x0000000607077890 */ /* 0x000fe2000fffe0ff */
[----:B------:R-:W-:Y:S01]  /*2cb0*/  LEA R5, R55, UR4, 0x2 ;  /* 0x0000000437057c11 */ /* 0x000fe2000f8e10ff */
[----:B------:R-:W-:Y:S01]  /*2cc0*/  UIADD3 UR5, UPT, UPT, UR5, -0x6, URZ ;  /* 0xfffffffa05057890 */ /* 0x000fe2000fffe0ff */
[----:B------:R-:W-:Y:S01]  /*2cd0*/  LEA R6, R57, UR4, 0x2 ;  /* 0x0000000439067c11 */ /* 0x000fe2000f8e10ff */
[----:B------:R0:W-:Y:S01]  /*2ce0*/  STS [R4], R29 ;  /* 0x0000001d04007388 */ /* 0x0001e20000000800 */
[----:B------:R-:W-:Y:S02]  /*2cf0*/  LEA R7, R59, UR4, 0x2 ;  /* 0x000000043b077c11 */ /* 0x000fe4000f8e10ff */
[----:B------:R-:W-:Y:S01]  /*2d00*/  LEA R8, R61, UR4, 0x2 ;  /* 0x000000043d087c11 */ /* 0x000fe2000f8e10ff */
[----:B------:R0:W-:Y:S01]  /*2d10*/  STS [R5], R30 ;  /* 0x0000001e05007388 */ /* 0x0001e20000000800 */
[----:B------:R-:W-:-:S02]  /*2d20*/  LEA R9, R63, UR4, 0x2 ;  /* 0x000000043f097c11 */ /* 0x000fc4000f8e10ff */
[----:B------:R-:W-:Y:S01]  /*2d30*/  LEA R10, R65, UR4, 0x2 ;  /* 0x00000004410a7c11 */ /* 0x000fe2000f8e10ff */
[----:B------:R0:W-:Y:S01]  /*2d40*/  STS [R6], R31 ;  /* 0x0000001f06007388 */ /* 0x0001e20000000800 */
[----:B------:R-:W-:Y:S02]  /*2d50*/  LEA R11, R67, UR4, 0x2 ;  /* 0x00000004430b7c11 */ /* 0x000fe4000f8e10ff */
        /* <DEDUP_REMOVED lines=16> */
[----:B------:R0:W-:Y:S04]  /*2e60*/  STS [R52], R37 ;  /* 0x0000002534007388 */ /* 0x0001e80000000800 */
        /* <DEDUP_REMOVED lines=9> */
[----:B------:R0:W-:Y:S01]  /*2f00*/  STS [R63], R49 ;  /* 0x000000313f007388 */ /* 0x0001e20000000800 */
[----:B------:R-:W-:Y:S06]  /*2f10*/  BAR.SYNC.DEFER_BLOCKING 0x0 ;  /* 0x0000000000007b1d */ /* 0x000fec0000010000 */
[----:B------:R0:W1:Y:S04]  /*2f20*/  LDS R29, [R51] ;  /* 0x00000000331d7984 */ /* 0x0000680000000800 */
[----:B------:R0:W2:Y:S04]  /*2f30*/  LDS R30, [R51+0x4] ;  /* 0x00000400331e7984 */ /* 0x0000a80000000800 */
[----:B------:R0:W3:Y:S04]  /*2f40*/  LDS R31, [R51+0x8] ;  /* 0x00000800331f7984 */ /* 0x0000e80000000800 */
[----:B------:R0:W4:Y:S04]  /*2f50*/  LDS R32, [R51+0xc] ;  /* 0x00000c0033207984 */ /* 0x0001280000000800 */
[----:B------:R0:W0:Y:S04]  /*2f60*/  LDS R33, [R51+0x10] ;  /* 0x0000100033217984 */ /* 0x0000280000000800 */
        /* <DEDUP_REMOVED lines=13> */
[----:B------:R0:W0:Y:S01]  /*3040*/  LDS R49, [R51+0x48] ;  /* 0x0000480033317984 */ /* 0x0000220000000800 */
[----:B------:R-:W-:Y:S06]  /*3050*/  BAR.SYNC.DEFER_BLOCKING 0x0 ;  /* 0x0000000000007b1d */ /* 0x000fec0000010000 */
[----:B-----5:R0:W-:Y:S04]  /*3060*/  STS [R4], R2 ;  /* 0x0000000204007388 */ /* 0x0201e80000000800 */
        /* <DEDUP_REMOVED lines=19> */
[----:B------:R0:W0:Y:S04]  /*31a0*/  LDS R2, [R51] ;  /* 0x0000000033027984 */ /* 0x0000280000000800 */
        /* <DEDUP_REMOVED lines=19> */
[----:B-1234-:R-:W-:Y:S05]  /*32e0*/  BRA `(.L_x_533) ;  /* 0xffffffd800bc7947 */ /* 0x01efea000383ffff */
.L_x_532:
[----:B------:R-:W-:Y:S01]  /*32f0*/  LEA R5, R5, UR4, 0x2 ;  /* 0x0000000405057c11 */ /* 0x000fe2000f8e10ff */
[----:B------:R-:W-:Y:S01]  /*3300*/  IMAD R51, R0, -0x48, R51 ;  /* 0xffffffb800337824 */ /* 0x000fe200078e0233 */
[----:B------:R-:W-:Y:S01]  /*3310*/  LEA R55, R55, UR4, 0x2 ;  /* 0x0000000437377c11 */ /* 0x000fe2000f8e10ff */
[----:B------:R-:W0:Y:S01]  /*3320*/  LDCU.64 UR6, c[0x0][0x3a0] ;  /* 0x00007400ff0677ac */ /* 0x000e220008000a00 */
[----:B------:R-:W-:Y:S01]  /*3330*/  LEA R57, R57, UR4, 0x2 ;  /* 0x0000000439397c11 */ /* 0x000fe2000f8e10ff */
[----:B------:R-:W-:Y:S01]  /*3340*/  STS [R5], R29 ;  /* 0x0000001d05007388 */ /* 0x000fe20000000800 */
[----:B------:R-:W-:Y:S02]  /*3350*/  LEA R59, R59, UR4, 0x2 ;  /* 0x000000043b3b7c11 */ /* 0x000fe4000f8e10ff */
[----:B------:R-:W-:Y:S01]  /*3360*/  LEA R61, R61, UR4, 0x2 ;  /* 0x000000043d3d7c11 */ /* 0x000fe2000f8e10ff */
[----:B------:R-:W-:Y:S01]  /*3370*/  STS [R55], R30 ;  /* 0x0000001e37007388 */ /* 0x000fe20000000800 */
[----:B------:R-:W-:-:S02]  /*3380*/  LEA R63, R63, UR4, 0x2 ;  /* 0x000000043f3f7c11 */ /* 0x000fc4000f8e10ff */
[----:B------:R-:W-:Y:S01]  /*3390*/  LEA R65, R65, UR4, 0x2 ;  /* 0x0000000441417c11 */ /* 0x000fe2000f8e10ff */
[----:B------:R-:W-:Y:S01]  /*33a0*/  STS [R57], R31 ;  /* 0x0000001f39007388 */ /* 0x000fe20000000800 */
[----:B------:R-:W-:Y:S02]  /*33b0*/  LEA R67, R67, UR4, 0x2 ;  /* 0x0000000443437c11 */ /* 0x000fe4000f8e10ff */
[----:B------:R-:W-:Y:S01]  /*33c0*/  LEA R69, R69, UR4, 0x2 ;  /* 0x0000000445457c11 */ /* 0x000fe2000f8e10ff */
[----:B------:R-:W-:Y:S01]  /*33d0*/  STS [R59], R32 ;  /* 0x000000203b007388 */ /* 0x000fe20000000800 */
[----:B------:R-:W-:Y:S02]  /*33e0*/  LEA R71, R71, UR4, 0x2 ;  /* 0x0000000447477c11 */ /* 0x000fe4000f8e10ff */
[----:B------:R-:W-:Y:S01]  /*33f0*/  LEA R73, R73, UR4, 0x2 ;  /* 0x0000000449497c11 */ /* 0x000fe2000f8e10ff */
[----:B------:R-:W-:Y:S01]  /*3400*/  STS [R61], R33 ;  /* 0x000000213d007388 */ /* 0x000fe20000000800 */
[----:B------:R-:W-:Y:S01]  /*3410*/  LEA R75, R75, UR4, 0x2 ;  /* 0x000000044b4b7c11 */ /* 0x000fe2000f8e10ff */
[----:B0-----:R-:W-:Y:S01]  /*3420*/  IMAD.U32 R4, RZ, RZ, UR7 ;  /* 0x00000007ff047e24 */ /* 0x001fe2000f8e00ff */
        /* <DEDUP_REMOVED lines=11> */
[----:B------:R-:W-:-:S03]  /*34e0*/  ISETP.LT.U32.AND P4, PT, R0, UR6, PT ;  /* 0x0000000600007c0c */ /* 0x000fc6000bf81070 */
[----:B------:R-:W-:Y:S01]  /*34f0*/  STS [R71], R38 ;  /* 0x0000002647007388 */ /* 0x000fe20000000800 */
[----:B------:R-:W-:Y:S01]  /*3500*/  ISETP.GT.U32.AND.EX P4, PT, R4, RZ, PT, P4 ;  /* 0x000000ff0400720c */ /* 0x000fe20003f84140 */
[----:B------:R-:W-:Y:S02]  /*3510*/  VIADD R4, R0, 0x100 ;  /* 0x0000010000047836 */ /* 0x000fe40000000000 */
[----:B------:R-:W-:Y:S03]  /*3520*/  STS [R73], R39 ;  /* 0x0000002749007388 */ /* 0x000fe60000000800 */
[----:B------:R-:W-:Y:S01]  /*3530*/  ISETP.LT.U32.AND P2, PT, R4, UR6, PT ;  /* 0x0000000604007c0c */ /* 0x000fe2000bf41070 */
[----:B------:R-:W-:Y:S04]  /*3540*/  STS [R75], R40 ;  /* 0x000000284b007388 */ /* 0x000fe80000000800 */
[----:B------:R-:W-:Y:S04]  /*3550*/  STS [R77], R41 ;  /* 0x000000294d007388 */ /* 0x000fe80000000800 */
[----:B------:R-:W-:Y:S04]  /*3560*/  STS [R79], R42 ;  /* 0x0000002a4f007388 */ /* 0x000fe80000000800 */
[----:B------:R-:W-:Y:S04]  /*3570*/  STS [R81], R43 ;  /* 0x0000002b51007388 */ /* 0x000fe80000000800 */
[----:B------:R-:W-:Y:S04]  /*3580*/  STS [R83], R44 ;  /* 0x0000002c53007388 */ /* 0x000fe80000000800 */
[----:B------:R-:W-:Y:S04]  /*3590*/  STS [R85], R46 ;  /* 0x0000002e55007388 */ /* 0x000fe80000000800 */
[----:B------:R-:W-:Y:S04]  /*35a0*/  STS [R87], R48 ;  /* 0x0000003057007388 */ /* 0x000fe80000000800 */
[----:B------:R-:W-:Y:S01]  /*35b0*/  STS [R89], R49 ;  /* 0x0000003159007388 */ /* 0x000fe20000000800 */
[----:B------:R-:W-:Y:S06]  /*35c0*/  BAR.SYNC.DEFER_BLOCKING 0x0 ;  /* 0x0000000000007b1d */ /* 0x000fec0000010000 */
[----:B------:R-:W0:Y:S04]  /*35d0*/  LDS R30, [R51] ;  /* 0x00000000331e7984 */ /* 0x000e280000000800 */
[----:B------:R-:W1:Y:S04]  /*35e0*/  LDS R31, [R51+0x400] ;  /* 0x00040000331f7984 */ /* 0x000e680000000800 */
[----:B------:R-:W-:Y:S04]  /*35f0*/  LDS R32, [R51+0x800] ;  /* 0x0008000033207984 */ /* 0x000fe80000000800 */
[----:B------:R-:W-:Y:S04]  /*3600*/  LDS R33, [R51+0xc00] ;  /* 0x000c000033217984 */ /* 0x000fe80000000800 */
[----:B------:R-:W-:Y:S04]  /*3610*/  LDS R34, [R51+0x1000] ;  /* 0x0010000033227984 */ /* 0x000fe80000000800 */
[----:B------:R-:W-:Y:S04]  /*3620*/  LDS R35, [R51+0x1400] ;  /* 0x0014000033237984 */ /* 0x000fe80000000800 */
[----:B------:R-:W-:Y:S04]  /*3630*/  LDS R36, [R51+0x1800] ;  /* 0x0018000033247984 */ /* 0x000fe80000000800 */
[----:B------:R-:W-:Y:S04]  /*3640*/  LDS R37, [R51+0x1c00] ;  /* 0x001c000033257984 */ /* 0x000fe80000000800 */
[----:B------:R-:W-:Y:S04]  /*3650*/  LDS R38, [R51+0x2000] ;  /* 0x0020000033267984 */ /* 0x000fe80000000800 */
[----:B------:R-:W-:Y:S04]  /*3660*/  LDS R39, [R51+0x2400] ;  /* 0x0024000033277984 */ /* 0x000fe80000000800 */
[----:B------:R-:W-:Y:S01]  /*3670*/  LDS R40, [R51+0x2800] ;  /* 0x0028000033287984 */ /* 0x000fe20000000800 */
[----:B0-----:R-:W-:-:S03]  /*3680*/  @P4 ISETP.GT.AND P1, PT, R30, -0x1, PT ;  /* 0xffffffff1e00480c */ /* 0x001fc60003f24270 */
        /* <DEDUP_REMOVED lines=8> */
[----:B------:R-:W-:Y:S06]  /*3710*/  BAR.SYNC.DEFER_BLOCKING 0x0 ;  /* 0x0000000000007b1d */ /* 0x000fec0000010000 */
[----:B-----5:R0:W-:Y:S04]  /*3720*/  STS [R5], R2 ;  /* 0x0000000205007388 */ /* 0x0201e80000000800 */
[----:B------:R2:W-:Y:S04]  /*3730*/  STS [R55], R3 ;  /* 0x0000000337007388 */ /* 0x0005e80000000800 */
[----:B------:R3:W-:Y:S01]  /*3740*/  STS [R57], R12 ;  /* 0x0000000c39007388 */ /* 0x0007e20000000800 */
[----:B0-----:R-:W0:Y:S03]  /*3750*/  LDC.64 R4, c[0x0][0x398] ;  /* 0x0000e600ff047b82 */ /* 0x001e260000000a00 */
[----:B------:R-:W-:Y:S04]  /*3760*/  STS [R59], R13 ;  /* 0x0000000d3b007388 */ /* 0x000fe80000000800 */
[----:B------:R4:W-:Y:S01]  /*3770*/  STS [R61], R14 ;  /* 0x0000000e3d007388 */ /* 0x0009e20000000800 */
[----:B--2---:R-:W2:Y:S01]  /*3780*/  LDC.64 R2, c[0x0][0x388] ;  /* 0x0000e200ff027b82 */ /* 0x004ea20000000a00 */
[----:B---3--:R-:W-:-:S02]  /*3790*/  VIADD R12, R0, 0x200 ;  /* 0x00000200000c7836 */ /* 0x008fc40000000000 */
[----:B------:R3:W-:Y:S04]  /*37a0*/  STS [R63], R15 ;  /* 0x0000000f3f007388 */ /* 0x0007e80000000800 */
[----:B------:R1:W-:Y:S01]  /*37b0*/  STS [R65], R16 ;  /* 0x0000001041007388 */ /* 0x0003e20000000800 */
[----:B------:R-:W-:Y:S01]  /*37c0*/  ISETP.LT.U32.AND P3, PT, R12, UR6, PT ;  /* 0x000000060c007c0c */ /* 0x000fe2000bf61070 */
[C---:B----4-:R-:W-:Y:S02]  /*37d0*/  VIADD R14, R0.reuse, 0x300 ;  /* 0x00000300000e7836 */ /* 0x050fe40000000000 */
[----:B------:R4:W-:Y:S01]  /*37e0*/  STS [R67], R17 ;  /* 0x0000001143007388 */ /* 0x0009e20000000800 */
[C---:B------:R-:W-:Y:S01]  /*37f0*/  VIADD R12, R0.reuse, 0x500 ;  /* 0x00000500000c7836 */ /* 0x040fe20000000000 */
[----:B---3--:R-:W-:-:S02]  /*3800*/  LOP3.LUT R15, R0, 0x400, RZ, 0xfc, !PT ;  /* 0x00000400000f7812 */ /* 0x008fc400078efcff */
[----:B------:R-:W-:Y:S01]  /*3810*/  STS [R69], R18 ;  /* 0x0000001245007388 */ /* 0x000fe20000000800 */
[----:B------:R-:W-:Y:S01]  /*3820*/  ISETP.LT.U32.AND P0, PT, R14, UR6, PT ;  /* 0x000000060e007c0c */ /* 0x000fe2000bf01070 */
[----:B-1----:R-:W-:Y:S01]  /*3830*/  IMAD.U32 R16, RZ, RZ, UR7 ;  /* 0x00000007ff107e24 */ /* 0x002fe2000f8e00ff */
[----:B------:R-:W-:Y:S01]  /*3840*/  ISETP.LT.U32.AND P5, PT, R15, UR6, PT ;  /* 0x000000060f007c0c */ /* 0x000fe2000bfa1070 */
[----:B------:R-:W-:Y:S01]  /*3850*/  STS [R71], R19 ;  /* 0x0000001347007388 */ /* 0x000fe20000000800 */
[----:B------:R-:W-:Y:S01]  /*3860*/  IMAD.U32 R15, RZ, RZ, UR7 ;  /* 0x00000007ff0f7e24 */ /* 0x000fe2000f8e00ff */
[----:B------:R-:W-:Y:S01]  /*3870*/  ISETP.LT.U32.AND P6, PT, R12, UR6, PT ;  /* 0x000000060c007c0c */ /* 0x000fe2000bfc1070 */
[----:B----4-:R-:W-:Y:S01]  /*3880*/  @P4 IMAD.MOV.U32 R17, RZ, RZ, -0x1 ;  /* 0xffffffffff114424 */ /* 0x010fe200078e00ff */
[----:B------:R-:W-:Y:S01]  /*3890*/  STS [R73], R20 ;  /* 0x0000001449007388 */ /* 0x000fe20000000800 */
[----:B------:R-:W-:Y:S01]  /*38a0*/  ISETP.GT.U32.AND.EX P2, PT, R16, RZ, PT, P2 ;  /* 0x000000ff1000720c */ /* 0x000fe20003f44120 */
[----:B------:R-:W-:Y:S01]  /*38b0*/  IMAD.U32 R14, RZ, RZ, UR7 ;  /* 0x00000007ff0e7e24 */ /* 0x000fe2000f8e00ff */
[----:B------:R-:W-:Y:S01]  /*38c0*/  ISETP.GT.U32.AND.EX P0, PT, R15, RZ, PT, P0 ;  /* 0x000000ff0f00720c */ /* 0x000fe20003f04100 */
[----:B------:R1:W-:Y:S01]  /*38d0*/  STS [R75], R21 ;  /* 0x000000154b007388 */ /* 0x0003e20000000800 */
[----:B------:R-:W-:Y:S01]  /*38e0*/  @P4 SEL R17, R17, 0x80000000, P1 ;  /* 0x8000000011114807 */ /* 0x000fe20000800000 */
[----:B--2---:R-:W-:Y:S01]  /*38f0*/  IMAD.WIDE.U32 R2, R0, 0x4, R2 ;  /* 0x0000000400027825 */ /* 0x004fe200078e0002 */
[----:B------:R-:W-:Y:S01]  /*3900*/  ISETP.GT.U32.AND.EX P3, PT, R14, RZ, PT, P3 ;  /* 0x000000ff0e00720c */ /* 0x000fe20003f64130 */
[----:B------:R-:W-:Y:S01]  /*3910*/  STS [R77], R22 ;  /* 0x000000164d007388 */ /* 0x000fe20000000800 */
[----:B------:R-:W-:Y:S01]  /*3920*/  ISETP.GT.U32.AND.EX P5, PT, R16, RZ, PT, P5 ;  /* 0x000000ff1000720c */ /* 0x000fe20003fa4150 */
[----:B0-----:R-:W-:Y:S01]  /*3930*/  IMAD.WIDE.U32 R4, R0, 0x4, R4 ;  /* 0x0000000400047825 */ /* 0x001fe200078e0004 */
[----:B------:R-:W-:Y:S01]  /*3940*/  ISETP.GT.U32.AND.EX P6, PT, R16, RZ, PT, P6 ;  /* 0x000000ff1000720c */ /* 0x000fe20003fc4160 */
[----:B------:R0:W-:Y:S01]  /*3950*/  STS [R79], R23 ;  /* 0x000000174f007388 */ /* 0x0001e20000000800 */
[----:B-1----:R-:W-:Y:S01]  /*3960*/  @P4 LOP3.LUT R21, R17, R30, RZ, 0x3c, !PT ;  /* 0x0000001e11154212 */ /* 0x002fe200078e3cff */
[----:B------:R-:W-:-:S02]  /*3970*/  @P2 IMAD.MOV.U32 R12, RZ, RZ, -0x1 ;  /* 0xffffffffff0c2424 */ /* 0x000fc400078e00ff */
[----:B------:R-:W-:Y:S01]  /*3980*/  STS [R81], R24 ;  /* 0x0000001851007388 */ /* 0x000fe20000000800 */
[----:B------:R-:W-:Y:S01]  /*3990*/  @P2 ISETP.GT.AND P1, PT, R31, -0x1, PT ;  /* 0xffffffff1f00280c */ /* 0x000fe20003f24270 */
[----:B------:R-:W-:Y:S02]  /*39a0*/  VIADD R14, R0, 0x600 ;  /* 0x00000600000e7836 */ /* 0x000fe40000000000 */
[----:B------:R1:W-:Y:S01]  /*39b0*/  STS [R83], R25 ;  /* 0x0000001953007388 */ /* 0x0003e20000000800 */
[----:B------:R-:W-:Y:S01]  /*39c0*/  @P2 SEL R12, R12, 0x80000000, P1 ;  /* 0x800000000c0c2807 */ /* 0x000fe20000800000 */
[----:B0-----:R-:W-:Y:S01]  /*39d0*/  @P3 IMAD.MOV.U32 R23, RZ, RZ, -0x1 ;  /* 0xffffffffff173424 */ /* 0x001fe200078e00ff */
[----:B------:R-:W-:Y:S01]  /*39e0*/  ISETP.LT.U32.AND P1, PT, R14, UR6, PT ;  /* 0x000000060e007c0c */ /* 0x000fe2000bf21070 */
[----:B------:R-:W-:Y:S01]  /*39f0*/  STS [R85], R26 ;  /* 0x0000001a55007388 */ /* 0x000fe20000000800 */
[----:B------:R-:W-:Y:S01]  /*3a00*/  @P2 LOP3.LUT R31, R12, R31, RZ, 0x3c, !PT ;  /* 0x0000001f0c1f2212 */ /* 0x000fe200078e3cff */
[C---:B------:R-:W-:Y:S01]  /*3a10*/  VIADD R12, R0.reuse, 0x700 ;  /* 0x00000700000c7836 */ /* 0x040fe20000000000 */
[----:B------:R-:W-:Y:S01]  /*3a20*/  LOP3.LUT R14, R0, 0x800, RZ, 0xfc, !PT ;  /* 0x00000800000e7812 */ /* 0x000fe200078efcff */
[----:B------:R-:W-:Y:S01]  /*3a30*/  STS [R87], R27 ;  /* 0x0000001b57007388 */ /* 0x000fe20000000800 */
[----:B------:R-:W-:-:S02]  /*3a40*/  IMAD.U32 R18, RZ, RZ, UR7 ;  /* 0x00000007ff127e24 */ /* 0x000fc4000f8e00ff */
[----:B-1----:R-:W-:Y:S01]  /*3a50*/  @P5 IMAD.MOV.U32 R25, RZ, RZ, -0x1 ;  /* 0xffffffffff195424 */ /* 0x002fe200078e00ff */
[----:B------:R-:W-:Y:S01]  /*3a60*/  STS [R89], R28 ;  /* 0x0000001c59007388 */ /* 0x000fe20000000800 */
[----:B------:R-:W-:Y:S01]  /*3a70*/  IMAD.U32 R20, RZ, RZ, UR7 ;  /* 0x00000007ff147e24 */ /* 0x000fe2000f8e00ff */
[----:B------:R-:W-:Y:S01]  /*3a80*/  BAR.SYNC.DEFER_BLOCKING 0x0 ;  /* 0x0000000000007b1d */ /* 0x000fe20000010000 */
[----:B------:R-:W-:Y:S01]  /*3a90*/  ISETP.GT.U32.AND.EX P1, PT, R18, RZ, PT, P1 ;  /* 0x000000ff1200720c */ /* 0x000fe20003f24110 */
[----:B------:R-:W-:-:S12]  /*3aa0*/  VIADD R16, R0, 0xb00 ;  /* 0x00000b0000107836 */ /* 0x000fd80000000000 */
[----:B------:R-:W-:Y:S01]  /*3ab0*/  @P1 IMAD.MOV.U32 R18, RZ, RZ, -0x1 ;  /* 0xffffffffff121424 */ /* 0x000fe200078e00ff */
[----:B------:R-:W0:Y:S04]  /*3ac0*/  @P4 LDS R43, [R51] ;  /* 0x00000000332b4984 */ /* 0x000e280000000800 */
[----:B------:R-:W1:Y:S04]  /*3ad0*/  LDS R13, [R51+0x400] ;  /* 0x00040000330d7984 */ /* 0x000e680000000800 */
[----:B------:R-:W2:Y:S04]  /*3ae0*/  LDS R15, [R51+0x800] ;  /* 0x00080000330f7984 */ /* 0x000ea80000000800 */
[----:B------:R-:W3:Y:S04]  /*3af0*/  LDS R17, [R51+0xc00] ;  /* 0x000c000033117984 */ /* 0x000ee80000000800 */
[----:B------:R-:W4:Y:S04]  /*3b00*/  LDS R19, [R51+0x1000] ;  /* 0x0010000033137984 */ /* 0x000f280000000800 */
[----:B------:R-:W-:Y:S04]  /*3b10*/  @P4 STG.E desc[UR8][R2.64], R21 ;  /* 0x0000001502004986 */ /* 0x000fe8000c101908 */
[----:B------:R-:W4:Y:S04]  /*3b20*/  LDS R21, [R51+0x1400] ;  /* 0x0014000033157984 */ /* 0x000f280000000800 */
[----:B0-----:R-:W-:Y:S01]  /*3b30*/  @P4 STG.E desc[UR8][R4.64], R43 ;  /* 0x0000002b04004986 */ /* 0x001fe2000c101908 */
[----:B------:R-:W-:-:S03]  /*3b40*/  @P3 ISETP.GT.AND P4, PT, R32, -0x1, PT ;  /* 0xffffffff2000380c */ /* 0x000fc60003f84270 */
[----:B------:R-:W-:Y:S01]  /*3b50*/  @P2 STG.E desc[UR8][R2.64+0x400], R31 ;  /* 0x0004001f02002986 */ /* 0x000fe2000c101908 */
[----:B------:R-:W-:Y:S02]  /*3b60*/  @P3 SEL R23, R23, 0x80000000, P4 ;  /* 0x8000000017173807 */ /* 0x000fe40002000000 */
[----:B------:R-:W-:Y:S01]  /*3b70*/  @P0 ISETP.GT.AND P4, PT, R33, -0x1, PT ;  /* 0xffffffff2100080c */ /* 0x000fe20003f84270 */
[----:B-1----:R-:W-:Y:S01]  /*3b80*/  @P2 STG.E desc[UR8][R4.64+0x400], R13 ;  /* 0x0004000d04002986 */ /* 0x002fe2000c101908 */
[----:B------:R-:W-:Y:S01]  /*3b90*/  ISETP.LT.U32.AND P2, PT, R12, UR6, PT ;  /* 0x000000060c007c0c */ /* 0x000fe2000bf41070 */
[----:B------:R-:W-:Y:S01]  /*3ba0*/  @P0 IMAD.MOV.U32 R12, RZ, RZ, -0x1 ;  /* 0xffffffffff0c0424 */ /* 0x000fe200078e00ff */
[----:B------:R-:W-:Y:S01]  /*3bb0*/  @P3 LOP3.LUT R23, R23, R32, RZ, 0x3c, !PT ;  /* 0x0000002017173212 */ /* 0x000fe200078e3cff */
[----:B------:R-:W0:Y:S01]  /*3bc0*/  LDS R13, [R51+0x1800] ;  /* 0x00180000330d7984 */ /* 0x000e220000000800 */
[----:B------:R-:W-:Y:S02]  /*3bd0*/  ISETP.GT.U32.AND.EX P2, PT, R20, RZ, PT, P2 ;  /* 0x000000ff1400720c */ /* 0x000fe40003f44120 */
[----:B------:R-:W-:Y:S01]  /*3be0*/  @P0 SEL R12, R12, 0x80000000, P4 ;  /* 0x800000000c0c0807 */ /* 0x000fe20002000000 */
[----:B------:R-:W-:Y:S01]  /*3bf0*/  @P3 STG.E desc[UR8][R2.64+0x800], R23 ;  /* 0x0008001702003986 */ /* 0x000fe2000c101908 */
[----:B------:R-:W-:-:S02]  /*3c00*/  @P5 ISETP.GT.AND P4, PT, R34, -0x1, PT ;  /* 0xffffffff2200580c */ /* 0x000fc40003f84270 */
[----:B------:R-:W-:Y:S01]  /*3c10*/  @P0 LOP3.LUT R33, R12, R33, RZ, 0x3c, !PT ;  /* 0x000000210c210212 */ /* 0x000fe200078e3cff */
[----:B------:R-:W-:Y:S01]  /*3c20*/  VIADD R12, R0, 0x900 ;  /* 0x00000900000c7836 */ /* 0x000fe20000000000 */
[----:B------:R-:W-:Y:S01]  /*3c30*/  @P5 SEL R25, R25, 0x80000000, P4 ;  /* 0x8000000019195807 */ /* 0x000fe20002000000 */
[----:B--2---:R-:W-:Y:S01]  /*3c40*/  @P3 STG.E desc[UR8][R4.64+0x800], R15 ;  /* 0x0008000f04003986 */ /* 0x004fe2000c101908 */
[----:B------:R-:W-:Y:S01]  /*3c50*/  ISETP.LT.U32.AND P4, PT, R14, UR6, PT ;  /* 0x000000060e007c0c */ /* 0x000fe2000bf81070 */
[----:B------:R-:W-:Y:S01]  /*3c60*/  VIADD R14, R0, 0xa00 ;  /* 0x00000a00000e7836 */ /* 0x000fe20000000000 */
[----:B------:R-:W-:Y:S01]  /*3c70*/  @P5 LOP3.LUT R25, R25, R34, RZ, 0x3c, !PT ;  /* 0x0000002219195212 */ /* 0x000fe200078e3cff */
[----:B------:R-:W-:Y:S01]  /*3c80*/  @P0 STG.E desc[UR8][R2.64+0xc00], R33 ;  /* 0x000c002102000986 */ /* 0x000fe2000c101908 */
[----:B------:R-:W-:Y:S01]  /*3c90*/  ISETP.LT.U32.AND P3, PT, R12, UR6, PT ;  /* 0x000000060c007c0c */ /* 0x000fe2000bf61070 */
[----:B------:R-:W-:Y:S02]  /*3ca0*/  @P6 IMAD.MOV.U32 R12, RZ, RZ, -0x1 ;  /* 0xffffffffff0c6424 */ /* 0x000fe400078e00ff */
[----:B---3--:R-:W-:Y:S01]  /*3cb0*/  @P0 STG.E desc[UR8][R4.64+0xc00], R17 ;  /* 0x000c001104000986 */ /* 0x008fe2000c101908 */
[----:B------:R-:W-:-:S03]  /*3cc0*/  @P1 ISETP.GT.AND P0, PT, R36, -0x1, PT ;  /* 0xffffffff2400180c */ /* 0x000fc60003f04270 */
[----:B------:R-:W-:Y:S04]  /*3cd0*/  @P5 STG.E desc[UR8][R2.64+0x1000], R25 ;  /* 0x0010001902005986 */ /* 0x000fe8000c101908 */
[----:B----4-:R1:W-:Y:S01]  /*3ce0*/  @P5 STG.E desc[UR8][R4.64+0x1000], R19 ;  /* 0x0010001304005986 */ /* 0x0103e2000c101908 */
[----:B------:R-:W-:-:S03]  /*3cf0*/  @P6 ISETP.GT.AND P5, PT, R35, -0x1, PT ;  /* 0xffffffff2300680c */ /* 0x000fc60003fa4270 */
[----:B------:R-:W2:Y:S01]  /*3d00*/  LDS R15, [R51+0x1c00] ;  /* 0x001c0000330f7984 */ /* 0x000ea20000000800 */
[----:B------:R-:W-:Y:S02]  /*3d10*/  @P6 SEL R12, R12, 0x80000000, P5 ;  /* 0x800000000c0c6807 */ /* 0x000fe40002800000 */
[----:B------:R-:W-:Y:S01]  /*3d20*/  ISETP.LT.U32.AND P5, PT, R14, UR6, PT ;  /* 0x000000060e007c0c */ /* 0x000fe2000bfa1070 */
[----:B------:R-:W-:Y:S01]  /*3d30*/  IMAD.U32 R14, RZ, RZ, UR7 ;  /* 0x00000007ff0e7e24 */ /* 0x000fe2000f8e00ff */
[----:B------:R-:W3:Y:S01]  /*3d40*/  LDS R17, [R51+0x2000] ;  /* 0x0020000033117984 */ /* 0x000ee20000000800 */
[----:B------:R-:W-:Y:S02]  /*3d50*/  @P6 LOP3.LUT R35, R12, R35, RZ, 0x3c, !PT ;  /* 0x000000230c236212 */ /* 0x000fe400078e3cff */
[----:B-1----:R-:W-:Y:S02]  /*3d60*/  @P1 SEL R19, R18, 0x80000000, P0 ;  /* 0x8000000012131807 */ /* 0x002fe40000000000 */
[----:B------:R-:W-:Y:S01]  /*3d70*/  ISETP.GT.U32.AND.EX P4, PT, R14, RZ, PT, P4 ;  /* 0x000000ff0e00720c */ /* 0x000fe20003f84140 */
[----:B------:R-:W-:Y:S01]  /*3d80*/  @P6 STG.E desc[UR8][R2.64+0x1400], R35 ;  /* 0x0014002302006986 */ /* 0x000fe2000c101908 */
[----:B------:R-:W-:Y:S01]  /*3d90*/  @P1 LOP3.LUT R23, R19, R36, RZ, 0x3c, !PT ;  /* 0x0000002413171212 */ /* 0x000fe200078e3cff */
[----:B------:R-:W-:Y:S01]  /*3da0*/  @P2 IMAD.MOV.U32 R14, RZ, RZ, -0x1 ;  /* 0xffffffffff0e2424 */ /* 0x000fe200078e00ff */
[----:B------:R-:W-:Y:S01]  /*3db0*/  ISETP.LT.U32.AND P0, PT, R16, UR6, PT ;  /* 0x0000000610007c0c */ /* 0x000fe2000bf01070 */
[----:B------:R-:W1:Y:S01]  /*3dc0*/  LDS R19, [R51+0x2400] ;  /* 0x0024000033137984 */ /* 0x000e620000000800 */
[----:B------:R-:W-:Y:S01]  /*3dd0*/  IMAD.U32 R16, RZ, RZ, UR7 ;  /* 0x00000007ff107e24 */ /* 0x000fe2000f8e00ff */
[----:B------:R-:W-:-:S02]  /*3de0*/  LOP3.LUT R12, R0, 0xc00, RZ, 0xfc, !PT ;  /* 0x00000c00000c7812 */ /* 0x000fc400078efcff */
[----:B------:R-:W-:Y:S01]  /*3df0*/  @P6 STG.E desc[UR8][R4.64+0x1400], R21 ;  /* 0x0014001504006986 */ /* 0x000fe2000c101908 */
[----:B------:R-:W-:Y:S02]  /*3e00*/  @P2 ISETP.GT.AND P6, PT, R37, -0x1, PT ;  /* 0xffffffff2500280c */ /* 0x000fe40003fc4270 */
[C---:B------:R-:W-:Y:S01]  /*3e10*/  ISETP.GT.U32.AND.EX P3, PT, R16.reuse, RZ, PT, P3 ;  /* 0x000000ff1000720c */ /* 0x040fe20003f64130 */
[----:B------:R4:W-:Y:S01]  /*3e20*/  @P1 STG.E desc[UR8][R2.64+0x1800], R23 ;  /* 0x0018001702001986 */ /* 0x0009e2000c101908 */
[----:B------:R-:W-:Y:S01]  /*3e30*/  ISETP.GT.U32.AND.EX P5, PT, R16, RZ, PT, P5 ;  /* 0x000000ff1000720c */ /* 0x000fe20003fa4150 */
[----:B------:R-:W-:Y:S02]  /*3e40*/  @P4 IMAD.MOV.U32 R16, RZ, RZ, -0x1 ;  /* 0xffffffffff104424 */ /* 0x000fe400078e00ff */
[----:B0-----:R-:W-:Y:S01]  /*3e50*/  @P1 STG.E desc[UR8][R4.64+0x1800], R13 ;  /* 0x0018000d04001986 */ /* 0x001fe2000c101908 */
[----:B------:R-:W-:Y:S02]  /*3e60*/  ISETP.LT.U32.AND P1, PT, R12, UR6, PT ;  /* 0x000000060c007c0c */ /* 0x000fe4000bf21070 */
[----:B------:R-:W-:Y:S01]  /*3e70*/  @P2 SEL R12, R14, 0x80000000, P6 ;  /* 0x800000000e0c2807 */ /* 0x000fe20003000000 */
[----:B------:R-:W0:Y:S01]  /*3e80*/  LDS R13, [R51+0x2800] ;  /* 0x00280000330d7984 */ /* 0x000e220000000800 */
[----:B------:R-:W-:Y:S01]  /*3e90*/  @P4 ISETP.GT.AND P6, PT, R38, -0x1, PT ;  /* 0xffffffff2600480c */ /* 0x000fe20003fc4270 */
[----:B------:R-:W-:Y:S01]  /*3ea0*/  VIADD R14, R0, 0xd00 ;  /* 0x00000d00000e7836 */ /* 0x000fe20000000000 */
[----:B------:R-:W-:Y:S01]  /*3eb0*/  @P2 LOP3.LUT R37, R12, R37, RZ, 0x3c, !PT ;  /* 0x000000250c252212 */ /* 0x000fe200078e3cff */
[----:B------:R-:W0:Y:S01]  /*3ec0*/  LDS R21, [R51+0x2c00] ;  /* 0x002c000033157984 */ /* 0x000e220000000800 */
[----:B----4-:R-:W-:Y:S01]  /*3ed0*/  @P4 SEL R23, R16, 0x80000000, P6 ;  /* 0x8000000010174807 */ /* 0x010fe20003000000 */
[----:B------:R-:W-:Y:S01]  /*3ee0*/  IMAD.U32 R16, RZ, RZ, UR7 ;  /* 0x00000007ff107e24 */ /* 0x000fe2000f8e00ff */
[----:B------:R-:W-:Y:S01]  /*3ef0*/  @P3 ISETP.GT.AND P6, PT, R39, -0x1, PT ;  /* 0xffffffff2700380c */ /* 0x000fe20003fc4270 */
[----:B------:R-:W-:Y:S01]  /*3f00*/  @P3 IMAD.MOV.U32 R18, RZ, RZ, -0x1 ;  /* 0xffffffffff123424 */ /* 0x000fe200078e00ff */
[----:B------:R-:W-:Y:S01]  /*3f10*/  @P4 LOP3.LUT R23, R23, R38, RZ, 0x3c, !PT ;  /* 0x0000002617174212 */ /* 0x000fe200078e3cff */
[----:B------:R-:W-:Y:S01]  /*3f20*/  @P2 STG.E desc[UR8][R2.64+0x1c00], R37 ;  /* 0x001c002502002986 */ /* 0x000fe2000c101908 */
[----:B------:R-:W-:Y:S01]  /*3f30*/  ISETP.GT.U32.AND.EX P0, PT, R16, RZ, PT, P0 ;  /* 0x000000ff1000720c */ /* 0x000fe20003f04100 */
[----:B------:R-:W-:Y:S01]  /*3f40*/  @P5 IMAD.MOV.U32 R25, RZ, RZ, -0x1 ;  /* 0xffffffffff195424 */ /* 0x000fe200078e00ff */
[----:B------:R-:W-:Y:S01]  /*3f50*/  @P3 SEL R12, R18, 0x80000000, P6 ;  /* 0x80000000120c3807 */ /* 0x000fe20003000000 */
[----:B--2---:R2:W-:Y:S01]  /*3f60*/  @P2 STG.E desc[UR8][R4.64+0x1c00], R15 ;  /* 0x001c000f04002986 */ /* 0x0045e2000c101908 */
[----:B------:R-:W-:Y:S01]  /*3f70*/  @P5 ISETP.GT.AND P2, PT, R40, -0x1, PT ;  /* 0xffffffff2800580c */ /* 0x000fe20003f44270 */
[----:B------:R-:W-:Y:S01]  /*3f80*/  VIADD R18, R0, 0x1200 ;  /* 0x0000120000127836 */ /* 0x000fe20000000000 */
[----:B------:R-:W-:Y:S01]  /*3f90*/  @P3 LOP3.LUT R39, R12, R39, RZ, 0x3c, !PT ;  /* 0x000000270c273212 */ /* 0x000fe200078e3cff */
[----:B------:R-:W-:Y:S01]  /*3fa0*/  VIADD R12, R0, 0xe00 ;  /* 0x00000e00000c7836 */ /* 0x000fe20000000000 */
[----:B------:R-:W-:Y:S01]  /*3fb0*/  @P4 STG.E desc[UR8][R2.64+0x2000], R23 ;  /* 0x0020001702004986 */ /* 0x000fe2000c101908 */
[----:B------:R-:W-:-:S02]  /*3fc0*/  @P5 SEL R25, R25, 0x80000000, P2 ;  /* 0x8000000019195807 */ /* 0x000fc40001000000 */
[----:B------:R-:W-:Y:S01]  /*3fd0*/  ISETP.LT.U32.AND P6, PT, R14, UR6, PT ;  /* 0x000000060e007c0c */ /* 0x000fe2000bfc1070 */
[----:B---3--:R-:W-:Y:S01]  /*3fe0*/  @P4 STG.E desc[UR8][R4.64+0x2000], R17 ;  /* 0x0020001104004986 */ /* 0x008fe2000c101908 */
[----:B------:R-:W-:Y:S01]  /*3ff0*/  ISETP.LT.U32.AND P2, PT, R12, UR6, PT ;  /* 0x000000060c007c0c */ /* 0x000fe2000bf41070 */
[----:B------:R-:W-:Y:S01]  /*4000*/  VIADD R14, R0, 0xf00 ;  /* 0x00000f00000e7836 */ /* 0x000fe20000000000 */
[----:B------:R-:W-:Y:S01]  /*4010*/  @P5 LOP3.LUT R25, R25, R40, RZ, 0x3c, !PT ;  /* 0x0000002819195212 */ /* 0x000fe200078e3cff */
[----:B------:R-:W-:Y:S01]  /*4020*/  @P3 STG.E desc[UR8][R2.64+0x2400], R39 ;  /* 0x0024002702003986 */ /* 0x000fe2000c101908 */
[----:B------:R-:W-:Y:S01]  /*4030*/  @P0 IMAD.MOV.U32 R12, RZ, RZ, -0x1 ;  /* 0xffffffffff0c0424 */ /* 0x000fe200078e00ff */
[----:B------:R-:W-:Y:S01]  /*4040*/  ISETP.GT.U32.AND.EX P6, PT, R16, RZ, PT, P6 ;  /* 0x000000ff1000720c */ /* 0x000fe20003fc4160 */
[----:B--2---:R-:W-:Y:S01]  /*4050*/  IMAD.U32 R15, RZ, RZ, UR7 ;  /* 0x00000007ff0f7e24 */ /* 0x004fe2000f8e00ff */
[----:B-1----:R-:W-:Y:S01]  /*4060*/  @P3 STG.E desc[UR8][R4.64+0x2400], R19 ;  /* 0x0024001304003986 */ /* 0x002fe2000c101908 */
[----:B------:R-:W-:-:S02]  /*4070*/  @P0 ISETP.GT.AND P3, PT, R41, -0x1, PT ;  /* 0xffffffff2900080c */ /* 0x000fc40003f64270 */
[----:B------:R-:W-:Y:S01]  /*4080*/  ISETP.LT.U32.AND P4, PT, R14, UR6, PT ;  /* 0x000000060e007c0c */ /* 0x000fe2000bf81070 */
[----:B------:R1:W-:Y:S01]  /*4090*/  @P5 STG.E desc[UR8][R2.64+0x2800], R25 ;  /* 0x0028001902005986 */ /* 0x0003e2000c101908 */
[----:B------:R-:W-:Y:S02]  /*40a0*/  @P0 SEL R12, R12, 0x80000000, P3 ;  /* 0x800000000c0c0807 */ /* 0x000fe40001800000 */
[----:B------:R-:W-:Y:S01]  /*40b0*/  LOP3.LUT R14, R0, 0x1000, RZ, 0xfc, !PT ;  /* 0x00001000000e7812 */ /* 0x000fe200078efcff */
[----:B------:R-:W-:Y:S01]  /*40c0*/  LDS R17, [R51+0x3800] ;  /* 0x0038000033117984 */ /* 0x000fe20000000800 */
[C---:B------:R-:W-:Y:S02]  /*40d0*/  ISETP.GT.U32.AND.EX P1, PT, R15.reuse, RZ, PT, P1 ;  /* 0x000000ff0f00720c */ /* 0x040fe40003f24110 */
[----:B------:R-:W-:Y:S01]  /*40e0*/  @P0 LOP3.LUT R41, R12, R41, RZ, 0x3c, !PT ;  /* 0x000000290c290212 */ /* 0x000fe200078e3cff */
[----:B------:R-:W-:Y:S01]  /*40f0*/  VIADD R12, R0, 0x1100 ;  /* 0x00001100000c7836 */ /* 0x000fe20000000000 */
[----:B------:R-:W-:Y:S01]  /*4100*/  ISETP.LT.U32.AND P3, PT, R14, UR6, PT ;  /* 0x000000060e007c0c */ /* 0x000fe2000bf61070 */
[----:B------:R-:W-:Y:S01]  /*4110*/  IMAD.U32 R14, RZ, RZ, UR7 ;  /* 0x00000007ff0e7e24 */ /* 0x000fe2000f8e00ff */
[----:B0-----:R-:W-:Y:S01]  /*4120*/  @P5 STG.E desc[UR8][R4.64+0x2800], R13 ;  /* 0x0028000d04005986 */ /* 0x001fe2000c101908 */
[----:B------:R-:W-:-:S02]  /*4130*/  ISETP.GT.U32.AND.EX P4, PT, R15, RZ, PT, P4 ;  /* 0x000000ff0f00720c */ /* 0x000fc40003f84140 */
[----:B------:R-:W-:Y:S01]  /*4140*/  ISETP.LT.U32.AND P5, PT, R12, UR6, PT ;  /* 0x000000060c007c0c */ /* 0x000fe2000bfa1070 */
[----:B------:R-:W-:Y:S01]  /*4150*/  @P0 STG.E desc[UR8][R2.64+0x2c00], R41 ;  /* 0x002c002902000986 */ /* 0x000fe2000c101908 */
[C---:B------:R-:W-:Y:S02]  /*4160*/  ISETP.GT.U32.AND.EX P2, PT, R14.reuse, RZ, PT, P2 ;  /* 0x000000ff0e00720c */ /* 0x040fe40003f44120 */
[----:B------:R-:W-:Y:S01]  /*4170*/  @P1 IMAD.MOV.U32 R12, RZ, RZ, -0x1 ;  /* 0xffffffffff0c1424 */ /* 0x000fe200078e00ff */
[----:B------:R-:W0:Y:S01]  /*4180*/  LDS R13, [R51+0x3000] ;  /* 0x00300000330d7984 */ /* 0x000e220000000800 */
[----:B------:R-:W-:Y:S02]  /*4190*/  ISETP.GT.U32.AND.EX P5, PT, R15, RZ, PT, P5 ;  /* 0x000000ff0f00720c */ /* 0x000fe40003fa4150 */
[----:B------:R-:W-:Y:S01]  /*41a0*/  ISETP.GT.U32.AND.EX P3, PT, R14, RZ, PT, P3 ;  /* 0x000000ff0e00720c */ /* 0x000fe20003f64130 */
[----:B------:R-:W-:Y:S01]  /*41b0*/  @P0 STG.E desc[UR8][R4.64+0x2c00], R21 ;  /* 0x002c001504000986 */ /* 0x000fe2000c101908 */
[----:B------:R-:W-:Y:S01]  /*41c0*/  @P1 ISETP.GT.AND P0, PT, R29, -0x1, PT ;  /* 0xffffffff1d00180c */ /* 0x000fe20003f04270 */
[----:B------:R-:W-:-:S02]  /*41d0*/  @P6 IMAD.MOV.U32 R14, RZ, RZ, -0x1 ;  /* 0xffffffffff0e6424 */ /* 0x000fc400078e00ff */
[----:B------:R-:W2:Y:S01]  /*41e0*/  LDS R15, [R51+0x3400] ;  /* 0x00340000330f7984 */ /* 0x000ea20000000800 */
[----:B------:R-:W-:Y:S01]  /*41f0*/  @P1 SEL R12, R12, 0x80000000, P0 ;  /* 0x800000000c0c1807 */ /* 0x000fe20000000000 */
[----:B-1----:R-:W-:Y:S01]  /*4200*/  @P2 IMAD.MOV.U32 R25, RZ, RZ, -0x1 ;  /* 0xffffffffff192424 */ /* 0x002fe200078e00ff */
[----:B------:R-:W-:Y:S01]  /*4210*/  @P6 ISETP.GT.AND P0, PT, R11, -0x1, PT ;  /* 0xffffffff0b00680c */ /* 0x000fe20003f04270 */
[----:B------:R-:W1:Y:S01]  /*4220*/  LDS R19, [R51+0x3c00] ;  /* 0x003c000033137984 */ /* 0x000e620000000800 */
[----:B------:R-:W-:Y:S01]  /*4230*/  @P4 IMAD.MOV.U32 R16, RZ, RZ, -0x1 ;  /* 0xffffffffff104424 */ /* 0x000fe200078e00ff */
[----:B------:R-:W-:Y:S01]  /*4240*/  @P1 LOP3.LUT R29, R12, R29, RZ, 0x3c, !PT ;  /* 0x0000001d0c1d1212 */ /* 0x000fe200078e3cff */
[----:B------:R-:W-:Y:S01]  /*4250*/  @P5 IMAD.MOV.U32 R20, RZ, RZ, -0x1 ;  /* 0xffffffffff145424 */ /* 0x000fe200078e00ff */
[----:B------:R-:W3:Y:S01]  /*4260*/  LDS R21, [R51+0x4000] ;  /* 0x0040000033157984 */ /* 0x000ee20000000800 */
[----:B------:R-:W-:Y:S01]  /*4270*/  @P6 SEL R14, R14, 0x80000000, P0 ;  /* 0x800000000e0e6807 */ /* 0x000fe20000000000 */
[----:B------:R-:W-:Y:S01]  /*4280*/  @P3 IMAD.MOV.U32 R27, RZ, RZ, -0x1 ;  /* 0xffffffffff1b3424 */ /* 0x000fe200078e00ff */
[----:B------:R-:W-:Y:S01]  /*4290*/  @P2 ISETP.GT.AND P0, PT, R10, -0x1, PT ;  /* 0xffffffff0a00280c */ /* 0x000fe20003f04270 */
[----:B------:R-:W4:Y:S01]  /*42a0*/  LDS R23, [R51+0x4400] ;  /* 0x0044000033177984 */ /* 0x000f220000000800 */
[----:B------:R-:W-:-:S02]  /*42b0*/  @P6 LOP3.LUT R11, R14, R11, RZ, 0x3c, !PT ;  /* 0x0000000b0e0b6212 */ /* 0x000fc400078e3cff */
[----:B------:R-:W-:Y:S01]  /*42c0*/  @P2 SEL R25, R25, 0x80000000, P0 ;  /* 0x8000000019192807 */ /* 0x000fe20000000000 */
[----:B------:R0:W-:Y:S01]  /*42d0*/  @P1 STG.E desc[UR8][R2.64+0x3000], R29 ;  /* 0x0030001d02001986 */ /* 0x0001e2000c101908 */
[----:B------:R-:W-:Y:S02]  /*42e0*/  @P4 ISETP.GT.AND P0, PT, R9, -0x1, PT ;  /* 0xffffffff0900480c */ /* 0x000fe40003f04270 */
[----:B------:R-:W-:Y:S02]  /*42f0*/  @P2 LOP3.LUT R25, R25, R10, RZ, 0x3c, !PT ;  /* 0x0000000a19192212 */ /* 0x000fe400078e3cff */
[----:B------:R-:W-:Y:S02]  /*4300*/  @P4 SEL R16, R16, 0x80000000, P0 ;  /* 0x8000000010104807 */ /* 0x000fe40000000000 */
[----:B------:R-:W-:Y:S02]  /*4310*/  @P3 ISETP.GT.AND P0, PT, R8, -0x1, PT ;  /* 0xffffffff0800380c */ /* 0x000fe40003f04270 */
[----:B------:R-:W-:-:S02]  /*4320*/  @P4 LOP3.LUT R9, R16, R9, RZ, 0x3c, !PT ;  /* 0x0000000910094212 */ /* 0x000fc400078e3cff */
[----:B------:R-:W-:Y:S02]  /*4330*/  @P3 SEL R27, R27, 0x80000000, P0 ;  /* 0x800000001b1b3807 */ /* 0x000fe40000000000 */
[----:B------:R-:W-:Y:S02]  /*4340*/  @P5 ISETP.GT.AND P0, PT, R7, -0x1, PT ;  /* 0xffffffff0700580c */ /* 0x000fe40003f04270 */
[----:B------:R-:W-:Y:S01]  /*4350*/  @P3 LOP3.LUT R27, R27, R8, RZ, 0x3c, !PT ;  /* 0x000000081b1b3212 */ /* 0x000fe200078e3cff */
[----:B0-----:R0:W-:Y:S01]  /*4360*/  @P1 STG.E desc[UR8][R4.64+0x3000], R13 ;  /* 0x0030000d04001986 */ /* 0x0011e2000c101908 */
[----:B------:R-:W-:Y:S02]  /*4370*/  @P5 SEL R0, R20, 0x80000000, P0 ;  /* 0x8000000014005807 */ /* 0x000fe40000000000 */
[----:B------:R-:W-:Y:S01]  /*4380*/  ISETP.LT.U32.AND P0, PT, R18, UR6, PT ;  /* 0x0000000612007c0c */ /* 0x000fe2000bf01070 */
[----:B------:R-:W-:Y:S01]  /*4390*/  IMAD.U32 R18, RZ, RZ, UR7 ;  /* 0x00000007ff127e24 */ /* 0x000fe2000f8e00ff */
[----:B------:R0:W-:Y:S01]  /*43a0*/  @P6 STG.E desc[UR8][R2.64+0x3400], R11 ;  /* 0x0034000b02006986 */ /* 0x0001e2000c101908 */
[----:B------:R-:W-:-:S03]  /*43b0*/  @P5 LOP3.LUT R7, R0, R7, RZ, 0x3c, !PT ;  /* 0x0000000700075212 */ /* 0x000fc600078e3cff */
[----:B------:R-:W-:Y:S01]  /*43c0*/  ISETP.GT.U32.AND.EX P0, PT, R18, RZ, PT, P0 ;  /* 0x000000ff1200720c */ /* 0x000fe20003f04100 */
[----:B--2---:R0:W-:Y:S04]  /*43d0*/  @P6 STG.E desc[UR8][R4.64+0x3400], R15 ;  /* 0x0034000f04006986 */ /* 0x0041e8000c101908 */
[----:B------:R0:W-:Y:S04]  /*43e0*/  @P2 STG.E desc[UR8][R2.64+0x3800], R25 ;  /* 0x0038001902002986 */ /* 0x0001e8000c101908 */
[----:B------:R0:W-:Y:S04]  /*43f0*/  @P2 STG.E desc[UR8][R4.64+0x3800], R17 ;  /* 0x0038001104002986 */ /* 0x0001e8000c101908 */
[----:B------:R0:W-:Y:S04]  /*4400*/  @P4 STG.E desc[UR8][R2.64+0x3c00], R9 ;  /* 0x003c000902004986 */ /* 0x0001e8000c101908 */
[----:B-1----:R0:W-:Y:S04]  /*4410*/  @P4 STG.E desc[UR8][R4.64+0x3c00], R19 ;  /* 0x003c001304004986 */ /* 0x0021e8000c101908 */
[----:B------:R0:W-:Y:S04]  /*4420*/  @P3 STG.E desc[UR8][R2.64+0x4000], R27 ;  /* 0x0040001b02003986 */ /* 0x0001e8000c101908 */
[----:B---3--:R0:W-:Y:S04]  /*4430*/  @P3 STG.E desc[UR8][R4.64+0x4000], R21 ;  /* 0x0040001504003986 */ /* 0x0081e8000c101908 */
[----:B------:R0:W-:Y:S04]  /*4440*/  @P5 STG.E desc[UR8][R2.64+0x4400], R7 ;  /* 0x0044000702005986 */ /* 0x0001e8000c101908 */
[----:B----4-:R0:W-:Y:S01]  /*4450*/  @P5 STG.E desc[UR8][R4.64+0x4400], R23 ;  /* 0x0044001704005986 */ /* 0x0101e2000c101908 */
[----:B------:R-:W-:Y:S05]  /*4460*/  @!P0 EXIT ;  /* 0x000000000000894d */ /* 0x000fea0003800000 */
[----:B------:R-:W1:Y:S01]  /*4470*/  LDS R51, [R51+0x4800] ;  /* 0x0048000033337984 */ /* 0x000e620000000800 */
[----:B0-----:R-:W-:Y:S01]  /*4480*/  IMAD.MOV.U32 R7, RZ, RZ, -0x1 ;  /* 0xffffffffff077424 */ /* 0x001fe200078e00ff */
[----:B------:R-:W-:-:S04]  /*4490*/  ISETP.GT.AND P0, PT, R6, -0x1, PT ;  /* 0xffffffff0600780c */ /* 0x000fc80003f04270 */
[----:B------:R-:W-:-:S04]  /*44a0*/  SEL R7, R7, 0x80000000, P0 ;  /* 0x8000000007077807 */ /* 0x000fc80000000000 */
[----:B------:R-:W-:-:S05]  /*44b0*/  LOP3.LUT R7, R7, R6, RZ, 0x3c, !PT ;  /* 0x0000000607077212 */ /* 0x000fca00078e3cff */
[----:B------:R-:W-:Y:S04]  /*44c0*/  STG.E desc[UR8][R2.64+0x4800], R7 ;  /* 0x0048000702007986 */ /* 0x000fe8000c101908 */
[----:B-1----:R-:W-:Y:S01]  /*44d0*/  STG.E desc[UR8][R4.64+0x4800], R51 ;  /* 0x0048003304007986 */ /* 0x002fe2000c101908 */
[----:B------:R-:W-:Y:S05]  /*44e0*/  EXIT ;  /* 0x000000000000794d */ /* 0x000fea0003800000 */
.L_x_534:
        /* <DEDUP_REMOVED lines=9> */
.L_x_777:


//--------------------- .text._ZN3cub18CUB_300001_SM_10006detail10radix_sort29DeviceRadixSortOnesweepKernelINS1_5radix10policy_hubIfiyE10Policy1000ELNS0_9SortOrderE1EfiyiiNS1_21identity_decomposer_tEEEvPT5_SB_PT3_PKSC_PT1_PKSG_PT2_PKSK_T4_iiT6_ --------------------------
	.section	.text._ZN3cub18CUB_300001_SM_10006detail10radix_sort29DeviceRadixSortOnesweepKernelINS1_5radix10policy_hubIfiyE10Policy1000ELNS0_9SortOrderE1EfiyiiNS1_21identity_decomposer_tEEEvPT5_SB_PT3_PKSC_PT1_PKSG_PT2_PKSK_T4_iiT6_,"ax",@progbits
	.align	128
        .global         _ZN3cub18CUB_300001_SM_10006detail10radix_sort29DeviceRadixSortOnesweepKernelINS1_5radix10policy_hubIfiyE10Policy1000ELNS0_9SortOrderE1EfiyiiNS1_21identity_decomposer_tEEEvPT5_SB_PT3_PKSC_PT1_PKSG_PT2_PKSK_T4_iiT6_
        .type           _ZN3cub18CUB_300001_SM_10006detail10radix_sort29DeviceRadixSortOnesweepKernelINS1_5radix10policy_hubIfiyE10Policy1000ELNS0_9SortOrderE1EfiyiiNS1_21identity_decomposer_tEEEvPT5_SB_PT3_PKSC_PT1_PKSG_PT2_PKSK_T4_iiT6_,@function
        .size           _ZN3cub18CUB_300001_SM_10006detail10radix_sort29DeviceRadixSortOnesweepKernelINS1_5radix10policy_hubIfiyE10Policy1000ELNS0_9SortOrderE1EfiyiiNS1_21identity_decomposer_tEEEvPT5_SB_PT3_PKSC_PT1_PKSG_PT2_PKSK_T4_iiT6_,(.L_x_778 - _ZN3cub18CUB_300001_SM_10006detail10radix_sort29DeviceRadixSortOnesweepKernelINS1_5radix10policy_hubIfiyE10Policy1000ELNS0_9SortOrderE1EfiyiiNS1_21identity_decomposer_tEEEvPT5_SB_PT3_PKSC_PT1_PKSG_PT2_PKSK_T4_iiT6_)
        .other          _ZN3cub18CUB_300001_SM_10006detail10radix_sort29DeviceRadixSortOnesweepKernelINS1_5radix10policy_hubIfiyE10Policy1000ELNS0_9SortOrderE1EfiyiiNS1_21identity_decomposer_tEEEvPT5_SB_PT3_PKSC_PT1_PKSG_PT2_PKSK_T4_iiT6_,@"STO_CUDA_ENTRY STV_DEFAULT"
_ZN3cub18CUB_300001_SM_10006detail10radix_sort29DeviceRadixSortOnesweepKernelINS1_5radix10policy_hubIfiyE10Policy1000ELNS0_9SortOrderE1EfiyiiNS1_21identity_decomposer_tEEEvPT5_SB_PT3_PKSC_PT1_PKSG_PT2_PKSK_T4_iiT6_:
.text._ZN3cub18CUB_300001_SM_10006detail10radix_sort29DeviceRadixSortOnesweepKernelINS1_5radix10policy_hubIfiyE10Policy1000ELNS0_9SortOrderE1EfiyiiNS1_21identity_decomposer_tEEEvPT5_SB_PT3_PKSC_PT1_PKSG_PT2_PKSK_T4_iiT6_:
        /* <DEDUP_REMOVED lines=16> */
.L_x_536:
[----:B------:R-:W-:Y:S05]  /*0100*/  BSYNC.RECONVERGENT B0 ;  /* 0x0000000000007941 */ /* 0x000fea0003800200 */
.L_x_535:
        /* <DEDUP_REMOVED lines=35> */
.L_x_537:
        /* <DEDUP_REMOVED lines=76> */
.L_x_538:
        /* <DEDUP_REMOVED lines=18> */
.L_x_541:
        /* <DEDUP_REMOVED lines=21> */
.L_x_540:
[----:B------:R-:W-:Y:S05]  /*0a70*/  BSYNC.RECONVERGENT B0 ;  /* 0x0000000000007941 */ /* 0x000fea0003800200 */
.L_x_539:
        /* <DEDUP_REMOVED lines=17> */
.L_x_545:
[----:B------:R-:W-:Y:S05]  /*0b90*/  BSYNC.RECONVERGENT B1 ;  /* 0x0000000000017941 */ /* 0x000fea0003800200 */
.L_x_544:
        /* <DEDUP_REMOVED lines=14> */
.L_x_546:
[----:B------:R-:W-:Y:S01]  /*0c80*/  VIADD R4, R4, 0x1 ;  /* 0x0000000104047836 */ /* 0x000fe20000000000 */
[----:B------:R0:W-:Y:S04]  /*0c90*/  STS [R0], RZ ;  /* 0x000000ff00007388 */ /* 0x0001e80000000800 */
[----:B------:R-:W-:Y:S01]  /*0ca0*/  ISETP.NE.AND P0, PT, R4, RZ, PT ;  /* 0x000000ff0400720c */ /* 0x000fe20003f05270 */
[----:B0-----:R-:W-:-:S12]  /*0cb0*/  VIADD R0, R0, 0x80 ;  /* 0x0000008000007836 */ /* 0x001fd80000000000 */
[----:B------:R-:W-:Y:S05]  /*0cc0*/  @P0 BRA `(.L_x_546) ;  /* 0xfffffffc00ec0947 */ /* 0x000fea000383ffff */
.L_x_543:
[----:B------:R-:W-:Y:S05]  /*0cd0*/  BSYNC.RECONVERGENT B0 ;  /* 0x0000000000007941 */ /* 0x000fea0003800200 */
.L_x_542:
        /* <DEDUP_REMOVED lines=198> */
.L_x_548:
[----:B------:R-:W-:Y:S05]  /*1940*/  BSYNC.RECONVERGENT B0 ;  /* 0x0000000000007941 */ /* 0x000fea0003800200 */
.L_x_547:
        /* <DEDUP_REMOVED lines=40> */
.L_x_557:
[----:B0-----:R-:W0:Y:S01]  /*1bd0*/  LDC.64 R10, c[0x0][0x380] ;  /* 0x0000e000ff0a7b82 */ /* 0x001e220000000a00 */
[----:B------:R-:W-:Y:S01]  /*1be0*/  VIADD R19, R12, 0xffffffff ;  /* 0xffffffff0c137836 */ /* 0x000fe20000000000 */
[----:B------:R-:W-:Y:S03]  /*1bf0*/  BSSY B2, `(.L_x_554) ;  /* 0x0000008000027945 */ /* 0x000fe60003800000 */
[----:B------:R-:W-:-:S04]  /*1c00*/  IMAD R13, R19, 0x100, R3 ;  /* 0x00000100130d7824 */ /* 0x000fc800078e0203 */
[----:B0-----:R-:W-:-:S07]  /*1c10*/  IMAD.WIDE R10, R13, 0x4, R10 ;  /* 0x000000040d0a7825 */ /* 0x001fce00078e020a */
.L_x_555:
[----:B------:R-:W-:Y:S05]  /*1c20*/  YIELD ;  /* 0x0000000000007946 */ /* 0x000fea0003800000 */
[----:B------:R0:W-:Y:S06]  /*1c30*/  MEMBAR.SC.CTA ;  /* 0x0000000000007992 */ /* 0x0001ec0000000000 */
[----:B0-----:R-:W2:Y:S02]  /*1c40*/  LDG.E.STRONG.SYS R13, desc[UR6][R10.64] ;  /* 0x000000060a0d7981 */ /* 0x001ea4000c1f5900 */
[----:B--2---:R-:W-:-:S13]  /*1c50*/  ISETP.NE.AND P0, PT, R13, RZ, PT ;  /* 0x000000ff0d00720c */ /* 0x004fda0003f05270 */
[----:B------:R-:W-:Y:S05]  /*1c60*/  @!P0 BRA `(.L_x_555) ;  /* 0xfffffffc00ec8947 */ /* 0x000fea000383ffff */
[----:B------:R-:W-:Y:S05]  /*1c70*/  BSYNC B2 ;  /* 0x0000000000027941 */ /* 0x000fea0003800000 */
.L_x_554:
[----:B------:R-:W-:Y:S01]  /*1c80*/  BSSY.RECONVERGENT B2, `(.L_x_556) ;  /* 0x0000006000027945 */ /* 0x000fe20003800200 */
[C---:B------:R-:W-:Y:S02]  /*1c90*/  ISETP.GT.AND P0, PT, R13.reuse, -0x1, PT ;  /* 0xffffffff0d00780c */ /* 0x040fe40003f04270 */
[----:B------:R-:W-:Y:S01]  /*1ca0*/  LOP3.LUT R10, R13, 0x3fffffff, RZ, 0xc0, !PT ;  /* 0x3fffffff0d0a7812 */ /* 0x000fe200078ec0ff */
[----:B------:R-:W-:Y:S05]  /*1cb0*/  WARPSYNC.EXCLUSIVE R4 ;  /* 0x0000000004007348 */ /* 0x000fea0003a00000 */
[----:B------:R-:W-:-:S05]  /*1cc0*/  IMAD.IADD R17, R10, 0x1, R17 ;  /* 0x000000010a117824 */ /* 0x000fca00078e0211 */
[----:B------:R-:W-:-:S07]  /*1cd0*/  VOTE.ANY R4, PT, P0 ;  /* 0x0000000000047806 */ /* 0x000fce00000e0100 */
[----:B------:R-:W-:Y:S05]  /*1ce0*/  BSYNC.RECONVERGENT B2 ;  /* 0x0000000000027941 */ /* 0x000fea0003800200 */
.L_x_556:
[----:B------:R-:W-:Y:S01]  /*1cf0*/  ISETP.GT.U32.AND P1, PT, R12, 0x1, PT ;  /* 0x000000010c00780c */ /* 0x000fe20003f24070 */
[----:B------:R-:W-:-:S12]  /*1d00*/  IMAD.MOV.U32 R12, RZ, RZ, R19 ;  /* 0x000000ffff0c7224 */ /* 0x000fd800078e0013 */
[----:B------:R-:W-:Y:S05]  /*1d10*/  @P0 BRA P1, `(.L_x_557) ;  /* 0xfffffffc00ac0947 */ /* 0x000fea000083ffff */
[----:B------:R-:W-:Y:S05]  /*1d20*/  BSYNC B0 ;  /* 0x0000000000007941 */ /* 0x000fea0003800000 */
.L_x_553:
[----:B------:R1:W2:Y:S02]  /*1d30*/  LDS.64 R10, [R15+0x6600] ;  /* 0x006600000f0a7984 */ /* 0x0002a40000000a00 */
.L_x_552:
[C---:B------:R-:W-:Y:S01]  /*1d40*/  IMAD.IADD R19, R17.reuse, 0x1, -R0 ;  /* 0x0000000111137824 */ /* 0x040fe200078e0a00 */
[----:B------:R-:W-:-:S04]  /*1d50*/  LOP3.LUT R13, R17, 0x80000000, RZ, 0xfc, !PT ;  /* 0x80000000110d7812 */ /* 0x000fc800078efcff */
[C---:B0-2---:R-:W-:Y:S01]  /*1d60*/  IADD3 R10, P0, PT, R19.reuse, R10, RZ ;  /* 0x0000000a130a7210 */ /* 0x045fe20007f1e0ff */
[----:B------:R0:W-:Y:S03]  /*1d70*/  STG.E.STRONG.SYS desc[UR6][R20.64], R13 ;  /* 0x0000000d14007986 */ /* 0x0001e6000c115906 */
[----:B------:R-:W-:-:S05]  /*1d80*/  LEA.HI.X.SX32 R11, R19, R11, 0x1, P0 ;  /* 0x0000000b130b7211 */ /* 0x000fca00000f0eff */
[----:B------:R0:W-:Y:S04]  /*1d90*/  STS.64 [R15+0x6600], R10 ;  /* 0x0066000a0f007388 */ /* 0x0001e80000000a00 */
.L_x_551:
[----:B------:R-:W-:Y:S05]  /*1da0*/  BSYNC B1 ;  /* 0x0000000000017941 */ /* 0x000fea0003800000 */
.L_x_550:
        /* <DEDUP_REMOVED lines=17> */
.L_x_558:
        /* <DEDUP_REMOVED lines=28> */
.L_x_559:
        /* <DEDUP_REMOVED lines=56> */
.L_x_560:
        /* <DEDUP_REMOVED lines=19> */
.L_x_561:
        /* <DEDUP_REMOVED lines=51> */
.L_x_562:
        /* <DEDUP_REMOVED lines=22> */
.L_x_563:
        /* <DEDUP_REMOVED lines=56> */
.L_x_549:
        /* <DEDUP_REMOVED lines=38> */
.L_x_655:
        /* <DEDUP_REMOVED lines=25> */
.L_x_564:
        /* <DEDUP_REMOVED lines=46> */
.L_x_567:
[----:B------:R-:W-:Y:S05]  /*3410*/  BSYNC.RECONVERGENT B0 ;  /* 0x0000000000007941 */ /* 0x000fea0003800200 */
.L_x_566:
        /* <DEDUP_REMOVED lines=40> */
.L_x_569:
[----:B------:R-:W-:Y:S05]  /*36a0*/  BSYNC.RECONVERGENT B0 ;  /* 0x0000000000007941 */ /* 0x000fea0003800200 */
.L_x_568:
        /* <DEDUP_REMOVED lines=39> */
.L_x_571:
[----:B------:R-:W-:Y:S05]  /*3920*/  BSYNC.RECONVERGENT B0 ;  /* 0x0000000000007941 */ /* 0x000fea0003800200 */
.L_x_570:
        /* <DEDUP_REMOVED lines=39> */
.L_x_573:
[----:B------:R-:W-:Y:S05]  /*3ba0*/  BSYNC.RECONVERGENT B0 ;  /* 0x0000000000007941 */ /* 0x000fea0003800200 */
.L_x_572:
        /* <DEDUP_REMOVED lines=39> */
.L_x_575:
[----:B------:R-:W-:Y:S05]  /*3e20*/  BSYNC.RECONVERGENT B0 ;  /* 0x0000000000007941 */ /* 0x000fea0003800200 */
.L_x_574:
        /* <DEDUP_REMOVED lines=39> */
.L_x_577:
[----:B------:R-:W-:Y:S05]  /*40a0*/  BSYNC.RECONVERGENT B0 ;  /* 0x0000000000007941 */ /* 0x000fea0003800200 */
.L_x_576:
        /* <DEDUP_REMOVED lines=39> */
.L_x_579:
[----:B------:R-:W-:Y:S05]  /*4320*/  BSYNC.RECONVERGENT B0 ;  /* 0x0000000000007941 */ /* 0x000fea0003800200 */
.L_x_578:
        /* <DEDUP_REMOVED lines=39> */
.L_x_581:
[----:B------:R-:W-:Y:S05]  /*45a0*/  BSYNC.RECONVERGENT B0 ;  /* 0x0000000000007941 */ /* 0x000fea0003800200 */
.L_x_580:
        /* <DEDUP_REMOVED lines=39> */
.L_x_583:
[----:B------:R-:W-:Y:S05]  /*4820*/  BSYNC.RECONVERGENT B0 ;  /* 0x0000000000007941 */ /* 0x000fea0003800200 */
.L_x_582:
        /* <DEDUP_REMOVED lines=39> */
.L_x_585:
[----:B------:R-:W-:Y:S05]  /*4aa0*/  BSYNC.RECONVERGENT B0 ;  /* 0x0000000000007941 */ /* 0x000fea0003800200 */
.L_x_584:
        /* <DEDUP_REMOVED lines=39> */
.L_x_587:
[----:B------:R-:W-:Y:S05]  /*4d20*/  BSYNC.RECONVERGENT B0 ;  /* 0x0000000000007941 */ /* 0x000fea0003800200 */
.L_x_586:
        /* <DEDUP_REMOVED lines=39> */
.L_x_589:
[----:B------:R-:W-:Y:S05]  /*4fa0*/  BSYNC.RECONVERGENT B0 ;  /* 0x0000000000007941 */ /* 0x000fea0003800200 */
.L_x_588:
        /* <DEDUP_REMOVED lines=39> */
.L_x_591:
[----:B------:R-:W-:Y:S05]  /*5220*/  BSYNC.RECONVERGENT B0 ;  /* 0x0000000000007941 */ /* 0x000fea0003800200 */
.L_x_590:
        /* <DEDUP_REMOVED lines=39> */
.L_x_593:
[----:B------:R-:W-:Y:S05]  /*54a0*/  BSYNC.RECONVERGENT B0 ;  /* 0x0000000000007941 */ /* 0x000fea0003800200 */
.L_x_592:
        /* <DEDUP_REMOVED lines=39> */
.L_x_595:
[----:B------:R-:W-:Y:S05]  /*5720*/  BSYNC.RECONVERGENT B0 ;  /* 0x0000000000007941 */ /* 0x000fea0003800200 */
.L_x_594:
        /* <DEDUP_REMOVED lines=39> */
.L_x_597:
[----:B------:R-:W-:Y:S05]  /*59a0*/  BSYNC.RECONVERGENT B0 ;  /* 0x0000000000007941 */ /* 0x000fea0003800200 */
.L_x_596:
        /* <DEDUP_REMOVED lines=39> */
.L_x_599:
[----:B------:R-:W-:Y:S05]  /*5c20*/  BSYNC.RECONVERGENT B0 ;  /* 0x0000000000007941 */ /* 0x000fea0003800200 */
.L_x_598:
        /* <DEDUP_REMOVED lines=35> */
.L_x_601:
[----:B------:R-:W-:Y:S05]  /*5e60*/  BSYNC.RECONVERGENT B0 ;  /* 0x0000000000007941 */ /* 0x000fea0003800200 */
.L_x_600:
        /* <DEDUP_REMOVED lines=72> */
.L_x_609:
[----:B0-----:R-:W0:Y:S01]  /*62f0*/  LDC.64 R10, c[0x0][0x380] ;  /* 0x0000e000ff0a7b82 */ /* 0x001e220000000a00 */
[----:B------:R-:W-:Y:S01]  /*6300*/  VIADD R17, R6, 0xffffffff ;  /* 0xffffffff06117836 */ /* 0x000fe20000000000 */
[----:B------:R-:W-:Y:S03]  /*6310*/  BSSY B2, `(.L_x_606) ;  /* 0x0000008000027945 */ /* 0x000fe60003800000 */
[----:B------:R-:W-:-:S04]  /*6320*/  IMAD R13, R17, 0x100, R3 ;  /* 0x00000100110d7824 */ /* 0x000fc800078e0203 */
[----:B0-----:R-:W-:-:S07]  /*6330*/  IMAD.WIDE R10, R13, 0x4, R10 ;  /* 0x000000040d0a7825 */ /* 0x001fce00078e020a */
.L_x_607:
[----:B------:R-:W-:Y:S05]  /*6340*/  YIELD ;  /* 0x0000000000007946 */ /* 0x000fea0003800000 */
[----:B------:R0:W-:Y:S06]  /*6350*/  MEMBAR.SC.CTA ;  /* 0x0000000000007992 */ /* 0x0001ec0000000000 */
[----:B0-----:R-:W3:Y:S02]  /*6360*/  LDG.E.STRONG.SYS R12, desc[UR6][R10.64] ;  /* 0x000000060a0c7981 */ /* 0x001ee4000c1f5900 */
[----:B---3--:R-:W-:-:S13]  /*6370*/  ISETP.NE.AND P0, PT, R12, RZ, PT ;  /* 0x000000ff0c00720c */ /* 0x008fda0003f05270 */
[----:B------:R-:W-:Y:S05]  /*6380*/  @!P0 BRA `(.L_x_607) ;  /* 0xfffffffc00ec8947 */ /* 0x000fea000383ffff */
[----:B------:R-:W-:Y:S05]  /*6390*/  BSYNC B2 ;  /* 0x0000000000027941 */ /* 0x000fea0003800000 */
.L_x_606:
[----:B------:R-:W-:Y:S01]  /*63a0*/  BSSY.RECONVERGENT B2, `(.L_x_608) ;  /* 0x0000006000027945 */ /* 0x000fe20003800200 */
[C---:B------:R-:W-:Y:S02]  /*63b0*/  ISETP.GT.AND P0, PT, R12.reuse, -0x1, PT ;  /* 0xffffffff0c00780c */ /* 0x040fe40003f04270 */
[----:B------:R-:W-:Y:S01]  /*63c0*/  LOP3.LUT R12, R12, 0x3fffffff, RZ, 0xc0, !PT ;  /* 0x3fffffff0c0c7812 */ /* 0x000fe200078ec0ff */
[----:B------:R-:W-:Y:S05]  /*63d0*/  WARPSYNC.EXCLUSIVE R4 ;  /* 0x0000000004007348 */ /* 0x000fea0003a00000 */
[----:B------:R-:W-:-:S05]  /*63e0*/  IMAD.IADD R15, R12, 0x1, R15 ;  /* 0x000000010c0f7824 */ /* 0x000fca00078e020f */
[----:B------:R-:W-:-:S07]  /*63f0*/  VOTE.ANY R4, PT, P0 ;  /* 0x0000000000047806 */ /* 0x000fce00000e0100 */
[----:B------:R-:W-:Y:S05]  /*6400*/  BSYNC.RECONVERGENT B2 ;  /* 0x0000000000027941 */ /* 0x000fea0003800200 */
.L_x_608:
[----:B------:R-:W-:Y:S01]  /*6410*/  ISETP.GT.U32.AND P1, PT, R6, 0x1, PT ;  /* 0x000000010600780c */ /* 0x000fe20003f24070 */
[----:B------:R-:W-:-:S12]  /*6420*/  IMAD.MOV.U32 R6, RZ, RZ, R17 ;  /* 0x000000ffff067224 */ /* 0x000fd800078e0011 */
[----:B------:R-:W-:Y:S05]  /*6430*/  @P0 BRA P1, `(.L_x_609) ;  /* 0xfffffffc00ac0947 */ /* 0x000fea000083ffff */
[----:B------:R-:W-:Y:S05]  /*6440*/  BSYNC B0 ;  /* 0x0000000000007941 */ /* 0x000fea0003800000 */
.L_x_605:
[----:B------:R3:W4:Y:S02]  /*6450*/  LDS.64 R10, [R19+0x6600] ;  /* 0x00660000130a7984 */ /* 0x0007240000000a00 */
.L_x_604:
        /* <DEDUP_REMOVED lines=9> */
.L_x_603:
[----:B------:R-:W-:Y:S05]  /*64f0*/  BSYNC B1 ;  /* 0x0000000000017941 */ /* 0x000fea0003800000 */
.L_x_602:
        /* <DEDUP_REMOVED lines=16> */
.L_x_610:
        /* <DEDUP_REMOVED lines=280> */
.L_x_611:
        /* <DEDUP_REMOVED lines=30> */
.L_x_614:
[----:B------:R-:W-:Y:S05]  /*7960*/  BSYNC.RECONVERGENT B0 ;  /* 0x0000000000007941 */ /* 0x000fea0003800200 */
.L_x_613:
        /* <DEDUP_REMOVED lines=22> */
.L_x_616:
[----:B------:R-:W-:Y:S05]  /*7ad0*/  BSYNC.RECONVERGENT B0 ;  /* 0x0000000000007941 */ /* 0x000fea0003800200 */
.L_x_615:
        /* <DEDUP_REMOVED lines=22> */
.L_x_618:
[----:B------:R-:W-:Y:S05]  /*7c40*/  BSYNC.RECONVERGENT B0 ;  /* 0x0000000000007941 */ /* 0x000fea0003800200 */
.L_x_617:
        /* <DEDUP_REMOVED lines=22> */
.L_x_620:
[----:B------:R-:W-:Y:S05]  /*7db0*/  BSYNC.RECONVERGENT B0 ;  /* 0x0000000000007941 */ /* 0x000fea0003800200 */
.L_x_619:
        /* <DEDUP_REMOVED lines=22> */
.L_x_622:
[----:B------:R-:W-:Y:S05]  /*7f20*/  BSYNC.RECONVERGENT B0 ;  /* 0x0000000000007941 */ /* 0x000fea0003800200 */
.L_x_621:
        /* <DEDUP_REMOVED lines=22> */
.L_x_624:
[----:B------:R-:W-:Y:S05]  /*8090*/  BSYNC.RECONVERGENT B0 ;  /* 0x0000000000007941 */ /* 0x000fea0003800200 */
.L_x_623:
        /* <DEDUP_REMOVED lines=22> */
.L_x_626:
[----:B------:R-:W-:Y:S05]  /*8200*/  BSYNC.RECONVERGENT B0 ;  /* 0x0000000000007941 */ /* 0x000fea0003800200 */
.L_x_625:
        /* <DEDUP_REMOVED lines=22> */
.L_x_628:
[----:B------:R-:W-:Y:S05]  /*8370*/  BSYNC.RECONVERGENT B0 ;  /* 0x0000000000007941 */ /* 0x000fea0003800200 */
.L_x_627:
        /* <DEDUP_REMOVED lines=22> */
.L_x_630:
[----:B------:R-:W-:Y:S05]  /*84e0*/  BSYNC.RECONVERGENT B0 ;  /* 0x0000000000007941 */ /* 0x000fea0003800200 */
.L_x_629:
        /* <DEDUP_REMOVED lines=22> */
.L_x_632:
[----:B------:R-:W-:Y:S05]  /*8650*/  BSYNC.RECONVERGENT B0 ;  /* 0x0000000000007941 */ /* 0x000fea0003800200 */
.L_x_631:
        /* <DEDUP_REMOVED lines=22> */
.L_x_634:
[----:B------:R-:W-:Y:S05]  /*87c0*/  BSYNC.RECONVERGENT B0 ;  /* 0x0000000000007941 */ /* 0x000fea0003800200 */
.L_x_633:
        /* <DEDUP_REMOVED lines=22> */
.L_x_636:
[----:B------:R-:W-:Y:S05]  /*8930*/  BSYNC.RECONVERGENT B0 ;  /* 0x0000000000007941 */ /* 0x000fea0003800200 */
.L_x_635:
        /* <DEDUP_REMOVED lines=21> */
.L_x_638:
[----:B------:R-:W-:Y:S05]  /*8a90*/  BSYNC.RECONVERGENT B0 ;  /* 0x0000000000007941 */ /* 0x000fea0003800200 */
.L_x_637:
        /* <DEDUP_REMOVED lines=20> */
.L_x_640:
[----:B------:R-:W-:Y:S05]  /*8be0*/  BSYNC.RECONVERGENT B0 ;  /* 0x0000000000007941 */ /* 0x000fea0003800200 */
.L_x_639:
        /* <DEDUP_REMOVED lines=20> */
.L_x_642:
[----:B------:R-:W-:Y:S05]  /*8d30*/  BSYNC.RECONVERGENT B0 ;  /* 0x0000000000007941 */ /* 0x000fea0003800200 */
.L_x_641:
        /* <DEDUP_REMOVED lines=20> */
.L_x_644:
[----:B------:R-:W-:Y:S05]  /*8e80*/  BSYNC.RECONVERGENT B0 ;  /* 0x0000000000007941 */ /* 0x000fea0003800200 */
.L_x_643:
        /* <DEDUP_REMOVED lines=20> */
.L_x_646:
[----:B------:R-:W-:Y:S05]  /*8fd0*/  BSYNC.RECONVERGENT B0 ;  /* 0x0000000000007941 */ /* 0x000fea0003800200 */
.L_x_645:
[----:B------:R-:W-:Y:S01]  /*8fe0*/  NOP ;  /* 0x0000000000007918 */ /* 0x000fe20000000000 */
.L_x_612:
        /* <DEDUP_REMOVED lines=112> */
.L_x_647:
        /* <DEDUP_REMOVED lines=83> */
.L_x_648:
        /* <DEDUP_REMOVED lines=179> */
.L_x_649:
        /* <DEDUP_REMOVED lines=205> */
.L_x_565:
[----:B------:R-:W-:Y:S02]  /*b420*/  IMAD.MOV.U32 R49, RZ, RZ, R40 ;  /* 0x000000ffff317224 */ /* 0x000fe400078e0028 */
[----:B------:R-:W-:Y:S02]  /*b430*/  IMAD.MOV.U32 R48, RZ, RZ, 0x1 ;  /* 0x00000001ff307424 */ /* 0x000fe400078e00ff */
[----:B------:R-:W-:Y:S02]  /*b440*/  IMAD.MOV.U32 R51, RZ, RZ, RZ ;  /* 0x000000ffff337224 */ /* 0x000fe400078e00ff */
[----:B------:R-:W-:-:S07]  /*b450*/  IMAD.MOV.U32 R46, RZ, RZ, -0x1 ;  /* 0xffffffffff2e7424 */ /* 0x000fce00078e00ff */
[----:B------:R-:W-:Y:S05]  /*b460*/  WARPSYNC.COLLECTIVE R46, `(.L_x_650) ;  /* 0x000000002e087348 */ /* 0x000fea0003c00000 */
[----:B------:R0:W1:Y:S02]  /*b470*/  SHFL.UP P0, R47, R49, R48, R51 ;  /* 0x04000030312f7389 */ /* 0x0000640000000033 */
[----:B01----:R-:W-:Y:S05]  /*b480*/  ENDCOLLECTIVE ;  /* 0x000000000000791b */ /* 0x003fea0003800000 */
.L_x_650:
[----:B------:R-:W-:Y:S02]  /*b490*/  IMAD.MOV.U32 R48, RZ, RZ, 0x2 ;  /* 0x00000002ff307424 */ /* 0x000fe400078e00ff */
[----:B------:R-:W-:-:S04]  /*b4a0*/  IMAD.MOV.U32 R41, RZ, RZ, R47 ;  /* 0x000000ffff297224 */ /* 0x000fc800078e002f */
[----:B------:R-:W-:-:S04]  /*b4b0*/  @P0 IMAD.IADD R41, R40, 0x1, R41 ;  /* 0x0000000128290824 */ /* 0x000fc800078e0229 */
[----:B------:R-:W-:-:S07]  /*b4c0*/  IMAD.MOV.U32 R49, RZ, RZ, R41 ;  /* 0x000000ffff317224 */ /* 0x000fce00078e0029 */
[----:B------:R-:W-:Y:S05]  /*b4d0*/  WARPSYNC.COLLECTIVE R46, `(.L_x_651) ;  /* 0x000000002e087348 */ /* 0x000fea0003c00000 */
[----:B------:R0:W1:Y:S02]  /*b4e0*/  SHFL.UP P0, R47, R49, R48, R51 ;  /* 0x04000030312f7389 */ /* 0x0000640000000033 */
[----:B01----:R-:W-:Y:S05]  /*b4f0*/  ENDCOLLECTIVE ;  /* 0x000000000000791b */ /* 0x003fea0003800000 */
.L_x_651:
[----:B------:R-:W-:Y:S02]  /*b500*/  IMAD.MOV.U32 R48, RZ, RZ, 0x4 ;  /* 0x00000004ff307424 */ /* 0x000fe400078e00ff */
[----:B------:R-:W-:-:S04]  /*b510*/  IMAD.MOV.U32 R42, RZ, RZ, R47 ;  /* 0x000000ffff2a7224 */ /* 0x000fc800078e002f */
[----:B------:R-:W-:-:S04]  /*b520*/  @P0 IMAD.IADD R42, R41, 0x1, R42 ;  /* 0x00000001292a0824 */ /* 0x000fc800078e022a */
[----:B------:R-:W-:-:S07]  /*b530*/  IMAD.MOV.U32 R49, RZ, RZ, R42 ;  /* 0x000000ffff317224 */ /* 0x000fce00078e002a */
[----:B------:R-:W-:Y:S05]  /*b540*/  WARPSYNC.COLLECTIVE R46, `(.L_x_652) ;  /* 0x000000002e087348 */ /* 0x000fea0003c00000 */
[----:B------:R0:W1:Y:S02]  /*b550*/  SHFL.UP P0, R47, R49, R48, R51 ;  /* 0x04000030312f7389 */ /* 0x0000640000000033 */
[----:B01----:R-:W-:Y:S05]  /*b560*/  ENDCOLLECTIVE ;  /* 0x000000000000791b */ /* 0x003fea0003800000 */
.L_x_652:
[----:B------:R-:W-:Y:S02]  /*b570*/  IMAD.MOV.U32 R48, RZ, RZ, 0x8 ;  /* 0x00000008ff307424 */ /* 0x000fe400078e00ff */
[----:B------:R-:W-:-:S04]  /*b580*/  IMAD.MOV.U32 R43, RZ, RZ, R47 ;  /* 0x000000ffff2b7224 */ /* 0x000fc800078e002f */
[----:B------:R-:W-:-:S04]  /*b590*/  @P0 IMAD.IADD R43, R42, 0x1, R43 ;  /* 0x000000012a2b0824 */ /* 0x000fc800078e022b */
[----:B------:R-:W-:-:S07]  /*b5a0*/  IMAD.MOV.U32 R49, RZ, RZ, R43 ;  /* 0x000000ffff317224 */ /* 0x000fce00078e002b */
[----:B------:R-:W-:Y:S05]  /*b5b0*/  WARPSYNC.COLLECTIVE R46, `(.L_x_653) ;  /* 0x000000002e087348 */ /* 0x000fea0003c00000 */
[----:B------:R0:W1:Y:S02]  /*b5c0*/  SHFL.UP P0, R47, R49, R48, R51 ;  /* 0x04000030312f7389 */ /* 0x0000640000000033 */
[----:B01----:R-:W-:Y:S05]  /*b5d0*/  ENDCOLLECTIVE ;  /* 0x000000000000791b */ /* 0x003fea0003800000 */
.L_x_653:
[----:B------:R-:W-:Y:S02]  /*b5e0*/  IMAD.MOV.U32 R48, RZ, RZ, 0x10 ;  /* 0x00000010ff307424 */ /* 0x000fe400078e00ff */
[----:B------:R-:W-:-:S04]  /*b5f0*/  IMAD.MOV.U32 R44, RZ, RZ, R47 ;  /* 0x000000ffff2c7224 */ /* 0x000fc800078e002f */
[----:B------:R-:W-:-:S04]  /*b600*/  @P0 IMAD.IADD R44, R43, 0x1, R44 ;  /* 0x000000012b2c0824 */ /* 0x000fc800078e022c */
[----:B------:R-:W-:-:S07]  /*b610*/  IMAD.MOV.U32 R49, RZ, RZ, R44 ;  /* 0x000000ffff317224 */ /* 0x000fce00078e002c */
[----:B------:R-:W-:Y:S05]  /*b620*/  WARPSYNC.COLLECTIVE R46, `(.L_x_654) ;  /* 0x000000002e087348 */ /* 0x000fea0003c00000 */
[----:B------:R0:W1:Y:S02]  /*b630*/  SHFL.UP P0, R47, R49, R48, R51 ;  /* 0x04000030312f7389 */ /* 0x0000640000000033 */
[----:B01----:R-:W-:Y:S05]  /*b640*/  ENDCOLLECTIVE ;  /* 0x000000000000791b */ /* 0x003fea0003800000 */
.L_x_654:
[----:B------:R-:W-:Y:S05]  /*b650*/  BRA `(.L_x_655) ;  /* 0xffffff7800507947 */ /* 0x000fea000383ffff */
.L_x_656:
        /* <DEDUP_REMOVED lines=10> */
.L_x_778:


//--------------------- .text._ZN3cub18CUB_300001_SM_10006detail10radix_sort33DeviceRadixSortExclusiveSumKernelINS1_5radix10policy_hubIfiyE10Policy1000EyEEvPT0_ --------------------------
	.section	.text._ZN3cub18CUB_300001_SM_10006detail10radix_sort33DeviceRadixSortExclusiveSumKernelINS1_5radix10policy_hubIfiyE10Policy1000EyEEvPT0_,"ax",@progbits
	.align	128
        .global         _ZN3cub18CUB_300001_SM_10006detail10radix_sort33DeviceRadixSortExclusiveSumKernelINS1_5radix10policy_hubIfiyE10Policy1000EyEEvPT0_
        .type           _ZN3cub18CUB_300001_SM_10006detail10radix_sort33DeviceRadixSortExclusiveSumKernelINS1_5radix10policy_hubIfiyE10Policy1000EyEEvPT0_,@function
        .size           _ZN3cub18CUB_300001_SM_10006detail10radix_sort33DeviceRadixSortExclusiveSumKernelINS1_5radix10policy_hubIfiyE10Policy1000EyEEvPT0_,(.L_x_779 - _ZN3cub18CUB_300001_SM_10006detail10radix_sort33DeviceRadixSortExclusiveSumKernelINS1_5radix10policy_hubIfiyE10Policy1000EyEEvPT0_)
        .other          _ZN3cub18CUB_300001_SM_10006detail10radix_sort33DeviceRadixSortExclusiveSumKernelINS1_5radix10policy_hubIfiyE10Policy1000EyEEvPT0_,@"STO_CUDA_ENTRY STV_DEFAULT"
_ZN3cub18CUB_300001_SM_10006detail10radix_sort33DeviceRadixSortExclusiveSumKernelINS1_5radix10policy_hubIfiyE10Policy1000EyEEvPT0_:
.text._ZN3cub18CUB_300001_SM_10006detail10radix_sort33DeviceRadixSortExclusiveSumKernelINS1_5radix10policy_hubIfiyE10Policy1000EyEEvPT0_:
        /* <DEDUP_REMOVED lines=63> */
.L_x_669:
        /* <DEDUP_REMOVED lines=28> */
.L_x_657:
[----:B------:R-:W-:Y:S05]  /*05b0*/  WARPSYNC.ALL ;  /* 0x0000000000007948 */ /* 0x000fea0003800000 */
[----:B------:R-:W-:Y:S06]  /*05c0*/  BAR.SYNC.DEFER_BLOCKING 0x0 ;  /* 0x0000000000007b1d */ /* 0x000fec0000010000 */
[----:B------:R-:W-:Y:S05]  /*05d0*/  @P1 EXIT ;  /* 0x000000000000194d */ /* 0x000fea0003800000 */
[----:B01----:R-:W0:Y:S04]  /*05e0*/  LDS.64 R2, [R0+0x10] ;  /* 0x0000100000027984 */ /* 0x003e280000000a00 */
[----:B0-----:R-:W-:Y:S01]  /*05f0*/  STG.E.64 desc[UR4][R16.64], R2 ;  /* 0x0000000210007986 */ /* 0x001fe2000c101b04 */
[----:B------:R-:W-:Y:S05]  /*0600*/  EXIT ;  /* 0x000000000000794d */ /* 0x000fea0003800000 */
.L_x_658:
[----:B------:R-:W-:Y:S02]  /*0610*/  IMAD.MOV.U32 R24, RZ, RZ, R20 ;  /* 0x000000ffff187224 */ /* 0x000fe400078e0014 */
[----:B------:R-:W-:Y:S02]  /*0620*/  IMAD.MOV.U32 R23, RZ, RZ, 0x1 ;  /* 0x00000001ff177424 */ /* 0x000fe400078e00ff */
[----:B------:R-:W-:Y:S02]  /*0630*/  IMAD.MOV.U32 R22, RZ, RZ, RZ ;  /* 0x000000ffff167224 */ /* 0x000fe400078e00ff */
[----:B------:R-:W-:-:S07]  /*0640*/  IMAD.MOV.U32 R21, RZ, RZ, -0x1 ;  /* 0xffffffffff157424 */ /* 0x000fce00078e00ff */
[----:B------:R-:W-:Y:S05]  /*0650*/  WARPSYNC.COLLECTIVE R21, `(.L_x_659) ;  /* 0x0000000015087348 */ /* 0x000fea0003c00000 */
[----:B------:R0:W1:Y:S02]  /*0660*/  SHFL.UP P0, R25, R24, R23, R22 ;  /* 0x0400001718197389 */ /* 0x0000640000000016 */
[----:B01----:R-:W-:Y:S05]  /*0670*/  ENDCOLLECTIVE ;  /* 0x000000000000791b */ /* 0x003fea0003800000 */
.L_x_659:
[----:B------:R-:W-:Y:S02]  /*0680*/  IMAD.MOV.U32 R24, RZ, RZ, R19 ;  /* 0x000000ffff187224 */ /* 0x000fe400078e0013 */
[----:B------:R-:W-:-:S07]  /*0690*/  IMAD.MOV.U32 R27, RZ, RZ, R25 ;  /* 0x000000ffff1b7224 */ /* 0x000fce00078e0019 */
[----:B------:R-:W-:Y:S05]  /*06a0*/  WARPSYNC.COLLECTIVE R21, `(.L_x_660) ;  /* 0x0000000015087348 */ /* 0x000fea0003c00000 */
[----:B------:R0:W1:Y:S02]  /*06b0*/  SHFL.UP P0, R25, R24, R23, R22 ;  /* 0x0400001718197389 */ /* 0x0000640000000016 */
[----:B01----:R-:W-:Y:S05]  /*06c0*/  ENDCOLLECTIVE ;  /* 0x000000000000791b */ /* 0x003fea0003800000 */
.L_x_660:
        /* <DEDUP_REMOVED lines=9> */
.L_x_661:
[----:B------:R-:W-:Y:S02]  /*0760*/  IMAD.MOV.U32 R24, RZ, RZ, R26 ;  /* 0x000000ffff187224 */ /* 0x000fe400078e001a */
[----:B------:R-:W-:-:S07]  /*0770*/  IMAD.MOV.U32 R28, RZ, RZ, R25 ;  /* 0x000000ffff1c7224 */ /* 0x000fce00078e0019 */
[----:B------:R-:W-:Y:S05]  /*0780*/  WARPSYNC.COLLECTIVE R21, `(.L_x_662) ;  /* 0x0000000015087348 */ /* 0x000fea0003c00000 */
[----:B------:R0:W1:Y:S02]  /*0790*/  SHFL.UP P0, R25, R24, R23, R22 ;  /* 0x0400001718197389 */ /* 0x0000640000000016 */
[----:B01----:R-:W-:Y:S05]  /*07a0*/  ENDCOLLECTIVE ;  /* 0x000000000000791b */ /* 0x003fea0003800000 */
.L_x_662:
        /* <DEDUP_REMOVED lines=9> */
.L_x_663:
[----:B------:R-:W-:Y:S02]  /*0840*/  IMAD.MOV.U32 R24, RZ, RZ, R29 ;  /* 0x000000ffff187224 */ /* 0x000fe400078e001d */
[----:B------:R-:W-:-:S07]  /*0850*/  IMAD.MOV.U32 R27, RZ, RZ, R25 ;  /* 0x000000ffff1b7224 */ /* 0x000fce00078e0019 */
[----:B------:R-:W-:Y:S05]  /*0860*/  WARPSYNC.COLLECTIVE R21, `(.L_x_664) ;  /* 0x0000000015087348 */ /* 0x000fea0003c00000 */
[----:B------:R0:W1:Y:S02]  /*0870*/  SHFL.UP P0, R25, R24, R23, R22 ;  /* 0x0400001718197389 */ /* 0x0000640000000016 */
[----:B01----:R-:W-:Y:S05]  /*0880*/  ENDCOLLECTIVE ;  /* 0x000000000000791b */ /* 0x003fea0003800000 */
.L_x_664:
        /* <DEDUP_REMOVED lines=9> */
.L_x_665:
[----:B------:R-:W-:Y:S02]  /*0920*/  IMAD.MOV.U32 R24, RZ, RZ, R29 ;  /* 0x000000ffff187224 */ /* 0x000fe400078e001d */
[----:B------:R-:W-:-:S07]  /*0930*/  IMAD.MOV.U32 R27, RZ, RZ, R25 ;  /* 0x000000ffff1b7224 */ /* 0x000fce00078e0019 */
[----:B------:R-:W-:Y:S05]  /*0940*/  WARPSYNC.COLLECTIVE R21, `(.L_x_666) ;  /* 0x0000000015087348 */ /* 0x000fea0003c00000 */
[----:B------:R0:W1:Y:S02]  /*0950*/  SHFL.UP P0, R25, R24, R23, R22 ;  /* 0x0400001718197389 */ /* 0x0000640000000016 */
[----:B01----:R-:W-:Y:S05]  /*0960*/  ENDCOLLECTIVE ;  /* 0x000000000000791b */ /* 0x003fea0003800000 */
.L_x_666:
        /* <DEDUP_REMOVED lines=9> */
.L_x_667:
[----:B------:R-:W-:Y:S02]  /*0a00*/  IMAD.MOV.U32 R24, RZ, RZ, R26 ;  /* 0x000000ffff187224 */ /* 0x000fe400078e001a */
[----:B------:R-:W-:-:S07]  /*0a10*/  IMAD.MOV.U32 R28, RZ, RZ, R25 ;  /* 0x000000ffff1c7224 */ /* 0x000fce00078e0019 */
[----:B------:R-:W-:Y:S05]  /*0a20*/  WARPSYNC.COLLECTIVE R21, `(.L_x_668) ;  /* 0x0000000015087348 */ /* 0x000fea0003c00000 */
[----:B------:R0:W1:Y:S02]  /*0a30*/  SHFL.UP P0, R25, R24, R23, R22 ;  /* 0x0400001718197389 */ /* 0x0000640000000016 */
[----:B01----:R-:W-:Y:S05]  /*0a40*/  ENDCOLLECTIVE ;  /* 0x000000000000791b */ /* 0x003fea0003800000 */
.L_x_668:
[----:B------:R-:W-:Y:S05]  /*0a50*/  BRA `(.L_x_669) ;  /* 0xfffffff800647947 */ /* 0x000fea000383ffff */
.L_x_670:
        /* <DEDUP_REMOVED lines=10> */
.L_x_779:


//--------------------- .text._ZN3cub18CUB_300001_SM_10006detail10radix_sort30DeviceRadixSortHistogramKernelINS1_5radix10policy_hubIfiyE10Policy1000ELNS0_9SortOrderE1EfyNS1_21identity_decomposer_tEEEvPT2_PKT1_SA_iiT3_ --------------------------
	.section	.text._ZN3cub18CUB_300001_SM_10006detail10radix_sort30DeviceRadixSortHistogramKernelINS1_5radix10policy_hubIfiyE10Policy1000ELNS0_9SortOrderE1EfyNS1_21identity_decomposer_tEEEvPT2_PKT1_SA_iiT3_,"ax",@progbits
	.align	128
        .global         _ZN3cub18CUB_300001_SM_10006detail10radix_sort30DeviceRadixSortHistogramKernelINS1_5radix10policy_hubIfiyE10Policy1000ELNS0_9SortOrderE1EfyNS1_21identity_decomposer_tEEEvPT2_PKT1_SA_iiT3_
        .type           _ZN3cub18CUB_300001_SM_10006detail10radix_sort30DeviceRadixSortHistogramKernelINS1_5radix10policy_hubIfiyE10Policy1000ELNS0_9SortOrderE1EfyNS1_21identity_decomposer_tEEEvPT2_PKT1_SA_iiT3_,@function
        .size           _ZN3cub18CUB_300001_SM_10006detail10radix_sort30DeviceRadixSortHistogramKernelINS1_5radix10policy_hubIfiyE10Policy1000ELNS0_9SortOrderE1EfyNS1_21identity_decomposer_tEEEvPT2_PKT1_SA_iiT3_,(.L_x_780 - _ZN3cub18CUB_300001_SM_10006detail10radix_sort30DeviceRadixSortHistogramKernelINS1_5radix10policy_hubIfiyE10Policy1000ELNS0_9SortOrderE1EfyNS1_21identity_decomposer_tEEEvPT2_PKT1_SA_iiT3_)
        .other          _ZN3cub18CUB_300001_SM_10006detail10radix_sort30DeviceRadixSortHistogramKernelINS1_5radix10policy_hubIfiyE10Policy1000ELNS0_9SortOrderE1EfyNS1_21identity_decomposer_tEEEvPT2_PKT1_SA_iiT3_,@"STO_CUDA_ENTRY STV_DEFAULT"
_ZN3cub18CUB_300001_SM_10006detail10radix_sort30DeviceRadixSortHistogramKernelINS1_5radix10policy_hubIfiyE10Policy1000ELNS0_9SortOrderE1EfyNS1_21identity_decomposer_tEEEvPT2_PKT1_SA_iiT3_:
.text._ZN3cub18CUB_300001_SM_10006detail10radix_sort30DeviceRadixSortHistogramKernelINS1_5radix10policy_hubIfiyE10Policy1000ELNS0_9SortOrderE1EfyNS1_21identity_decomposer_tEEEvPT2_PKT1_SA_iiT3_:
        /* <DEDUP_REMOVED lines=42> */
.L_x_754:
        /* <DEDUP_REMOVED lines=9> */
.L_x_674:
        /* <DEDUP_REMOVED lines=21> */
.L_x_673:
        /* <DEDUP_REMOVED lines=19> */
.L_x_676:
        /* <DEDUP_REMOVED lines=18> */
.L_x_675:
[----:B------:R-:W-:-:S13]  /*06d0*/  ISETP.GT.U32.AND P2, PT, R0, 0x7f, PT ;  /* 0x0000007f0000780c */ /* 0x000fda0003f44070 */
[----:B------:R-:W-:Y:S05]  /*06e0*/  @P2 BRA `(.L_x_672) ;  /* 0x0000000000e02947 */ /* 0x000fea0003800000 */
[----:B--23--:R-:W-:Y:S01]  /*06f0*/  IMAD.MOV.U32 R3, RZ, RZ, RZ ;  /* 0x000000ffff037224 */ /* 0x00cfe200078e00ff */
[----:B------:R-:W-:Y:S06]  /*0700*/  @!P1 BRA `(.L_x_677) ;  /* 0x0000000000589947 */ /* 0x000fec0003800000 */
[----:B------:R-:W-:-:S07]  /*0710*/  IMAD.MOV.U32 R3, RZ, RZ, RZ ;  /* 0x000000ffff037224 */ /* 0x000fce00078e00ff */
.L_x_678:
        /* <DEDUP_REMOVED lines=21> */
.L_x_677:
        /* <DEDUP_REMOVED lines=14> */
.L_x_679:
        /* <DEDUP_REMOVED lines=18> */
.L_x_672:
[----:B------:R-:W-:Y:S05]  /*0a70*/  BSYNC.RECONVERGENT B0 ;  /* 0x0000000000007941 */ /* 0x000fea0003800200 */
.L_x_671:
        /* <DEDUP_REMOVED lines=16> */
.L_x_685:
        /* <DEDUP_REMOVED lines=36> */
.L_x_681:
        /* <DEDUP_REMOVED lines=67> */
.L_x_682:
        /* <DEDUP_REMOVED lines=88> */
.L_x_684:
        /* <DEDUP_REMOVED lines=73> */
.L_x_683:
[----:B------:R-:W-:Y:S05]  /*1c00*/  BRA.U !UP0, `(.L_x_685) ;  /* 0xffffffed08dc7547 */ /* 0x000fea000b83ffff */
.L_x_680:
        /* <DEDUP_REMOVED lines=9> */
.L_x_705:
        /* <DEDUP_REMOVED lines=16> */
.L_x_690:
[----:B------:R-:W-:Y:S05]  /*1da0*/  BSYNC.RECONVERGENT B1 ;  /* 0x0000000000017941 */ /* 0x000fea0003800200 */
.L_x_689:
        /* <DEDUP_REMOVED lines=15> */
.L_x_692:
[----:B------:R-:W-:Y:S05]  /*1ea0*/  BSYNC.RECONVERGENT B1 ;  /* 0x0000000000017941 */ /* 0x000fea0003800200 */
.L_x_691:
[----:B------:R-:W-:Y:S04]  /*1eb0*/  BSSY.RECONVERGENT B1, `(.L_x_693) ;  /* 0x0000007000017945 */ /* 0x000fe80003800200 */
[----:B------:R-:W-:Y:S05]  /*1ec0*/  @!P0 BRA `(.L_x_694) ;  /* 0x0000000000148947 */ /* 0x000fea0003800000 */
[----:B01----:R-:W-:Y:S02]  /*1ed0*/  IMAD R17, R5, 0x100, R0 ;  /* 0x0000010005117824 */ /* 0x003fe400078e0200 */
[----:B------:R-:W-:Y:S02]  /*1ee0*/  IMAD.MOV.U32 R23, RZ, RZ, RZ ;  /* 0x000000ffff177224 */ /* 0x000fe400078e00ff */
[----:B------:R-:W-:-:S04]  /*1ef0*/  VIADD R17, R17, 0x200 ;  /* 0x0000020011117836 */ /* 0x000fc80000000000 */
[----:B------:R-:W-:-:S05]  /*1f00*/  IMAD.WIDE.U32 R16, R17, 0x8, R2 ;  /* 0x0000000811107825 */ /* 0x000fca00078e0002 */
[----:B------:R2:W-:Y:S02]  /*1f10*/  REDG.E.ADD.64.STRONG.GPU desc[UR20][R16.64], R22 ;  /* 0x000000161000798e */ /* 0x0005e4000c12e514 */
.L_x_694:
[----:B------:R-:W-:Y:S05]  /*1f20*/  BSYNC.RECONVERGENT B1 ;  /* 0x0000000000017941 */ /* 0x000fea0003800200 */
.L_x_693:
[----:B------:R-:W-:Y:S04]  /*1f30*/  BSSY.RECONVERGENT B1, `(.L_x_695) ;  /* 0x0000007000017945 */ /* 0x000fe80003800200 */
[----:B------:R-:W-:Y:S05]  /*1f40*/  @!P1 BRA `(.L_x_696) ;  /* 0x0000000000149947 */ /* 0x000fea0003800000 */
[----:B012---:R-:W-:Y:S02]  /*1f50*/  IMAD R17, R5, 0x100, R0 ;  /* 0x0000010005117824 */ /* 0x007fe400078e0200 */
[----:B------:R-:W-:Y:S02]  /*1f60*/  IMAD.MOV.U32 R15, RZ, RZ, RZ ;  /* 0x000000ffff0f7224 */ /* 0x000fe400078e00ff */
[----:B------:R-:W-:-:S04]  /*1f70*/  VIADD R17, R17, 0x300 ;  /* 0x0000030011117836 */ /* 0x000fc80000000000 */
[----:B------:R-:W-:-:S05]  /*1f80*/  IMAD.WIDE.U32 R16, R17, 0x8, R2 ;  /* 0x0000000811107825 */ /* 0x000fca00078e0002 */
[----:B------:R3:W-:Y:S02]  /*1f90*/  REDG.E.ADD.64.STRONG.GPU desc[UR20][R16.64], R14 ;  /* 0x0000000e1000798e */ /* 0x0007e4000c12e514 */
.L_x_696:
[----:B------:R-:W-:Y:S05]  /*1fa0*/  BSYNC.RECONVERGENT B1 ;  /* 0x0000000000017941 */ /* 0x000fea0003800200 */
.L_x_695:
[----:B------:R-:W-:Y:S04]  /*1fb0*/  BSSY.RECONVERGENT B1, `(.L_x_697) ;  /* 0x0000007000017945 */ /* 0x000fe80003800200 */
[----:B------:R-:W-:Y:S05]  /*1fc0*/  @!P2 BRA `(.L_x_698) ;  /* 0x000000000014a947 */ /* 0x000fea0003800000 */
[----:B---3--:R-:W-:Y:S02]  /*1fd0*/  IMAD R15, R5, 0x100, R0 ;  /* 0x00000100050f7824 */ /* 0x008fe400078e0200 */
[----:B------:R-:W-:Y:S02]  /*1fe0*/  IMAD.MOV.U32 R13, RZ, RZ, RZ ;  /* 0x000000ffff0d7224 */ /* 0x000fe400078e00ff */
[----:B------:R-:W-:-:S04]  /*1ff0*/  VIADD R15, R15, 0x400 ;  /* 0x000004000f0f7836 */ /* 0x000fc80000000000 */
[----:B------:R-:W-:-:S05]  /*2000*/  IMAD.WIDE.U32 R14, R15, 0x8, R2 ;  /* 0x000000080f0e7825 */ /* 0x000fca00078e0002 */
[----:B------:R4:W-:Y:S02]  /*2010*/  REDG.E.ADD.64.STRONG.GPU desc[UR20][R14.64], R12 ;  /* 0x0000000c0e00798e */ /* 0x0009e4000c12e514 */
.L_x_698:
[----:B------:R-:W-:Y:S05]  /*2020*/  BSYNC.RECONVERGENT B1 ;  /* 0x0000000000017941 */ /* 0x000fea0003800200 */
.L_x_697:
[----:B------:R-:W-:Y:S04]  /*2030*/  BSSY.RECONVERGENT B1, `(.L_x_699) ;  /* 0x0000007000017945 */ /* 0x000fe80003800200 */
[----:B------:R-:W-:Y:S05]  /*2040*/  @!P3 BRA `(.L_x_700) ;  /* 0x000000000014b947 */ /* 0x000fea0003800000 */
[----:B----4-:R-:W-:Y:S02]  /*2050*/  IMAD R13, R5, 0x100, R0 ;  /* 0x00000100050d7824 */ /* 0x010fe400078e0200 */
[----:B------:R-:W-:Y:S02]  /*2060*/  IMAD.MOV.U32 R7, RZ, RZ, RZ ;  /* 0x000000ffff077224 */ /* 0x000fe400078e00ff */
[----:B------:R-:W-:-:S04]  /*2070*/  VIADD R13, R13, 0x500 ;  /* 0x000005000d0d7836 */ /* 0x000fc80000000000 */
[----:B------:R-:W-:-:S05]  /*2080*/  IMAD.WIDE.U32 R12, R13, 0x8, R2 ;  /* 0x000000080d0c7825 */ /* 0x000fca00078e0002 */
[----:B------:R4:W-:Y:S02]  /*2090*/  REDG.E.ADD.64.STRONG.GPU desc[UR20][R12.64], R6 ;  /* 0x000000060c00798e */ /* 0x0009e4000c12e514 */
.L_x_700:
[----:B------:R-:W-:Y:S05]  /*20a0*/  BSYNC.RECONVERGENT B1 ;  /* 0x0000000000017941 */ /* 0x000fea0003800200 */
.L_x_699:
[----:B------:R-:W-:Y:S04]  /*20b0*/  BSSY.RECONVERGENT B1, `(.L_x_701) ;  /* 0x0000007000017945 */ /* 0x000fe80003800200 */
[----:B------:R-:W-:Y:S05]  /*20c0*/  @!P4 BRA `(.L_x_702) ;  /* 0x000000000014c947 */ /* 0x000fea0003800000 */
[----:B----4-:R-:W-:Y:S02]  /*20d0*/  IMAD R7, R5, 0x100, R0 ;  /* 0x0000010005077824 */ /* 0x010fe400078e0200 */
[----:B------:R-:W-:Y:S02]  /*20e0*/  IMAD.MOV.U32 R9, RZ, RZ, RZ ;  /* 0x000000ffff097224 */ /* 0x000fe400078e00ff */
[----:B------:R-:W-:-:S04]  /*20f0*/  VIADD R7, R7, 0x600 ;  /* 0x0000060007077836 */ /* 0x000fc80000000000 */
[----:B------:R-:W-:-:S05]  /*2100*/  IMAD.WIDE.U32 R6, R7, 0x8, R2 ;  /* 0x0000000807067825 */ /* 0x000fca00078e0002 */
[----:B------:R4:W-:Y:S02]  /*2110*/  REDG.E.ADD.64.STRONG.GPU desc[UR20][R6.64], R8 ;  /* 0x000000080600798e */ /* 0x0009e4000c12e514 */
.L_x_702:
[----:B------:R-:W-:Y:S05]  /*2120*/  BSYNC.RECONVERGENT B1 ;  /* 0x0000000000017941 */ /* 0x000fea0003800200 */
.L_x_701:
[----:B------:R-:W-:Y:S04]  /*2130*/  BSSY.RECONVERGENT B1, `(.L_x_703) ;  /* 0x0000007000017945 */ /* 0x000fe80003800200 */
[----:B------:R-:W-:Y:S05]  /*2140*/  @!P5 BRA `(.L_x_704) ;  /* 0x000000000014d947 */ /* 0x000fea0003800000 */
[----:B----4-:R-:W-:Y:S02]  /*2150*/  IMAD R7, R5, 0x100, R0 ;  /* 0x0000010005077824 */ /* 0x010fe400078e0200 */
[----:B------:R-:W-:Y:S02]  /*2160*/  IMAD.MOV.U32 R11, RZ, RZ, RZ ;  /* 0x000000ffff0b7224 */ /* 0x000fe400078e00ff */
[----:B------:R-:W-:-:S04]  /*2170*/  VIADD R7, R7, 0x700 ;  /* 0x0000070007077836 */ /* 0x000fc80000000000 */
[----:B------:R-:W-:-:S05]  /*2180*/  IMAD.WIDE.U32 R6, R7, 0x8, R2 ;  /* 0x0000000807067825 */ /* 0x000fca00078e0002 */
[----:B------:R4:W-:Y:S02]  /*2190*/  REDG.E.ADD.64.STRONG.GPU desc[UR20][R6.64], R10 ;  /* 0x0000000a0600798e */ /* 0x0009e4000c12e514 */
.L_x_704:
[----:B------:R-:W-:Y:S05]  /*21a0*/  BSYNC.RECONVERGENT B1 ;  /* 0x0000000000017941 */ /* 0x000fea0003800200 */
.L_x_703:
[----:B------:R-:W-:-:S05]  /*21b0*/  VIADD R5, R5, 0x8 ;  /* 0x0000000805057836 */ /* 0x000fca0000000000 */
[----:B------:R-:W-:-:S13]  /*21c0*/  ISETP.NE.AND P0, PT, R5, UR27, PT ;  /* 0x0000001b05007c0c */ /* 0x000fda000bf05270 */
[----:B------:R-:W-:Y:S05]  /*21d0*/  @P0 BRA `(.L_x_705) ;  /* 0xfffffff800b00947 */ /* 0x000fea000383ffff */
[----:B------:R-:W-:-:S07]  /*21e0*/  IMAD.U32 R3, RZ, RZ, UR27 ;  /* 0x0000001bff037e24 */ /* 0x000fce000f8e00ff */
.L_x_688:
        /* <DEDUP_REMOVED lines=24> */
.L_x_709:
[----:B------:R-:W-:Y:S05]  /*2370*/  BSYNC.RECONVERGENT B1 ;  /* 0x0000000000017941 */ /* 0x000fea0003800200 */
.L_x_708:
        /* <DEDUP_REMOVED lines=9> */
.L_x_711:
[----:B------:R-:W-:Y:S05]  /*2410*/  BSYNC.RECONVERGENT B1 ;  /* 0x0000000000017941 */ /* 0x000fea0003800200 */
.L_x_710:
        /* <DEDUP_REMOVED lines=8> */
.L_x_713:
[----:B------:R-:W-:Y:S05]  /*24a0*/  BSYNC.RECONVERGENT B1 ;  /* 0x0000000000017941 */ /* 0x000fea0003800200 */
.L_x_712:
        /* <DEDUP_REMOVED lines=9> */
.L_x_715:
[----:B------:R-:W-:Y:S05]  /*2540*/  BSYNC.RECONVERGENT B1 ;  /* 0x0000000000017941 */ /* 0x000fea0003800200 */
.L_x_714:
[----:B------:R-:W-:-:S07]  /*2550*/  VIADD R3, R3, 0x4 ;  /* 0x0000000403037836 */ /* 0x000fce0000000000 */
.L_x_707:
        /* <DEDUP_REMOVED lines=18> */
.L_x_719:
[----:B------:R-:W-:Y:S05]  /*2680*/  BSYNC.RECONVERGENT B2 ;  /* 0x0000000000027941 */ /* 0x000fea0003800200 */
.L_x_718:
        /* <DEDUP_REMOVED lines=9> */
.L_x_721:
[----:B------:R-:W-:Y:S05]  /*2720*/  BSYNC.RECONVERGENT B2 ;  /* 0x0000000000027941 */ /* 0x000fea0003800200 */
.L_x_720:
[----:B------:R-:W-:-:S07]  /*2730*/  VIADD R3, R3, 0x2 ;  /* 0x0000000203037836 */ /* 0x000fce0000000000 */
.L_x_717:
        /* <DEDUP_REMOVED lines=12> */
.L_x_716:
[----:B------:R-:W-:Y:S05]  /*2800*/  BSYNC.RECONVERGENT B1 ;  /* 0x0000000000017941 */ /* 0x000fea0003800200 */
.L_x_706:
[----:B------:R-:W-:-:S13]  /*2810*/  ISETP.GT.U32.AND P0, PT, R0, 0x7f, PT ;  /* 0x0000007f0000780c */ /* 0x000fda0003f04070 */
[----:B------:R-:W-:Y:S05]  /*2820*/  @P0 BRA `(.L_x_687) ;  /* 0x0000000800900947 */ /* 0x000fea0003800000 */
[----:B------:R-:W-:Y:S01]  /*2830*/  UISETP.GE.U32.AND UP0, UPT, UR22, 0x7, UPT ;  /* 0x000000071600788c */ /* 0x000fe2000bf06070 */
[----:B0-----:R-:W-:-:S08]  /*2840*/  IMAD.MOV.U32 R3, RZ, RZ, RZ ;  /* 0x000000ffff037224 */ /* 0x001fd000078e00ff */
[----:B------:R-:W-:Y:S05]  /*2850*/  BRA.U !UP0, `(.L_x_722) ;  /* 0x0000000508147547 */ /* 0x000fea000b800000 */
[----:B------:R-:W0:Y:S01]  /*2860*/  LDC.64 R2, c[0x0][0x380] ;  /* 0x0000e000ff027b82 */ /* 0x000e220000000a00 */
[----:B------:R-:W-:-:S07]  /*2870*/  IMAD.MOV.U32 R9, RZ, RZ, RZ ;  /* 0x000000ffff097224 */ /* 0x000fce00078e00ff */
.L_x_739:
        /* <DEDUP_REMOVED lines=18> */
.L_x_724:
[----:B------:R-:W-:Y:S05]  /*29a0*/  BSYNC.RECONVERGENT B1 ;  /* 0x0000000000017941 */ /* 0x000fea0003800200 */
.L_x_723:
[----:B------:R-:W-:Y:S04]  /*29b0*/  BSSY.RECONVERGENT B1, `(.L_x_725) ;  /* 0x0000005000017945 */ /* 0x000fe80003800200 */
[----:B------:R-:W-:Y:S05]  /*29c0*/  @!P1 BRA `(.L_x_726) ;  /* 0x00000000000c9947 */ /* 0x000fea0003800000 */
[----:B0-----:R-:W-:Y:S02]  /*29d0*/  IMAD.MOV.U32 R14, RZ, RZ, R13 ;  /* 0x000000ffff0e7224 */ /* 0x001fe400078e000d */
[----:B------:R-:W-:-:S05]  /*29e0*/  IMAD.MOV.U32 R15, RZ, RZ, RZ ;  /* 0x000000ffff0f7224 */ /* 0x000fca00078e00ff */
[----:B------:R1:W-:Y:S02]  /*29f0*/  REDG.E.ADD.64.STRONG.GPU desc[UR20][R6.64+0xc00], R14 ;  /* 0x000c000e0600798e */ /* 0x0003e4000c12e514 */
.L_x_726:
[----:B------:R-:W-:Y:S05]  /*2a00*/  BSYNC.RECONVERGENT B1 ;  /* 0x0000000000017941 */ /* 0x000fea0003800200 */
.L_x_725:
        /* <DEDUP_REMOVED lines=12> */
.L_x_728:
[----:B------:R-:W-:Y:S05]  /*2ad0*/  BSYNC.RECONVERGENT B1 ;  /* 0x0000000000017941 */ /* 0x000fea0003800200 */
.L_x_727:
[----:B------:R-:W-:Y:S04]  /*2ae0*/  BSSY.RECONVERGENT B1, `(.L_x_729) ;  /* 0x0000005000017945 */ /* 0x000fe80003800200 */
[----:B------:R-:W-:Y:S05]  /*2af0*/  @!P1 BRA `(.L_x_730) ;  /* 0x00000000000c9947 */ /* 0x000fea0003800000 */
[----:B012---:R-:W-:Y:S02]  /*2b00*/  IMAD.MOV.U32 R14, RZ, RZ, R18 ;  /* 0x000000ffff0e7224 */ /* 0x007fe400078e0012 */
[----:B------:R-:W-:-:S05]  /*2b10*/  IMAD.MOV.U32 R15, RZ, RZ, RZ ;  /* 0x000000ffff0f7224 */ /* 0x000fca00078e00ff */
[----:B------:R3:W-:Y:S02]  /*2b20*/  REDG.E.ADD.64.STRONG.GPU desc[UR20][R6.64+0x1c00], R14 ;  /* 0x001c000e0600798e */ /* 0x0007e4000c12e514 */
.L_x_730:
[----:B------:R-:W-:Y:S05]  /*2b30*/  BSYNC.RECONVERGENT B1 ;  /* 0x0000000000017941 */ /* 0x000fea0003800200 */
.L_x_729:
[----:B------:R-:W-:Y:S04]  /*2b40*/  BSSY.RECONVERGENT B1, `(.L_x_731) ;  /* 0x0000005000017945 */ /* 0x000fe80003800200 */
[----:B------:R-:W-:Y:S05]  /*2b50*/  @!P2 BRA `(.L_x_732) ;  /* 0x00000000000ca947 */ /* 0x000fea0003800000 */
[----:B0123--:R-:W-:Y:S02]  /*2b60*/  IMAD.MOV.U32 R14, RZ, RZ, R19 ;  /* 0x000000ffff0e7224 */ /* 0x00ffe400078e0013 */
[----:B------:R-:W-:-:S05]  /*2b70*/  IMAD.MOV.U32 R15, RZ, RZ, RZ ;  /* 0x000000ffff0f7224 */ /* 0x000fca00078e00ff */
[----:B------:R4:W-:Y:S02]  /*2b80*/  REDG.E.ADD.64.STRONG.GPU desc[UR20][R6.64+0x2400], R14 ;  /* 0x0024000e0600798e */ /* 0x0009e4000c12e514 */
.L_x_732:
[----:B------:R-:W-:Y:S05]  /*2b90*/  BSYNC.RECONVERGENT B1 ;  /* 0x0000000000017941 */ /* 0x000fea0003800200 */
.L_x_731:
[----:B------:R-:W-:Y:S04]  /*2ba0*/  BSSY.RECONVERGENT B1, `(.L_x_733) ;  /* 0x0000004000017945 */ /* 0x000fe80003800200 */
[----:B------:R-:W-:Y:S05]  /*2bb0*/  @!P3 BRA `(.L_x_734) ;  /* 0x000000000008b947 */ /* 0x000fea0003800000 */
[----:B------:R-:W-:-:S05]  /*2bc0*/  IMAD.MOV.U32 R17, RZ, RZ, RZ ;  /* 0x000000ffff117224 */ /* 0x000fca00078e00ff */
[----:B------:R0:W-:Y:S02]  /*2bd0*/  REDG.E.ADD.64.STRONG.GPU desc[UR20][R6.64+0x2c00], R16 ;  /* 0x002c00100600798e */ /* 0x0001e4000c12e514 */
.L_x_734:
[----:B------:R-:W-:Y:S05]  /*2be0*/  BSYNC.RECONVERGENT B1 ;  /* 0x0000000000017941 */ /* 0x000fea0003800200 */
.L_x_733:
[----:B------:R-:W-:Y:S04]  /*2bf0*/  BSSY.RECONVERGENT B1, `(.L_x_735) ;  /* 0x0000004000017945 */ /* 0x000fe80003800200 */
[----:B------:R-:W-:Y:S05]  /*2c00*/  @!P4 BRA `(.L_x_736) ;  /* 0x000000000008c947 */ /* 0x000fea0003800000 */
[----:B------:R-:W-:-:S05]  /*2c10*/  IMAD.MOV.U32 R13, RZ, RZ, RZ ;  /* 0x000000ffff0d7224 */ /* 0x000fca00078e00ff */
[----:B------:R0:W-:Y:S02]  /*2c20*/  REDG.E.ADD.64.STRONG.GPU desc[UR20][R6.64+0x3400], R12 ;  /* 0x0034000c0600798e */ /* 0x0001e4000c12e514 */
.L_x_736:
[----:B------:R-:W-:Y:S05]  /*2c30*/  BSYNC.RECONVERGENT B1 ;  /* 0x0000000000017941 */ /* 0x000fea0003800200 */
.L_x_735:
[----:B------:R-:W-:Y:S04]  /*2c40*/  BSSY.RECONVERGENT B1, `(.L_x_737) ;  /* 0x0000004000017945 */ /* 0x000fe80003800200 */
[----:B------:R-:W-:Y:S05]  /*2c50*/  @!P5 BRA `(.L_x_738) ;  /* 0x000000000008d947 */ /* 0x000fea0003800000 */
[----:B------:R-:W-:-:S05]  /*2c60*/  IMAD.MOV.U32 R11, RZ, RZ, RZ ;  /* 0x000000ffff0b7224 */ /* 0x000fca00078e00ff */
[----:B------:R0:W-:Y:S02]  /*2c70*/  REDG.E.ADD.64.STRONG.GPU desc[UR20][R6.64+0x3c00], R10 ;  /* 0x003c000a0600798e */ /* 0x0001e4000c12e514 */
.L_x_738:
[----:B------:R-:W-:Y:S05]  /*2c80*/  BSYNC.RECONVERGENT B1 ;  /* 0x0000000000017941 */ /* 0x000fea0003800200 */
.L_x_737:
[----:B------:R-:W-:Y:S05]  /*2c90*/  @P0 BRA `(.L_x_739) ;  /* 0xfffffff800f80947 */ /* 0x000fea000383ffff */
[----:B------:R-:W-:-:S07]  /*2ca0*/  IMAD.U32 R3, RZ, RZ, UR27 ;  /* 0x0000001bff037e24 */ /* 0x000fce000f8e00ff */
.L_x_722:
        /* <DEDUP_REMOVED lines=20> */
.L_x_742:
[----:B------:R-:W-:Y:S05]  /*2df0*/  BSYNC.RECONVERGENT B1 ;  /* 0x0000000000017941 */ /* 0x000fea0003800200 */
.L_x_741:
        /* <DEDUP_REMOVED lines=9> */
.L_x_744:
[----:B------:R-:W-:Y:S05]  /*2e90*/  BSYNC.RECONVERGENT B1 ;  /* 0x0000000000017941 */ /* 0x000fea0003800200 */
.L_x_743:
        /* <DEDUP_REMOVED lines=8> */
.L_x_746:
[----:B------:R-:W-:Y:S05]  /*2f20*/  BSYNC.RECONVERGENT B1 ;  /* 0x0000000000017941 */ /* 0x000fea0003800200 */
.L_x_745:
        /* <DEDUP_REMOVED lines=9> */
.L_x_748:
[----:B------:R-:W-:Y:S05]  /*2fc0*/  BSYNC.RECONVERGENT B1 ;  /* 0x0000000000017941 */ /* 0x000fea0003800200 */
.L_x_747:
[----:B------:R-:W-:-:S07]  /*2fd0*/  VIADD R3, R3, 0x4 ;  /* 0x0000000403037836 */ /* 0x000fce0000000000 */
.L_x_740:
        /* <DEDUP_REMOVED lines=17> */
.L_x_751:
[----:B------:R-:W-:Y:S05]  /*30f0*/  BSYNC.RECONVERGENT B1 ;  /* 0x0000000000017941 */ /* 0x000fea0003800200 */
.L_x_750:
        /* <DEDUP_REMOVED lines=9> */
.L_x_753:
[----:B------:R-:W-:Y:S05]  /*3190*/  BSYNC.RECONVERGENT B1 ;  /* 0x0000000000017941 */ /* 0x000fea0003800200 */
.L_x_752:
[----:B------:R-:W-:-:S07]  /*31a0*/  VIADD R3, R3, 0x2 ;  /* 0x0000000203037836 */ /* 0x000fce0000000000 */
.L_x_749:
        /* <DEDUP_REMOVED lines=12> */
.L_x_687:
[----:B------:R-:W-:Y:S05]  /*3270*/  BSYNC.RECONVERGENT B0 ;  /* 0x0000000000007941 */ /* 0x000fea0003800200 */
.L_x_686:
[----:B------:R-:W-:Y:S01]  /*3280*/  BAR.SYNC.DEFER_BLOCKING 0x0 ;  /* 0x0000000000007b1d */ /* 0x000fe20000010000 */
[----:B------:R-:W-:-:S04]  /*3290*/  UIADD3 UR6, UP0, UPT, UR6, 0x1, URZ ;  /* 0x0000000106067890 */ /* 0x000fc8000ff1e0ff */
[----:B------:R-:W-:Y:S02]  /*32a0*/  UIADD3.X UR7, UPT, UPT, URZ, UR7, URZ, UP0, !UPT ;  /* 0x00000007ff077290 */ /* 0x000fe400087fe4ff */
[----:B------:R-:W-:-:S04]  /*32b0*/  UISETP.NE.U32.AND UP0, UPT, UR6, UR11, UPT ;  /* 0x0000000b0600728c */ /* 0x000fc8000bf05070 */
[----:B------:R-:W-:-:S09]  /*32c0*/  UISETP.NE.AND.EX UP0, UPT, UR7, UR12, UPT, UP0 ;  /* 0x0000000c0700728c */ /* 0x000fd2000bf05300 */
[----:B------:R-:W-:Y:S05]  /*32d0*/  BRA.U UP0, `(.L_x_754) ;  /* 0xffffffcd00f07547 */ /* 0x000fea000b83ffff */
[----:B------:R-:W-:Y:S05]  /*32e0*/  EXIT ;  /* 0x000000000000794d */ /* 0x000fea0003800000 */
.L_x_755:
        /* <DEDUP_REMOVED lines=9> */
.L_x_780:


//--------------------- .text._ZN3cub18CUB_300001_SM_10006detail10radix_sort31DeviceRadixSortSingleTileKernelINS1_5radix10policy_hubIfiyE10Policy1000ELNS0_9SortOrderE1EfiyNS1_21identity_decomposer_tEEEvPKT1_PSA_PKT2_PSE_T3_iiT4_ --------------------------
	.section	.text._ZN3cub18CUB_300001_SM_10006detail10radix_sort31DeviceRadixSortSingleTileKernelINS1_5radix10policy_hubIfiyE10Policy1000ELNS0_9SortOrderE1EfiyNS1_21identity_decomposer_tEEEvPKT1_PSA_PKT2_PSE_T3_iiT4_,"ax",@progbits
	.align	128
        .global         _ZN3cub18CUB_300001_SM_10006detail10radix_sort31DeviceRadixSortSingleTileKernelINS1_5radix10policy_hubIfiyE10Policy1000ELNS0_9SortOrderE1EfiyNS1_21identity_decomposer_tEEEvPKT1_PSA_PKT2_PSE_T3_iiT4_
        .type           _ZN3cub18CUB_300001_SM_10006detail10radix_sort31DeviceRadixSortSingleTileKernelINS1_5radix10policy_hubIfiyE10Policy1000ELNS0_9SortOrderE1EfiyNS1_21identity_decomposer_tEEEvPKT1_PSA_PKT2_PSE_T3_iiT4_,@function
        .size           _ZN3cub18CUB_300001_SM_10006detail10radix_sort31DeviceRadixSortSingleTileKernelINS1_5radix10policy_hubIfiyE10Policy1000ELNS0_9SortOrderE1EfiyNS1_21identity_decomposer_tEEEvPKT1_PSA_PKT2_PSE_T3_iiT4_,(.L_x_781 - _ZN3cub18CUB_300001_SM_10006detail10radix_sort31DeviceRadixSortSingleTileKernelINS1_5radix10policy_hubIfiyE10Policy1000ELNS0_9SortOrderE1EfiyNS1_21identity_decomposer_tEEEvPKT1_PSA_PKT2_PSE_T3_iiT4_)
        .other          _ZN3cub18CUB_300001_SM_10006detail10radix_sort31DeviceRadixSortSingleTileKernelINS1_5radix10policy_hubIfiyE10Policy1000ELNS0_9SortOrderE1EfiyNS1_21identity_decomposer_tEEEvPKT1_PSA_PKT2_PSE_T3_iiT4_,@"STO_CUDA_ENTRY STV_DEFAULT"
_ZN3cub18CUB_300001_SM_10006detail10radix_sort31DeviceRadixSortSingleTileKernelINS1_5radix10policy_hubIfiyE10Policy1000ELNS0_9SortOrderE1EfiyNS1_21identity_decomposer_tEEEvPKT1_PSA_PKT2_PSE_T3_iiT4_:
.text._ZN3cub18CUB_300001_SM_10006detail10radix_sort31DeviceRadixSortSingleTileKernelINS1_5radix10policy_hubIfiyE10Policy1000ELNS0_9SortOrderE1EfiyNS1_21identity_decomposer_tEEEvPKT1_PSA_PKT2_PSE_T3_iiT4_:
        /* <DEDUP_REMOVED lines=222> */
.L_x_757:
        /* <DEDUP_REMOVED lines=593> */
.L_x_756:
        /* <DEDUP_REMOVED lines=288> */
.L_x_758:
        /* <DEDUP_REMOVED lines=9> */
.L_x_781:


//--------------------- .text._ZN3cub18CUB_300001_SM_10006detail8for_each13static_kernelINS2_12policy_hub_t12policy_500_tElN6thrust24THRUST_300001_SM_1000_NS8cuda_cub10__tabulate7functorINS7_10device_ptrIiEENS7_6system6detail7generic6detail22compute_sequence_valueIivEElEEEEvT0_T1_ --------------------------
	.section	.text._ZN3cub18CUB_300001_SM_10006detail8for_each13static_kernelINS2_12policy_hub_t12policy_500_tElN6thrust24THRUST_300001_SM_1000_NS8cuda_cub10__tabulate7functorINS7_10device_ptrIiEENS7_6system6detail7generic6detail22compute_sequence_valueIivEElEEEEvT0_T1_,"ax",@progbits
	.align	128
        .global         _ZN3cub18CUB_300001_SM_10006detail8for_each13static_kernelINS2_12policy_hub_t12policy_500_tElN6thrust24THRUST_300001_SM_1000_NS8cuda_cub10__tabulate7functorINS7_10device_ptrIiEENS7_6system6detail7generic6detail22compute_sequence_valueIivEElEEEEvT0_T1_
        .type           _ZN3cub18CUB_300001_SM_10006detail8for_each13static_kernelINS2_12policy_hub_t12policy_500_tElN6thrust24THRUST_300001_SM_1000_NS8cuda_cub10__tabulate7functorINS7_10device_ptrIiEENS7_6system6detail7generic6detail22compute_sequence_valueIivEElEEEEvT0_T1_,@function
        .size           _ZN3cub18CUB_300001_SM_10006detail8for_each13static_kernelINS2_12policy_hub_t12policy_500_tElN6thrust24THRUST_300001_SM_1000_NS8cuda_cub10__tabulate7functorINS7_10device_ptrIiEENS7_6system6detail7generic6detail22compute_sequence_valueIivEElEEEEvT0_T1_,(.L_x_782 - _ZN3cub18CUB_300001_SM_10006detail8for_each13static_kernelINS2_12policy_hub_t12policy_500_tElN6thrust24THRUST_300001_SM_1000_NS8cuda_cub10__tabulate7functorINS7_10device_ptrIiEENS7_6system6detail7generic6detail22compute_sequence_valueIivEElEEEEvT0_T1_)
        .other          _ZN3cub18CUB_300001_SM_10006detail8for_each13static_kernelINS2_12policy_hub_t12policy_500_tElN6thrust24THRUST_300001_SM_1000_NS8cuda_cub10__tabulate7functorINS7_10device_ptrIiEENS7_6system6detail7generic6detail22compute_sequence_valueIivEElEEEEvT0_T1_,@"STO_CUDA_ENTRY STV_DEFAULT"
_ZN3cub18CUB_300001_SM_10006detail8for_each13static_kernelINS2_12policy_hub_t12policy_500_tElN6thrust24THRUST_300001_SM_1000_NS8cuda_cub10__tabulate7functorINS7_10device_ptrIiEENS7_6system6detail7generic6detail22compute_sequence_valueIivEElEEEEvT0_T1_:
.text._ZN3cub18CUB_300001_SM_10006detail8for_each13static_kernelINS2_12policy_hub_t12policy_500_tElN6thrust24THRUST_300001_SM_1000_NS8cuda_cub10__tabulate7functorINS7_10device_ptrIiEENS7_6system6detail7generic6detail22compute_sequence_valueIivEElEEEEvT0_T1_:
[----:B------:R-:W-:Y:S08]  /*0000*/  LDC R1, c[0x0][0x37c] ;  /* 0x0000df00ff017b82 */ /* 0x000ff00000000800 */
[----:B------:R-:W0:Y:S01]  /*0010*/  S2UR UR4, SR_CTAID.X ;  /* 0x00000000000479c3 */ /* 0x000e220000002500 */
[----:B------:R-:W1:Y:S01]  /*0020*/  LDCU.64 UR6, c[0x0][0x380] ;  /* 0x00007000ff0677ac */ /* 0x000e620008000a00 */
[----:B------:R-:W2:Y:S01]  /*0030*/  LDCU.64 UR8, c[0x0][0x358] ;  /* 0x00006b00ff0877ac */ /* 0x000ea20008000a00 */
[----:B0-----:R-:W-:-:S04]  /*0040*/  UIMAD.WIDE.U32 UR4, UR4, 0x200, URZ ;  /* 0x00000200040478a5 */ /* 0x001fc8000f8e00ff */
[----:B-1----:R-:W-:-:S04]  /*0050*/  UIADD3 UR6, UP0, UPT, -UR4, UR6, URZ ;  /* 0x0000000604067290 */ /* 0x002fc8000ff1e1ff */
[----:B------:R-:W-:Y:S02]  /*0060*/  UIADD3.X UR7, UPT, UPT, ~UR5, UR7, URZ, UP0, !UPT ;  /* 0x0000000705077290 */ /* 0x000fe400087fe5ff */
[----:B------:R-:W-:-:S04]  /*0070*/  UISETP.GE.U32.AND UP0, UPT, UR6, 0x200, UPT ;  /* 0x000002000600788c */ /* 0x000fc8000bf06070 */
[----:B------:R-:W-:-:S09]  /*0080*/  UISETP.GE.AND.EX UP0, UPT, UR7, URZ, UPT, UP0 ;  /* 0x000000ff0700728c */ /* 0x000fd2000bf06300 */
[----:B--2---:R-:W-:Y:S05]  /*0090*/  BRA.U !UP0, `(.L_x_759) ;  /* 0x0000000108347547 */ /* 0x004fea000b800000 */
[----:B------:R-:W0:Y:S01]  /*00a0*/  S2R R0, SR_TID.X ;  /* 0x0000000000007919 */ /* 0x000e220000002100 */
[----:B------:R-:W1:Y:S01]  /*00b0*/  LDC.64 R6, c[0x0][0x390] ;  /* 0x0000e400ff067b82 */ /* 0x000e620000000a00 */
[----:B------:R-:W2:Y:S01]  /*00c0*/  LDCU.64 UR10, c[0x0][0x388] ;  /* 0x00007100ff0a77ac */ /* 0x000ea20008000a00 */
[----:B0-----:R-:W-:-:S05]  /*00d0*/  IADD3 R5, P0, PT, R0, UR4, RZ ;  /* 0x0000000400057c10 */ /* 0x001fca000ff1e0ff */
[----:B------:R-:W-:Y:S01]  /*00e0*/  IMAD.X R4, RZ, RZ, UR5, P0 ;  /* 0x00000005ff047e24 */ /* 0x000fe200080e06ff */
[C---:B--2---:R-:W-:Y:S01]  /*00f0*/  LEA R2, P0, R5.reuse, UR10, 0x2 ;  /* 0x0000000a05027c11 */ /* 0x044fe2000f8010ff */
[----:B------:R-:W-:-:S03]  /*0100*/  VIADD R0, R5, 0x100 ;  /* 0x0000010005007836 */ /* 0x000fc60000000000 */
[C---:B------:R-:W-:Y:S01]  /*0110*/  LEA.HI.X R3, R5.reuse, UR11, R4, 0x2, P0 ;  /* 0x0000000b05037c11 */ /* 0x040fe200080f1404 */
[-CC-:B-1----:R-:W-:Y:S02]  /*0120*/  IMAD R5, R5, R7.reuse, R6.reuse ;  /* 0x0000000705057224 */ /* 0x182fe400078e0206 */
[----:B------:R-:W-:-:S03]  /*0130*/  IMAD R7, R0, R7, R6 ;  /* 0x0000000700077224 */ /* 0x000fc600078e0206 */
[----:B------:R-:W-:Y:S04]  /*0140*/  STG.E desc[UR8][R2.64], R5 ;  /* 0x0000000502007986 */ /* 0x000fe8000c101908 */
[----:B------:R-:W-:Y:S01]  /*0150*/  STG.E desc[UR8][R2.64+0x400], R7 ;  /* 0x0004000702007986 */ /* 0x000fe2000c101908 */
[----:B------:R-:W-:Y:S05]  /*0160*/  EXIT ;  /* 0x000000000000794d */ /* 0x000fea0003800000 */
.L_x_759:
[----:B------:R-:W0:Y:S01]  /*0170*/  S2R R2, SR_TID.X ;  /* 0x0000000000027919 */ /* 0x000e220000002100 */
[----:B------:R-:W-:Y:S01]  /*0180*/  USHF.R.S32.HI UR7, URZ, 0x1f, UR6 ;  /* 0x0000001fff077899 */ /* 0x000fe20008011406 */
[----:B------:R-:W-:Y:S05]  /*0190*/  BSSY.RECONVERGENT B0, `(.L_x_760) ;  /* 0x0000011000007945 */ /* 0x000fea0003800200 */
[----:B------:R-:W-:Y:S02]  /*01a0*/  IMAD.U32 R3, RZ, RZ, UR7 ;  /* 0x00000007ff037e24 */ /* 0x000fe4000f8e00ff */
[----:B------:R-:W-:Y:S01]  /*01b0*/  IMAD.U32 R4, RZ, RZ, UR7 ;  /* 0x00000007ff047e24 */ /* 0x000fe2000f8e00ff */
[C---:B0-----:R-:W-:Y:S01]  /*01c0*/  ISETP.LT.U32.AND P0, PT, R2.reuse, UR6, PT ;  /* 0x0000000602007c0c */ /* 0x041fe2000bf01070 */
[----:B------:R-:W-:-:S03]  /*01d0*/  VIADD R0, R2, 0x100 ;  /* 0x0000010002007836 */ /* 0x000fc60000000000 */
[----:B------:R-:W-:Y:S02]  /*01e0*/  ISETP.GT.AND.EX P0, PT, R3, RZ, PT, P0 ;  /* 0x000000ff0300720c */ /* 0x000fe40003f04300 */
[----:B------:R-:W-:-:S04]  /*01f0*/  ISETP.LT.U32.AND P1, PT, R0, UR6, PT ;  /* 0x0000000600007c0c */ /* 0x000fc8000bf21070 */
[----:B------:R-:W-:-:S07]  /*0200*/  ISETP.GT.AND.EX P1, PT, R4, RZ, PT, P1 ;  /* 0x000000ff0400720c */ /* 0x000fce0003f24310 */
[----:B------:R-:W-:Y:S06]  /*0210*/  @!P0 BRA `(.L_x_761) ;  /* 0x0000000000208947 */ /* 0x000fec0003800000 */
[----:B------:R-:W0:Y:S01]  /*0220*/  LDC.64 R6, c[0x0][0x390] ;  /* 0x0000e400ff067b82 */ /* 0x000e220000000a00 */
[----:B------:R-:W1:Y:S01]  /*0230*/  LDCU.64 UR10, c[0x0][0x388] ;  /* 0x00007100ff0a77ac */ /* 0x000e620008000a00 */
[----:B------:R-:W-:-:S05]  /*0240*/  IADD3 R4, P0, PT, R2, UR4, RZ ;  /* 0x0000000402047c10 */ /* 0x000fca000ff1e0ff */
[----:B------:R-:W-:Y:S01]  /*0250*/  IMAD.X R3, RZ, RZ, UR5, P0 ;  /* 0x00000005ff037e24 */ /* 0x000fe200080e06ff */
[----:B-1----:R-:W-:-:S04]  /*0260*/  LEA R2, P0, R4, UR10, 0x2 ;  /* 0x0000000a04027c11 */ /* 0x002fc8000f8010ff */
[C---:B------:R-:W-:Y:S01]  /*0270*/  LEA.HI.X R3, R4.reuse, UR11, R3, 0x2, P0 ;  /* 0x0000000b04037c11 */ /* 0x040fe200080f1403 */
[----:B0-----:R-:W-:-:S05]  /*0280*/  IMAD R7, R4, R7, R6 ;  /* 0x0000000704077224 */ /* 0x001fca00078e0206 */
[----:B------:R0:W-:Y:S03]  /*0290*/  STG.E desc[UR8][R2.64], R7 ;  /* 0x0000000702007986 */ /* 0x0001e6000c101908 */
.L_x_761:
[----:B------:R-:W-:Y:S05]  /*02a0*/  BSYNC.RECONVERGENT B0 ;  /* 0x0000000000007941 */ /* 0x000fea0003800200 */
.L_x_760:
[----:B------:R-:W-:Y:S05]  /*02b0*/  @!P1 EXIT ;  /* 0x000000000000994d */ /* 0x000fea0003800000 */
[----:B------:R-:W1:Y:S01]  /*02c0*/  LDC.64 R4, c[0x0][0x390] ;  /* 0x0000e400ff047b82 */ /* 0x000e620000000a00 */
[----:B------:R-:W2:Y:S01]  /*02d0*/  LDCU.64 UR6, c[0x0][0x388] ;  /* 0x00007100ff0677ac */ /* 0x000ea20008000a00 */
[----:B------:R-:W-:-:S05]  /*02e0*/  IADD3 R0, P0, PT, R0, UR4, RZ ;  /* 0x0000000400007c10 */ /* 0x000fca000ff1e0ff */
[----:B0-----:R-:W-:Y:S01]  /*02f0*/  IMAD.X R3, RZ, RZ, UR5, P0 ;  /* 0x00000005ff037e24 */ /* 0x001fe200080e06ff */
[----:B--2---:R-:W-:-:S04]  /*0300*/  LEA R2, P0, R0, UR6, 0x2 ;  /* 0x0000000600027c11 */ /* 0x004fc8000f8010ff */
[C---:B------:R-:W-:Y:S01]  /*0310*/  LEA.HI.X R3, R0.reuse, UR7, R3, 0x2, P0 ;  /* 0x0000000700037c11 */ /* 0x040fe200080f1403 */
[----:B-1----:R-:W-:-:S05]  /*0320*/  IMAD R5, R0, R5, R4 ;  /* 0x0000000500057224 */ /* 0x002fca00078e0204 */
[----:B------:R-:W-:Y:S01]  /*0330*/  STG.E desc[UR8][R2.64], R5 ;  /* 0x0000000502007986 */ /* 0x000fe2000c101908 */
[----:B------:R-:W-:Y:S05]  /*0340*/  EXIT ;  /* 0x000000000000794d */ /* 0x000fea0003800000 */
.L_x_762:
        /* <DEDUP_REMOVED lines=11> */
.L_x_782:


//--------------------- .text._ZN3cub18CUB_300001_SM_10006detail11EmptyKernelIvEEvv --------------------------
	.section	.text._ZN3cub18CUB_300001_SM_10006detail11EmptyKernelIvEEvv,"ax",@progbits
	.align	128
        .global         _ZN3cub18CUB_300001_SM_10006detail11EmptyKernelIvEEvv
        .type           _ZN3cub18CUB_300001_SM_10006detail11EmptyKernelIvEEvv,@function
        .size           _ZN3cub18CUB_300001_SM_10006detail11EmptyKernelIvEEvv,(.L_x_783 - _ZN3cub18CUB_300001_SM_10006detail11EmptyKernelIvEEvv)
        .other          _ZN3cub18CUB_300001_SM_10006detail11EmptyKernelIvEEvv,@"STO_CUDA_ENTRY STV_DEFAULT"
_ZN3cub18CUB_300001_SM_10006detail11EmptyKernelIvEEvv:
.text._ZN3cub18CUB_300001_SM_10006detail11EmptyKernelIvEEvv:
[----:B------:R-:W-:Y:S01]  /*0000*/  LDC R1, c[0x0][0x37c] ;  /* 0x0000df00ff017b82 */ /* 0x000fe20000000800 */
[----:B------:R-:W-:Y:S05]  /*0010*/  EXIT ;  /* 0x000000000000794d */ /* 0x000fea0003800000 */
.L_x_763:
        /* <DEDUP_REMOVED lines=14> */
.L_x_783:


//--------------------- .nv.global.init           --------------------------
	.section	.nv.global.init,"aw",@progbits
	.align	4
.nv.global.init:
	.type		mrg32k3aM1SubSeq,@object
	.size		mrg32k3aM1SubSeq,(mrg32k3aM2SubSeq - mrg32k3aM1SubSeq)
mrg32k3aM1SubSeq:
        /*0000*/ 	.byte	0x0b, 0xcc, 0xee, 0x04, 0x73, 0x29, 0x8b, 0x6f, 0xf6, 0x53, 0x03, 0xf6, 0x23, 0xf6, 0xea, 0xda
        /* <DEDUP_REMOVED lines=125> */
	.type		mrg32k3aM2SubSeq,@object
	.size		mrg32k3aM2SubSeq,(mrg32k3aM1 - mrg32k3aM2SubSeq)
mrg32k3aM2SubSeq:
        /* <DEDUP_REMOVED lines=126> */
	.type		mrg32k3aM1,@object
	.size		mrg32k3aM1,(mrg32k3aM1Seq - mrg32k3aM1)
mrg32k3aM1:
        /* <DEDUP_REMOVED lines=144> */
	.type		mrg32k3aM1Seq,@object
	.size		mrg32k3aM1Seq,(mrg32k3aM2 - mrg32k3aM1Seq)
mrg32k3aM1Seq:
        /* <DEDUP_REMOVED lines=144> */
	.type		mrg32k3aM2,@object
	.size		mrg32k3aM2,(mrg32k3aM2Seq - mrg32k3aM2)
mrg32k3aM2:
        /* <DEDUP_REMOVED lines=144> */
	.type		mrg32k3aM2Seq,@object
	.size		mrg32k3aM2Seq,(precalc_xorwow_matrix - mrg32k3aM2Seq)
mrg32k3aM2Seq:
        /* <DEDUP_REMOVED lines=144> */
	.type		precalc_xorwow_matrix,@object
	.size		precalc_xorwow_matrix,(precalc_xorwow_offset_matrix - precalc_xorwow_matrix)
precalc_xorwow_matrix:
        /* <DEDUP_REMOVED lines=6400> */
	.type		precalc_xorwow_offset_matrix,@object
	.size		precalc_xorwow_offset_matrix,($str$4 - precalc_xorwow_offset_matrix)
precalc_xorwow_offset_matrix:
        /* <DEDUP_REMOVED lines=6400> */
	.type		$str$4,@object
	.size		$str$4,($str - $str$4)
$str$4:
        /*353c0*/ 	.byte	0x25, 0x73, 0x0a, 0x00
	.type		$str,@object
	.size		$str,(.L_54 - $str)
$str:
        /*353c4*/ 	.byte	0x74, 0x65, 0x6d, 0x70, 0x6f, 0x72, 0x61, 0x72, 0x79, 0x5f, 0x62, 0x75, 0x66, 0x66, 0x65, 0x72
        /*353d4*/ 	.byte	0x3a, 0x3a, 0x61, 0x6c, 0x6c, 0x6f, 0x63, 0x61, 0x74, 0x65, 0x3a, 0x20, 0x67, 0x65, 0x74, 0x5f
        /*353e4*/ 	.byte	0x74, 0x65, 0x6d, 0x70, 0x6f, 0x72, 0x61, 0x72, 0x79, 0x5f, 0x62, 0x75, 0x66, 0x66, 0x65, 0x72
        /*353f4*/ 	.byte	0x20, 0x66, 0x61, 0x69, 0x6c, 0x65, 0x64, 0x00
.L_54:


//--------------------- .nv.shared.reserved.0     --------------------------
	.section	.nv.shared.reserved.0,"aw",@nobits
	.weak		__nv_reservedSMEM_offset_0_alias
	.size		__nv_reservedSMEM_offset_0_alias, 0, 64
	.other		__nv_reservedSMEM_offset_0_alias,@"STO_CUDA_RESERVED_SHARED STV_DEFAULT"
__nv_reservedSMEM_offset_0_alias:
	.zero		0
	.zero		64


//--------------------- .nv.global                --------------------------
	.section	.nv.global,"aw",@nobits
.nv.global:
	.type		_ZN34_INTERNAL_913ed13a_4_k_cu_88c843a06thrust24THRUST_300001_SM_1000_NS12placeholders2_8E,@object
	.size		_ZN34_INTERNAL_913ed13a_4_k_cu_88c843a06thrust24THRUST_300001_SM_1000_NS12placeholders2_8E,(_ZN34_INTERNAL_913ed13a_4_k_cu_88c843a04cuda3std3__436_GLOBAL__N__913ed13a_4_k_cu_88c843a06ignoreE - _ZN34_INTERNAL_913ed13a_4_k_cu_88c843a06thrust24THRUST_300001_SM_1000_NS12placeholders2_8E)
_ZN34_INTERNAL_913ed13a_4_k_cu_88c843a06thrust24THRUST_300001_SM_1000_NS12placeholders2_8E:
	.zero		1
	.type		_ZN34_INTERNAL_913ed13a_4_k_cu_88c843a04cuda3std3__436_GLOBAL__N__913ed13a_4_k_cu_88c843a06ignoreE,@object
	.size		_ZN34_INTERNAL_913ed13a_4_k_cu_88c843a04cuda3std3__436_GLOBAL__N__913ed13a_4_k_cu_88c843a06ignoreE,(_ZN34_INTERNAL_913ed13a_4_k_cu_88c843a04cuda3std6ranges3__45__cpo4dataE - _ZN34_INTERNAL_913ed13a_4_k_cu_88c843a04cuda3std3__436_GLOBAL__N__913ed13a_4_k_cu_88c843a06ignoreE)
_ZN34_INTERNAL_913ed13a_4_k_cu_88c843a04cuda3std3__436_GLOBAL__N__913ed13a_4_k_cu_88c843a06ignoreE:
	.zero		1
	.type		_ZN34_INTERNAL_913ed13a_4_k_cu_88c843a04cuda3std6ranges3__45__cpo4dataE,@object
	.size		_ZN34_INTERNAL_913ed13a_4_k_cu_88c843a04cuda3std6ranges3__45__cpo4dataE,(_ZN34_INTERNAL_913ed13a_4_k_cu_88c843a06thrust24THRUST_300001_SM_1000_NS6system3cpp3parE - _ZN34_INTERNAL_913ed13a_4_k_cu_88c843a04cuda3std6ranges3__45__cpo4dataE)
_ZN34_INTERNAL_913ed13a_4_k_cu_88c843a04cuda3std6ranges3__45__cpo4dataE:
	.zero		1
	.type		_ZN34_INTERNAL_913ed13a_4_k_cu_88c843a06thrust24THRUST_300001_SM_1000_NS6system3cpp3parE,@object
	.size		_ZN34_INTERNAL_913ed13a_4_k_cu_88c843a06thrust24THRUST_300001_SM_1000_NS6system3cpp3parE,(_ZN34_INTERNAL_913ed13a_4_k_cu_88c843a04cuda3std3__45__cpo5beginE - _ZN34_INTERNAL_913ed13a_4_k_cu_88c843a06thrust24THRUST_300001_SM_1000_NS6system3cpp3parE)
_ZN34_INTERNAL_913ed13a_4_k_cu_88c843a06thrust24THRUST_300001_SM_1000_NS6system3cpp3parE:
	.zero		1
	.type		_ZN34_INTERNAL_913ed13a_4_k_cu_88c843a04cuda3std3__45__cpo5beginE,@object
	.size		_ZN34_INTERNAL_913ed13a_4_k_cu_88c843a04cuda3std3__45__cpo5beginE,(_ZN34_INTERNAL_913ed13a_4_k_cu_88c843a04cuda3std6ranges3__45__cpo5beginE - _ZN34_INTERNAL_913ed13a_4_k_cu_88c843a04cuda3std3__45__cpo5beginE)
_ZN34_INTERNAL_913ed13a_4_k_cu_88c843a04cuda3std3__45__cpo5beginE:
	.zero		1
	.type		_ZN34_INTERNAL_913ed13a_4_k_cu_88c843a04cuda3std6ranges3__45__cpo5beginE,@object
	.size		_ZN34_INTERNAL_913ed13a_4_k_cu_88c843a04cuda3std6ranges3__45__cpo5beginE,(_ZN34_INTERNAL_913ed13a_4_k_cu_88c843a06thrust24THRUST_300001_SM_1000_NS6deviceE - _ZN34_INTERNAL_913ed13a_4_k_cu_88c843a04cuda3std6ranges3__45__cpo5beginE)
_ZN34_INTERNAL_913ed13a_4_k_cu_88c843a04cuda3std6ranges3__45__cpo5beginE:
	.zero		1
	.type		_ZN34_INTERNAL_913ed13a_4_k_cu_88c843a06thrust24THRUST_300001_SM_1000_NS6deviceE,@object
	.size		_ZN34_INTERNAL_913ed13a_4_k_cu_88c843a06thrust24THRUST_300001_SM_1000_NS6deviceE,(_ZN34_INTERNAL_913ed13a_4_k_cu_88c843a04cuda3std3__47nulloptE - _ZN34_INTERNAL_913ed13a_4_k_cu_88c843a06thrust24THRUST_300001_SM_1000_NS6deviceE)
_ZN34_INTERNAL_913ed13a_4_k_cu_88c843a06thrust24THRUST_300001_SM_1000_NS6deviceE:
	.zero		1
	.type		_ZN34_INTERNAL_913ed13a_4_k_cu_88c843a04cuda3std3__47nulloptE,@object
	.size		_ZN34_INTERNAL_913ed13a_4_k_cu_88c843a04cuda3std3__47nulloptE,(_ZN34_INTERNAL_913ed13a_4_k_cu_88c843a04cuda3std6ranges3__45__cpo8distanceE - _ZN34_INTERNAL_913ed13a_4_k_cu_88c843a04cuda3std3__47nulloptE)
_ZN34_INTERNAL_913ed13a_4_k_cu_88c843a04cuda3std3__47nulloptE:
	.zero		1
	.type		_ZN34_INTERNAL_913ed13a_4_k_cu_88c843a04cuda3std6ranges3__45__cpo8distanceE,@object
	.size		_ZN34_INTERNAL_913ed13a_4_k_cu_88c843a04cuda3std6ranges3__45__cpo8distanceE,(_ZN34_INTERNAL_913ed13a_4_k_cu_88c843a06thrust24THRUST_300001_SM_1000_NS12placeholders2_4E - _ZN34_INTERNAL_913ed13a_4_k_cu_88c843a04cuda3std6ranges3__45__cpo8distanceE)
_ZN34_INTERNAL_913ed13a_4_k_cu_88c843a04cuda3std6ranges3__45__cpo8distanceE:
	.zero		1
	.type		_ZN34_INTERNAL_913ed13a_4_k_cu_88c843a06thrust24THRUST_300001_SM_1000_NS12placeholders2_4E,@object
	.size		_ZN34_INTERNAL_913ed13a_4_k_cu_88c843a06thrust24THRUST_300001_SM_1000_NS12placeholders2_4E,(_ZN34_INTERNAL_913ed13a_4_k_cu_88c843a04cuda3std3__45__cpo6rbeginE - _ZN34_INTERNAL_913ed13a_4_k_cu_88c843a06thrust24THRUST_300001_SM_1000_NS12placeholders2_4E)
_ZN34_INTERNAL_913ed13a_4_k_cu_88c843a06thrust24THRUST_300001_SM_1000_NS12placeholders2_4E:
	.zero		1
	.type		_ZN34_INTERNAL_913ed13a_4_k_cu_88c843a04cuda3std3__45__cpo6rbeginE,@object
	.size		_ZN34_INTERNAL_913ed13a_4_k_cu_88c843a04cuda3std3__45__cpo6rbeginE,(_ZN34_INTERNAL_913ed13a_4_k_cu_88c843a04cuda3std6ranges3__45__cpo7advanceE - _ZN34_INTERNAL_913ed13a_4_k_cu_88c843a04cuda3std3__45__cpo6rbeginE)
_ZN34_INTERNAL_913ed13a_4_k_cu_88c843a04cuda3std3__45__cpo6rbeginE:
	.zero		1
	.type		_ZN34_INTERNAL_913ed13a_4_k_cu_88c843a04cuda3std6ranges3__45__cpo7advanceE,@object
	.size		_ZN34_INTERNAL_913ed13a_4_k_cu_88c843a04cuda3std6ranges3__45__cpo7advanceE,(_ZN34_INTERNAL_913ed13a_4_k_cu_88c843a06thrust24THRUST_300001_SM_1000_NS12placeholders3_10E - _ZN34_INTERNAL_913ed13a_4_k_cu_88c843a04cuda3std6ranges3__45__cpo7advanceE)
_ZN34_INTERNAL_913ed13a_4_k_cu_88c843a04cuda3std6ranges3__45__cpo7advanceE:
	.zero		1
	.type		_ZN34_INTERNAL_913ed13a_4_k_cu_88c843a06thrust24THRUST_300001_SM_1000_NS12placeholders3_10E,@object
	.size		_ZN34_INTERNAL_913ed13a_4_k_cu_88c843a06thrust24THRUST_300001_SM_1000_NS12placeholders3_10E,(_ZN34_INTERNAL_913ed13a_4_k_cu_88c843a04cuda3std3__48in_placeE - _ZN34_INTERNAL_913ed13a_4_k_cu_88c843a06thrust24THRUST_300001_SM_1000_NS12placeholders3_10E)
_ZN34_INTERNAL_913ed13a_4_k_cu_88c843a06thrust24THRUST_300001_SM_1000_NS12placeholders3_10E:
	.zero		1
	.type		_ZN34_INTERNAL_913ed13a_4_k_cu_88c843a04cuda3std3__48in_placeE,@object
	.size		_ZN34_INTERNAL_913ed13a_4_k_cu_88c843a04cuda3std3__48in_placeE,(_ZN34_INTERNAL_913ed13a_4_k_cu_88c843a04cuda3std6ranges3__45__cpo4sizeE - _ZN34_INTERNAL_913ed13a_4_k_cu_88c843a04cuda3std3__48in_placeE)
_ZN34_INTERNAL_913ed13a_4_k_cu_88c843a04cuda3std3__48in_placeE:
	.zero		1
	.type		_ZN34_INTERNAL_913ed13a_4_k_cu_88c843a04cuda3std6ranges3__45__cpo4sizeE,@object
	.size		_ZN34_INTERNAL_913ed13a_4_k_cu_88c843a04cuda3std6ranges3__45__cpo4sizeE,(_ZN34_INTERNAL_913ed13a_4_k_cu_88c843a06thrust24THRUST_300001_SM_1000_NS12placeholders2_2E - _ZN34_INTERNAL_913ed13a_4_k_cu_88c843a04cuda3std6ranges3__45__cpo4sizeE)
_ZN34_INTERNAL_913ed13a_4_k_cu_88c843a04cuda3std6ranges3__45__cpo4sizeE:
	.zero		1
	.type		_ZN34_INTERNAL_913ed13a_4_k_cu_88c843a06thrust24THRUST_300001_SM_1000_NS12placeholders2_2E,@object
	.size		_ZN34_INTERNAL_913ed13a_4_k_cu_88c843a06thrust24THRUST_300001_SM_1000_NS12placeholders2_2E,(_ZN34_INTERNAL_913ed13a_4_k_cu_88c843a04cuda3std3__45__cpo6cbeginE - _ZN34_INTERNAL_913ed13a_4_k_cu_88c843a06thrust24THRUST_300001_SM_1000_NS12placeholders2_2E)
_ZN34_INTERNAL_913ed13a_4_k_cu_88c843a06thrust24THRUST_300001_SM_1000_NS12placeholders2_2E:
	.zero		1
	.type		_ZN34_INTERNAL_913ed13a_4_k_cu_88c843a04cuda3std3__45__cpo6cbeginE,@object
	.size		_ZN34_INTERNAL_913ed13a_4_k_cu_88c843a04cuda3std3__45__cpo6cbeginE,(_ZN34_INTERNAL_913ed13a_4_k_cu_88c843a04cuda3std6ranges3__45__cpo6cbeginE - _ZN34_INTERNAL_913ed13a_4_k_cu_88c843a04cuda3std3__45__cpo6cbeginE)
_ZN34_INTERNAL_913ed13a_4_k_cu_88c843a04cuda3std3__45__cpo6cbeginE:
	.zero		1
	.type		_ZN34_INTERNAL_913ed13a_4_k_cu_88c843a04cuda3std6ranges3__45__cpo6cbeginE,@object
	.size		_ZN34_INTERNAL_913ed13a_4_k_cu_88c843a04cuda3std6ranges3__45__cpo6cbeginE,(_ZN34_INTERNAL_913ed13a_4_k_cu_88c843a06thrust24THRUST_300001_SM_1000_NS12placeholders2_6E - _ZN34_INTERNAL_913ed13a_4_k_cu_88c843a04cuda3std6ranges3__45__cpo6cbeginE)
_ZN34_INTERNAL_913ed13a_4_k_cu_88c843a04cuda3std6ranges3__45__cpo6cbeginE:
	.zero		1
	.type		_ZN34_INTERNAL_913ed13a_4_k_cu_88c843a06thrust24THRUST_300001_SM_1000_NS12placeholders2_6E,@object
	.size		_ZN34_INTERNAL_913ed13a_4_k_cu_88c843a06thrust24THRUST_300001_SM_1000_NS12placeholders2_6E,(_ZN34_INTERNAL_913ed13a_4_k_cu_88c843a04cuda3std3__45__cpo7crbeginE - _ZN34_INTERNAL_913ed13a_4_k_cu_88c843a06thrust24THRUST_300001_SM_1000_NS12placeholders2_6E)
_ZN34_INTERNAL_913ed13a_4_k_cu_88c843a06thrust24THRUST_300001_SM_1000_NS12placeholders2_6E:
	.zero		1
	.type		_ZN34_INTERNAL_913ed13a_4_k_cu_88c843a04cuda3std3__45__cpo7crbeginE,@object
	.size		_ZN34_INTERNAL_913ed13a_4_k_cu_88c843a04cuda3std3__45__cpo7crbeginE,(_ZN34_INTERNAL_913ed13a_4_k_cu_88c843a04cuda3std6ranges3__45__cpo4nextE - _ZN34_INTERNAL_913ed13a_4_k_cu_88c843a04cuda3std3__45__cpo7crbeginE)
_ZN34_INTERNAL_913ed13a_4_k_cu_88c843a04cuda3std3__45__cpo7crbeginE:
	.zero		1
	.type		_ZN34_INTERNAL_913ed13a_4_k_cu_88c843a04cuda3std6ranges3__45__cpo4nextE,@object
	.size		_ZN34_INTERNAL_913ed13a_4_k_cu_88c843a04cuda3std6ranges3__45__cpo4nextE,(_ZN34_INTERNAL_913ed13a_4_k_cu_88c843a04cuda3std6ranges3__45__cpo4swapE - _ZN34_INTERNAL_913ed13a_4_k_cu_88c843a04cuda3std6ranges3__45__cpo4nextE)
_ZN34_INTERNAL_913ed13a_4_k_cu_88c843a04cuda3std6ranges3__45__cpo4nextE:
	.zero		1
	.type		_ZN34_INTERNAL_913ed13a_4_k_cu_88c843a04cuda3std6ranges3__45__cpo4swapE,@object
	.size		_ZN34_INTERNAL_913ed13a_4_k_cu_88c843a04cuda3std6ranges3__45__cpo4swapE,(_ZN34_INTERNAL_913ed13a_4_k_cu_88c843a06thrust24THRUST_300001_SM_1000_NS8cuda_cub10par_nosyncE - _ZN34_INTERNAL_913ed13a_4_k_cu_88c843a04cuda3std6ranges3__45__cpo4swapE)
_ZN34_INTERNAL_913ed13a_4_k_cu_88c843a04cuda3std6ranges3__45__cpo4swapE:
	.zero		1
	.type		_ZN34_INTERNAL_913ed13a_4_k_cu_88c843a06thrust24THRUST_300001_SM_1000_NS8cuda_cub10par_nosyncE,@object
	.size		_ZN34_INTERNAL_913ed13a_4_k_cu_88c843a06thrust24THRUST_300001_SM_1000_NS8cuda_cub10par_nosyncE,(_ZN34_INTERNAL_913ed13a_4_k_cu_88c843a06thrust24THRUST_300001_SM_1000_NS3seqE - _ZN34_INTERNAL_913ed13a_4_k_cu_88c843a06thrust24THRUST_300001_SM_1000_NS8cuda_cub10par_nosyncE)
_ZN34_INTERNAL_913ed13a_4_k_cu_88c843a06thrust24THRUST_300001_SM_1000_NS8cuda_cub10par_nosyncE:
	.zero		1
	.type		_ZN34_INTERNAL_913ed13a_4_k_cu_88c843a06thrust24THRUST_300001_SM_1000_NS3seqE,@object
	.size		_ZN34_INTERNAL_913ed13a_4_k_cu_88c843a06thrust24THRUST_300001_SM_1000_NS3seqE,(_ZN34_INTERNAL_913ed13a_4_k_cu_88c843a04cuda3std3__420unreachable_sentinelE - _ZN34_INTERNAL_913ed13a_4_k_cu_88c843a06thrust24THRUST_300001_SM_1000_NS3seqE)
_ZN34_INTERNAL_913ed13a_4_k_cu_88c843a06thrust24THRUST_300001_SM_1000_NS3seqE:
	.zero		1
	.type		_ZN34_INTERNAL_913ed13a_4_k_cu_88c843a04cuda3std3__420unreachable_sentinelE,@object
	.size		_ZN34_INTERNAL_913ed13a_4_k_cu_88c843a04cuda3std3__420unreachable_sentinelE,(_ZN34_INTERNAL_913ed13a_4_k_cu_88c843a04cuda3std6ranges3__45__cpo5ssizeE - _ZN34_INTERNAL_913ed13a_4_k_cu_88c843a04cuda3std3__420unreachable_sentinelE)
_ZN34_INTERNAL_913ed13a_4_k_cu_88c843a04cuda3std3__420unreachable_sentinelE:
	.zero		1
	.type		_ZN34_INTERNAL_913ed13a_4_k_cu_88c843a04cuda3std6ranges3__45__cpo5ssizeE,@object
	.size		_ZN34_INTERNAL_913ed13a_4_k_cu_88c843a04cuda3std6ranges3__45__cpo5ssizeE,(_ZN34_INTERNAL_913ed13a_4_k_cu_88c843a06thrust24THRUST_300001_SM_1000_NS12placeholders2_3E - _ZN34_INTERNAL_913ed13a_4_k_cu_88c843a04cuda3std6ranges3__45__cpo5ssizeE)
_ZN34_INTERNAL_913ed13a_4_k_cu_88c843a04cuda3std6ranges3__45__cpo5ssizeE:
	.zero		1
	.type		_ZN34_INTERNAL_913ed13a_4_k_cu_88c843a06thrust24THRUST_300001_SM_1000_NS12placeholders2_3E,@object
	.size		_ZN34_INTERNAL_913ed13a_4_k_cu_88c843a06thrust24THRUST_300001_SM_1000_NS12placeholders2_3E,(_ZN34_INTERNAL_913ed13a_4_k_cu_88c843a04cuda3std3__45__cpo4cendE - _ZN34_INTERNAL_913ed13a_4_k_cu_88c843a06thrust24THRUST_300001_SM_1000_NS12placeholders2_3E)
_ZN34_INTERNAL_913ed13a_4_k_cu_88c843a06thrust24THRUST_300001_SM_1000_NS12placeholders2_3E:
	.zero		1
	.type		_ZN34_INTERNAL_913ed13a_4_k_cu_88c843a04cuda3std3__45__cpo4cendE,@object
	.size		_ZN34_INTERNAL_913ed13a_4_k_cu_88c843a04cuda3std3__45__cpo4cendE,(_ZN34_INTERNAL_913ed13a_4_k_cu_88c843a04cuda3std6ranges3__45__cpo4cendE - _ZN34_INTERNAL_913ed13a_4_k_cu_88c843a04cuda3std3__45__cpo4cendE)
_ZN34_INTERNAL_913ed13a_4_k_cu_88c843a04cuda3std3__45__cpo4cendE:
	.zero		1
	.type		_ZN34_INTERNAL_913ed13a_4_k_cu_88c843a04cuda3std6ranges3__45__cpo4cendE,@object
	.size		_ZN34_INTERNAL_913ed13a_4_k_cu_88c843a04cuda3std6ranges3__45__cpo4cendE,(_ZN34_INTERNAL_913ed13a_4_k_cu_88c843a06thrust24THRUST_300001_SM_1000_NS12placeholders2_7E - _ZN34_INTERNAL_913ed13a_4_k_cu_88c843a04cuda3std6ranges3__45__cpo4cendE)
_ZN34_INTERNAL_913ed13a_4_k_cu_88c843a04cuda3std6ranges3__45__cpo4cendE:
	.zero		1
	.type		_ZN34_INTERNAL_913ed13a_4_k_cu_88c843a06thrust24THRUST_300001_SM_1000_NS12placeholders2_7E,@object
	.size		_ZN34_INTERNAL_913ed13a_4_k_cu_88c843a06thrust24THRUST_300001_SM_1000_NS12placeholders2_7E,(_ZN34_INTERNAL_913ed13a_4_k_cu_88c843a04cuda3std3__45__cpo5crendE - _ZN34_INTERNAL_913ed13a_4_k_cu_88c843a06thrust24THRUST_300001_SM_1000_NS12placeholders2_7E)
_ZN34_INTERNAL_913ed13a_4_k_cu_88c843a06thrust24THRUST_300001_SM_1000_NS12placeholders2_7E:
	.zero		1
	.type		_ZN34_INTERNAL_913ed13a_4_k_cu_88c843a04cuda3std3__45__cpo5crendE,@object
	.size		_ZN34_INTERNAL_913ed13a_4_k_cu_88c843a04cuda3std3__45__cpo5crendE,(_ZN34_INTERNAL_913ed13a_4_k_cu_88c843a04cuda3std6ranges3__45__cpo4prevE - _ZN34_INTERNAL_913ed13a_4_k_cu_88c843a04cuda3std3__45__cpo5crendE)
_ZN34_INTERNAL_913ed13a_4_k_cu_88c843a04cuda3std3__45__cpo5crendE:
	.zero		1
	.type		_ZN34_INTERNAL_913ed13a_4_k_cu_88c843a04cuda3std6ranges3__45__cpo4prevE,@object
	.size		_ZN34_INTERNAL_913ed13a_4_k_cu_88c843a04cuda3std6ranges3__45__cpo4prevE,(_ZN34_INTERNAL_913ed13a_4_k_cu_88c843a04cuda3std6ranges3__45__cpo9iter_moveE - _ZN34_INTERNAL_913ed13a_4_k_cu_88c843a04cuda3std6ranges3__45__cpo4prevE)
_ZN34_INTERNAL_913ed13a_4_k_cu_88c843a04cuda3std6ranges3__45__cpo4prevE:
	.zero		1
	.type		_ZN34_INTERNAL_913ed13a_4_k_cu_88c843a04cuda3std6ranges3__45__cpo9iter_moveE,@object
	.size		_ZN34_INTERNAL_913ed13a_4_k_cu_88c843a04cuda3std6ranges3__45__cpo9iter_moveE,(_ZN34_INTERNAL_913ed13a_4_k_cu_88c843a06thrust24THRUST_300001_SM_1000_NS6system6detail10sequential3seqE - _ZN34_INTERNAL_913ed13a_4_k_cu_88c843a04cuda3std6ranges3__45__cpo9iter_moveE)
_ZN34_INTERNAL_913ed13a_4_k_cu_88c843a04cuda3std6ranges3__45__cpo9iter_moveE:
	.zero		1
	.type		_ZN34_INTERNAL_913ed13a_4_k_cu_88c843a06thrust24THRUST_300001_SM_1000_NS6system6detail10sequential3seqE,@object
	.size		_ZN34_INTERNAL_913ed13a_4_k_cu_88c843a06thrust24THRUST_300001_SM_1000_NS6system6detail10sequential3seqE,(_ZN34_INTERNAL_913ed13a_4_k_cu_88c843a06thrust24THRUST_300001_SM_1000_NS12placeholders2_9E - _ZN34_INTERNAL_913ed13a_4_k_cu_88c843a06thrust24THRUST_300001_SM_1000_NS6system6detail10sequential3seqE)
_ZN34_INTERNAL_913ed13a_4_k_cu_88c843a06thrust24THRUST_300001_SM_1000_NS6system6detail10sequential3seqE:
	.zero		1
	.type		_ZN34_INTERNAL_913ed13a_4_k_cu_88c843a06thrust24THRUST_300001_SM_1000_NS12placeholders2_9E,@object
	.size		_ZN34_INTERNAL_913ed13a_4_k_cu_88c843a06thrust24THRUST_300001_SM_1000_NS12placeholders2_9E,(_ZN34_INTERNAL_913ed13a_4_k_cu_88c843a04cuda3std3__419piecewise_constructE - _ZN34_INTERNAL_913ed13a_4_k_cu_88c843a06thrust24THRUST_300001_SM_1000_NS12placeholders2_9E)
_ZN34_INTERNAL_913ed13a_4_k_cu_88c843a06thrust24THRUST_300001_SM_1000_NS12placeholders2_9E:
	.zero		1
	.type		_ZN34_INTERNAL_913ed13a_4_k_cu_88c843a04cuda3std3__419piecewise_constructE,@object
	.size		_ZN34_INTERNAL_913ed13a_4_k_cu_88c843a04cuda3std3__419piecewise_constructE,(_ZN34_INTERNAL_913ed13a_4_k_cu_88c843a04cuda3std6ranges3__45__cpo5cdataE - _ZN34_INTERNAL_913ed13a_4_k_cu_88c843a04cuda3std3__419piecewise_constructE)
_ZN34_INTERNAL_913ed13a_4_k_cu_88c843a04cuda3std3__419piecewise_constructE:
	.zero		1
	.type		_ZN34_INTERNAL_913ed13a_4_k_cu_88c843a04cuda3std6ranges3__45__cpo5cdataE,@object
	.size		_ZN34_INTERNAL_913ed13a_4_k_cu_88c843a04cuda3std6ranges3__45__cpo5cdataE,(_ZN34_INTERNAL_913ed13a_4_k_cu_88c843a06thrust24THRUST_300001_SM_1000_NS12placeholders2_1E - _ZN34_INTERNAL_913ed13a_4_k_cu_88c843a04cuda3std6ranges3__45__cpo5cdataE)
_ZN34_INTERNAL_913ed13a_4_k_cu_88c843a04cuda3std6ranges3__45__cpo5cdataE:
	.zero		1
	.type		_ZN34_INTERNAL_913ed13a_4_k_cu_88c843a06thrust24THRUST_300001_SM_1000_NS12placeholders2_1E,@object
	.size		_ZN34_INTERNAL_913ed13a_4_k_cu_88c843a06thrust24THRUST_300001_SM_1000_NS12placeholders2_1E,(_ZN34_INTERNAL_913ed13a_4_k_cu_88c843a04cuda3std3__45__cpo3endE - _ZN34_INTERNAL_913ed13a_4_k_cu_88c843a06thrust24THRUST_300001_SM_1000_NS12placeholders2_1E)
_ZN34_INTERNAL_913ed13a_4_k_cu_88c843a06thrust24THRUST_300001_SM_1000_NS12placeholders2_1E:
	.zero		1
	.type		_ZN34_INTERNAL_913ed13a_4_k_cu_88c843a04cuda3std3__45__cpo3endE,@object
	.size		_ZN34_INTERNAL_913ed13a_4_k_cu_88c843a04cuda3std3__45__cpo3endE,(_ZN34_INTERNAL_913ed13a_4_k_cu_88c843a04cuda3std6ranges3__45__cpo3endE - _ZN34_INTERNAL_913ed13a_4_k_cu_88c843a04cuda3std3__45__cpo3endE)
_ZN34_INTERNAL_913ed13a_4_k_cu_88c843a04cuda3std3__45__cpo3endE:
	.zero		1
	.type		_ZN34_INTERNAL_913ed13a_4_k_cu_88c843a04cuda3std6ranges3__45__cpo3endE,@object
	.size		_ZN34_INTERNAL_913ed13a_4_k_cu_88c843a04cuda3std6ranges3__45__cpo3endE,(_ZN34_INTERNAL_913ed13a_4_k_cu_88c843a06thrust24THRUST_300001_SM_1000_NS12placeholders2_5E - _ZN34_INTERNAL_913ed13a_4_k_cu_88c843a04cuda3std6ranges3__45__cpo3endE)
_ZN34_INTERNAL_913ed13a_4_k_cu_88c843a04cuda3std6ranges3__45__cpo3endE:
	.zero		1
	.type		_ZN34_INTERNAL_913ed13a_4_k_cu_88c843a06thrust24THRUST_300001_SM_1000_NS12placeholders2_5E,@object
	.size		_ZN34_INTERNAL_913ed13a_4_k_cu_88c843a06thrust24THRUST_300001_SM_1000_NS12placeholders2_5E,(_ZN34_INTERNAL_913ed13a_4_k_cu_88c843a04cuda3std3__45__cpo4rendE - _ZN34_INTERNAL_913ed13a_4_k_cu_88c843a06thrust24THRUST_300001_SM_1000_NS12placeholders2_5E)
_ZN34_INTERNAL_913ed13a_4_k_cu_88c843a06thrust24THRUST_300001_SM_1000_NS12placeholders2_5E:
	.zero		1
	.type		_ZN34_INTERNAL_913ed13a_4_k_cu_88c843a04cuda3std3__45__cpo4rendE,@object
	.size		_ZN34_INTERNAL_913ed13a_4_k_cu_88c843a04cuda3std3__45__cpo4rendE,(_ZN34_INTERNAL_913ed13a_4_k_cu_88c843a04cuda3std6ranges3__45__cpo9iter_swapE - _ZN34_INTERNAL_913ed13a_4_k_cu_88c843a04cuda3std3__45__cpo4rendE)
_ZN34_INTERNAL_913ed13a_4_k_cu_88c843a04cuda3std3__45__cpo4rendE:
	.zero		1
	.type		_ZN34_INTERNAL_913ed13a_4_k_cu_88c843a04cuda3std6ranges3__45__cpo9iter_swapE,@object
	.size		_ZN34_INTERNAL_913ed13a_4_k_cu_88c843a04cuda3std6ranges3__45__cpo9iter_swapE,(_ZN34_INTERNAL_913ed13a_4_k_cu_88c843a04cuda3std3__48unexpectE - _ZN34_INTERNAL_913ed13a_4_k_cu_88c843a04cuda3std6ranges3__45__cpo9iter_swapE)
_ZN34_INTERNAL_913ed13a_4_k_cu_88c843a04cuda3std6ranges3__45__cpo9iter_swapE:
	.zero		1
	.type		_ZN34_INTERNAL_913ed13a_4_k_cu_88c843a04cuda3std3__48unexpectE,@object
	.size		_ZN34_INTERNAL_913ed13a_4_k_cu_88c843a04cuda3std3__48unexpectE,(_ZN34_INTERNAL_913ed13a_4_k_cu_88c843a06thrust24THRUST_300001_SM_1000_NS8cuda_cub3parE - _ZN34_INTERNAL_913ed13a_4_k_cu_88c843a04cuda3std3__48unexpectE)
_ZN34_INTERNAL_913ed13a_4_k_cu_88c843a04cuda3std3__48unexpectE:
	.zero		1
	.type		_ZN34_INTERNAL_913ed13a_4_k_cu_88c843a06thrust24THRUST_300001_SM_1000_NS8cuda_cub3parE,@object
	.size		_ZN34_INTERNAL_913ed13a_4_k_cu_88c843a06thrust24THRUST_300001_SM_1000_NS8cuda_cub3parE,(.L_38 - _ZN34_INTERNAL_913ed13a_4_k_cu_88c843a06thrust24THRUST_300001_SM_1000_NS8cuda_cub3parE)
_ZN34_INTERNAL_913ed13a_4_k_cu_88c843a06thrust24THRUST_300001_SM_1000_NS8cuda_cub3parE:
	.zero		1
.L_38:


//--------------------- .nv.shared._ZN3cub18CUB_300001_SM_10006detail10radix_sort29DeviceRadixSortOnesweepKernelINS1_5radix10policy_hubIffyE10Policy1000ELNS0_9SortOrderE1EffyiiNS1_21identity_decomposer_tEEEvPT5_SB_PT3_PKSC_PT1_PKSG_PT2_PKSK_T4_iiT6_ --------------------------
	.section	.nv.shared._ZN3cub18CUB_300001_SM_10006detail10radix_sort29DeviceRadixSortOnesweepKernelINS1_5radix10policy_hubIffyE10Policy1000ELNS0_9SortOrderE1EffyiiNS1_21identity_decomposer_tEEEvPT5_SB_PT3_PKSC_PT1_PKSG_PT2_PKSK_T4_iiT6_,"aw",@nobits
	.sectionflags	@""
	.align	16
.nv.shared._ZN3cub18CUB_300001_SM_10006detail10radix_sort29DeviceRadixSortOnesweepKernelINS1_5radix10policy_hubIffyE10Policy1000ELNS0_9SortOrderE1EffyiiNS1_21identity_decomposer_tEEEvPT5_SB_PT3_PKSC_PT1_PKSG_PT2_PKSK_T4_iiT6_:
	.zero		29184


//--------------------- .nv.shared._ZN3cub18CUB_300001_SM_10006detail10radix_sort33DeviceRadixSortExclusiveSumKernelINS1_5radix10policy_hubIffyE10Policy1000EyEEvPT0_ --------------------------
	.section	.nv.shared._ZN3cub18CUB_300001_SM_10006detail10radix_sort33DeviceRadixSortExclusiveSumKernelINS1_5radix10policy_hubIffyE10Policy1000EyEEvPT0_,"aw",@nobits
	.sectionflags	@""
	.align	16
.nv.shared._ZN3cub18CUB_300001_SM_10006detail10radix_sort33DeviceRadixSortExclusiveSumKernelINS1_5radix10policy_hubIffyE10Policy1000EyEEvPT0_:
	.zero		3360


//--------------------- .nv.shared._ZN3cub18CUB_300001_SM_10006detail10radix_sort30DeviceRadixSortHistogramKernelINS1_5radix10policy_hubIffyE10Policy1000ELNS0_9SortOrderE1EfyNS1_21identity_decomposer_tEEEvPT2_PKT1_SA_iiT3_ --------------------------
	.section	.nv.shared._ZN3cub18CUB_300001_SM_10006detail10radix_sort30DeviceRadixSortHistogramKernelINS1_5radix10policy_hubIffyE10Policy1000ELNS0_9SortOrderE1EfyNS1_21identity_decomposer_tEEEvPT2_PKT1_SA_iiT3_,"aw",@nobits
	.sectionflags	@""
	.align	4
.nv.shared._ZN3cub18CUB_300001_SM_10006detail10radix_sort30DeviceRadixSortHistogramKernelINS1_5radix10policy_hubIffyE10Policy1000ELNS0_9SortOrderE1EfyNS1_21identity_decomposer_tEEEvPT2_PKT1_SA_iiT3_:
	.zero		5120


//--------------------- .nv.shared._ZN3cub18CUB_300001_SM_10006detail10radix_sort31DeviceRadixSortSingleTileKernelINS1_5radix10policy_hubIffyE10Policy1000ELNS0_9SortOrderE1EffyNS1_21identity_decomposer_tEEEvPKT1_PSA_PKT2_PSE_T3_iiT4_ --------------------------
	.section	.nv.shared._ZN3cub18CUB_300001_SM_10006detail10radix_sort31DeviceRadixSortSingleTileKernelINS1_5radix10policy_hubIffyE10Policy1000ELNS0_9SortOrderE1EffyNS1_21identity_decomposer_tEEEvPKT1_PSA_PKT2_PSE_T3_iiT4_,"aw",@nobits
	.sectionflags	@""
	.align	16
.nv.shared._ZN3cub18CUB_300001_SM_10006detail10radix_sort31DeviceRadixSortSingleTileKernelINS1_5radix10policy_hubIffyE10Policy1000ELNS0_9SortOrderE1EffyNS1_21identity_decomposer_tEEEvPKT1_PSA_PKT2_PSE_T3_iiT4_:
	.zero		34880


//--------------------- .nv.shared._ZN3cub18CUB_300001_SM_10006detail10radix_sort29DeviceRadixSortOnesweepKernelINS1_5radix10policy_hubIfiyE10Policy1000ELNS0_9SortOrderE1EfiyiiNS1_21identity_decomposer_tEEEvPT5_SB_PT3_PKSC_PT1_PKSG_PT2_PKSK_T4_iiT6_ --------------------------
	.section	.nv.shared._ZN3cub18CUB_300001_SM_10006detail10radix_sort29DeviceRadixSortOnesweepKernelINS1_5radix10policy_hubIfiyE10Policy1000ELNS0_9SortOrderE1EfiyiiNS1_21identity_decomposer_tEEEvPT5_SB_PT3_PKSC_PT1_PKSG_PT2_PKSK_T4_iiT6_,"aw",@nobits
	.sectionflags	@""
	.align	16
.nv.shared._ZN3cub18CUB_300001_SM_10006detail10radix_sort29DeviceRadixSortOnesweepKernelINS1_5radix10policy_hubIfiyE10Policy1000ELNS0_9SortOrderE1EfiyiiNS1_21identity_decomposer_tEEEvPT5_SB_PT3_PKSC_PT1_PKSG_PT2_PKSK_T4_iiT6_:
	.zero		29184


//--------------------- .nv.shared._ZN3cub18CUB_300001_SM_10006detail10radix_sort33DeviceRadixSortExclusiveSumKernelINS1_5radix10policy_hubIfiyE10Policy1000EyEEvPT0_ --------------------------
	.section	.nv.shared._ZN3cub18CUB_300001_SM_10006detail10radix_sort33DeviceRadixSortExclusiveSumKernelINS1_5radix10policy_hubIfiyE10Policy1000EyEEvPT0_,"aw",@nobits
	.sectionflags	@""
	.align	16
.nv.shared._ZN3cub18CUB_300001_SM_10006detail10radix_sort33DeviceRadixSortExclusiveSumKernelINS1_5radix10policy_hubIfiyE10Policy1000EyEEvPT0_:
	.zero		3360


//--------------------- .nv.shared._ZN3cub18CUB_300001_SM_10006detail10radix_sort30DeviceRadixSortHistogramKernelINS1_5radix10policy_hubIfiyE10Policy1000ELNS0_9SortOrderE1EfyNS1_21identity_decomposer_tEEEvPT2_PKT1_SA_iiT3_ --------------------------
	.section	.nv.shared._ZN3cub18CUB_300001_SM_10006detail10radix_sort30DeviceRadixSortHistogramKernelINS1_5radix10policy_hubIfiyE10Policy1000ELNS0_9SortOrderE1EfyNS1_21identity_decomposer_tEEEvPT2_PKT1_SA_iiT3_,"aw",@nobits
	.sectionflags	@""
	.align	4
.nv.shared._ZN3cub18CUB_300001_SM_10006detail10radix_sort30DeviceRadixSortHistogramKernelINS1_5radix10policy_hubIfiyE10Policy1000ELNS0_9SortOrderE1EfyNS1_21identity_decomposer_tEEEvPT2_PKT1_SA_iiT3_:
	.zero		5120


//--------------------- .nv.shared._ZN3cub18CUB_300001_SM_10006detail10radix_sort31DeviceRadixSortSingleTileKernelINS1_5radix10policy_hubIfiyE10Policy1000ELNS0_9SortOrderE1EfiyNS1_21identity_decomposer_tEEEvPKT1_PSA_PKT2_PSE_T3_iiT4_ --------------------------
	.section	.nv.shared._ZN3cub18CUB_300001_SM_10006detail10radix_sort31DeviceRadixSortSingleTileKernelINS1_5radix10policy_hubIfiyE10Policy1000ELNS0_9SortOrderE1EfiyNS1_21identity_decomposer_tEEEvPKT1_PSA_PKT2_PSE_T3_iiT4_,"aw",@nobits
	.sectionflags	@""
	.align	16
.nv.shared._ZN3cub18CUB_300001_SM_10006detail10radix_sort31DeviceRadixSortSingleTileKernelINS1_5radix10policy_hubIfiyE10Policy1000ELNS0_9SortOrderE1EfiyNS1_21identity_decomposer_tEEEvPKT1_PSA_PKT2_PSE_T3_iiT4_:
	.zero		34880


//--------------------- .nv.constant0._ZN7cuda_nn24attention_forward_kernelEPKfS1_S1_PKbiiiiiPf --------------------------
	.section	.nv.constant0._ZN7cuda_nn24attention_forward_kernelEPKfS1_S1_PKbiiiiiPf,"a",@progbits
	.sectionflags	@""
	.align	4
.nv.constant0._ZN7cuda_nn24attention_forward_kernelEPKfS1_S1_PKbiiiiiPf:
	.zero		960


//--------------------- .nv.constant0._ZN7cuda_nn8add_biasEPfPKfii --------------------------
	.section	.nv.constant0._ZN7cuda_nn8add_biasEPfPKfii,"a",@progbits
	.sectionflags	@""
	.align	4
.nv.constant0._ZN7cuda_nn8add_biasEPfPKfii:
	.zero		920


//--------------------- .nv.constant0._ZN7cuda_nn24embedding_forward_kernelEPKiiiiPKfPf --------------------------
	.section	.nv.constant0._ZN7cuda_nn24embedding_forward_kernelEPKiiiiPKfPf,"a",@progbits
	.sectionflags	@""
	.align	4
.nv.constant0._ZN7cuda_nn24embedding_forward_kernelEPKiiiiPKfPf:
	.zero		936


//--------------------- .nv.constant0._ZN10cuda_utils18sample_topk_kernelEPfifiiPiy --------------------------
	.section	.nv.constant0._ZN10cuda_utils18sample_topk_kernelEPfifiiPiy,"a",@progbits
	.sectionflags	@""
	.align	4
.nv.constant0._ZN10cuda_utils18sample_topk_kernelEPfifiiPiy:
	.zero		936


//--------------------- .nv.constant0._ZN10cuda_utils24index_causal_mask_kernelEPKiiiPb --------------------------
	.section	.nv.constant0._ZN10cuda_utils24index_causal_mask_kernelEPKiiiPb,"a",@progbits
	.sectionflags	@""
	.align	4
.nv.constant0._ZN10cuda_utils24index_causal_mask_kernelEPKiiiPb:
	.zero		920


//--------------------- .nv.constant0._ZN10cuda_utils25create_causal_mask_kernelEiPb --------------------------
	.section	.nv.constant0._ZN10cuda_utils25create_causal_mask_kernelEiPb,"a",@progbits
	.sectionflags	@""
	.align	4
.nv.constant0._ZN10cuda_utils25create_causal_mask_kernelEiPb:
	.zero		912


//--------------------- .nv.constant0._ZN3cub18CUB_300001_SM_10006detail10radix_sort29DeviceRadixSortOnesweepKernelINS1_5radix10policy_hubIffyE10Policy1000ELNS0_9SortOrderE1EffyiiNS1_21identity_decomposer_tEEEvPT5_SB_PT3_PKSC_PT1_PKSG_PT2_PKSK_T4_iiT6_ --------------------------
	.section	.nv.constant0._ZN3cub18CUB_300001_SM_10006detail10radix_sort29DeviceRadixSortOnesweepKernelINS1_5radix10policy_hubIffyE10Policy1000ELNS0_9SortOrderE1EffyiiNS1_21identity_decomposer_tEEEvPT5_SB_PT3_PKSC_PT1_PKSG_PT2_PKSK_T4_iiT6_,"a",@progbits
	.sectionflags	@""
	.align	4
.nv.constant0._ZN3cub18CUB_300001_SM_10006detail10radix_sort29DeviceRadixSortOnesweepKernelINS1_5radix10policy_hubIffyE10Policy1000ELNS0_9SortOrderE1EffyiiNS1_21identity_decomposer_tEEEvPT5_SB_PT3_PKSC_PT1_PKSG_PT2_PKSK_T4_iiT6_:
	.zero		973


//--------------------- .nv.constant0._ZN3cub18CUB_300001_SM_10006detail10radix_sort33DeviceRadixSortExclusiveSumKernelINS1_5radix10policy_hubIffyE10Policy1000EyEEvPT0_ --------------------------
	.section	.nv.constant0._ZN3cub18CUB_300001_SM_10006detail10radix_sort33DeviceRadixSortExclusiveSumKernelINS1_5radix10policy_hubIffyE10Policy1000EyEEvPT0_,"a",@progbits
	.sectionflags	@""
	.align	4
.nv.constant0._ZN3cub18CUB_300001_SM_10006detail10radix_sort33DeviceRadixSortExclusiveSumKernelINS1_5radix10policy_hubIffyE10Policy1000EyEEvPT0_:
	.zero		904


//--------------------- .nv.constant0._ZN3cub18CUB_300001_SM_10006detail10radix_sort30DeviceRadixSortHistogramKernelINS1_5radix10policy_hubIffyE10Policy1000ELNS0_9SortOrderE1EfyNS1_21identity_decomposer_tEEEvPT2_PKT1_SA_iiT3_ --------------------------
	.section	.nv.constant0._ZN3cub18CUB_300001_SM_10006detail10radix_sort30DeviceRadixSortHistogramKernelINS1_5radix10policy_hubIffyE10Policy1000ELNS0_9SortOrderE1EfyNS1_21identity_decomposer_tEEEvPT2_PKT1_SA_iiT3_,"a",@progbits
	.sectionflags	@""
	.align	4
.nv.constant0._ZN3cub18CUB_300001_SM_10006detail10radix_sort30DeviceRadixSortHistogramKernelINS1_5radix10policy_hubIffyE10Policy1000ELNS0_9SortOrderE1EfyNS1_21identity_decomposer_tEEEvPT2_PKT1_SA_iiT3_:
	.zero		929


//--------------------- .nv.constant0._ZN3cub18CUB_300001_SM_10006detail10radix_sort31DeviceRadixSortSingleTileKernelINS1_5radix10policy_hubIffyE10Policy1000ELNS0_9SortOrderE1EffyNS1_21identity_decomposer_tEEEvPKT1_PSA_PKT2_PSE_T3_iiT4_ --------------------------
	.section	.nv.constant0._ZN3cub18CUB_300001_SM_10006detail10radix_sort31DeviceRadixSortSingleTileKernelINS1_5radix10policy_hubIffyE10Policy1000ELNS0_9SortOrderE1EffyNS1_21identity_decomposer_tEEEvPKT1_PSA_PKT2_PSE_T3_iiT4_,"a",@progbits
	.sectionflags	@""
	.align	4
.nv.constant0._ZN3cub18CUB_300001_SM_10006detail10radix_sort31DeviceRadixSortSingleTileKernelINS1_5radix10policy_hubIffyE10Policy1000ELNS0_9SortOrderE1EffyNS1_21identity_decomposer_tEEEvPKT1_PSA_PKT2_PSE_T3_iiT4_:
	.zero		945


//--------------------- .nv.constant0._ZN3cub18CUB_300001_SM_10006detail10radix_sort29DeviceRadixSortOnesweepKernelINS1_5radix10policy_hubIfiyE10Policy1000ELNS0_9SortOrderE1EfiyiiNS1_21identity_decomposer_tEEEvPT5_SB_PT3_PKSC_PT1_PKSG_PT2_PKSK_T4_iiT6_ --------------------------
	.section	.nv.constant0._ZN3cub18CUB_300001_SM_10006detail10radix_sort29DeviceRadixSortOnesweepKernelINS1_5radix10policy_hubIfiyE10Policy1000ELNS0_9SortOrderE1EfiyiiNS1_21identity_decomposer_tEEEvPT5_SB_PT3_PKSC_PT1_PKSG_PT2_PKSK_T4_iiT6_,"a",@progbits
	.sectionflags	@""
	.align	4
.nv.constant0._ZN3cub18CUB_300001_SM_10006detail10radix_sort29DeviceRadixSortOnesweepKernelINS1_5radix10policy_hubIfiyE10Policy1000ELNS0_9SortOrderE1EfiyiiNS1_21identity_decomposer_tEEEvPT5_SB_PT3_PKSC_PT1_PKSG_PT2_PKSK_T4_iiT6_:
	.zero		973


//--------------------- .nv.constant0._ZN3cub18CUB_300001_SM_10006detail10radix_sort33DeviceRadixSortExclusiveSumKernelINS1_5radix10policy_hubIfiyE10Policy1000EyEEvPT0_ --------------------------
	.section	.nv.constant0._ZN3cub18CUB_300001_SM_10006detail10radix_sort33DeviceRadixSortExclusiveSumKernelINS1_5radix10policy_hubIfiyE10Policy1000EyEEvPT0_,"a",@progbits
	.sectionflags	@""
	.align	4
.nv.constant0._ZN3cub18CUB_300001_SM_10006detail10radix_sort33DeviceRadixSortExclusiveSumKernelINS1_5radix10policy_hubIfiyE10Policy1000EyEEvPT0_:
	.zero		904


//--------------------- .nv.constant0._ZN3cub18CUB_300001_SM_10006detail10radix_sort30DeviceRadixSortHistogramKernelINS1_5radix10policy_hubIfiyE10Policy1000ELNS0_9SortOrderE1EfyNS1_21identity_decomposer_tEEEvPT2_PKT1_SA_iiT3_ --------------------------
	.section	.nv.constant0._ZN3cub18CUB_300001_SM_10006detail10radix_sort30DeviceRadixSortHistogramKernelINS1_5radix10policy_hubIfiyE10Policy1000ELNS0_9SortOrderE1EfyNS1_21identity_decomposer_tEEEvPT2_PKT1_SA_iiT3_,"a",@progbits
	.sectionflags	@""
	.align	4
.nv.constant0._ZN3cub18CUB_300001_SM_10006detail10radix_sort30DeviceRadixSortHistogramKernelINS1_5radix10policy_hubIfiyE10Policy1000ELNS0_9SortOrderE1EfyNS1_21identity_decomposer_tEEEvPT2_PKT1_SA_iiT3_:
	.zero		929


//--------------------- .nv.constant0._ZN3cub18CUB_300001_SM_10006detail10radix_sort31DeviceRadixSortSingleTileKernelINS1_5radix10policy_hubIfiyE10Policy1000ELNS0_9SortOrderE1EfiyNS1_21identity_decomposer_tEEEvPKT1_PSA_PKT2_PSE_T3_iiT4_ --------------------------
	.section	.nv.constant0._ZN3cub18CUB_300001_SM_10006detail10radix_sort31DeviceRadixSortSingleTileKernelINS1_5radix10policy_hubIfiyE10Policy1000ELNS0_9SortOrderE1EfiyNS1_21identity_decomposer_tEEEvPKT1_PSA_PKT2_PSE_T3_iiT4_,"a",@progbits
	.sectionflags	@""
	.align	4
.nv.constant0._ZN3cub18CUB_300001_SM_10006detail10radix_sort31DeviceRadixSortSingleTileKernelINS1_5radix10policy_hubIfiyE10Policy1000ELNS0_9SortOrderE1EfiyNS1_21identity_decomposer_tEEEvPKT1_PSA_PKT2_PSE_T3_iiT4_:
	.zero		945


//--------------------- .nv.constant0._ZN3cub18CUB_300001_SM_10006detail8for_each13static_kernelINS2_12policy_hub_t12policy_500_tElN6thrust24THRUST_300001_SM_1000_NS8cuda_cub10__tabulate7functorINS7_10device_ptrIiEENS7_6system6detail7generic6detail22compute_sequence_valueIivEElEEEEvT0_T1_ --------------------------
	.section	.nv.constant0._ZN3cub18CUB_300001_SM_10006detail8for_each13static_kernelINS2_12policy_hub_t12policy_500_tElN6thrust24THRUST_300001_SM_1000_NS8cuda_cub10__tabulate7functorINS7_10device_ptrIiEENS7_6system6detail7generic6detail22compute_sequence_valueIivEElEEEEvT0_T1_,"a",@progbits
	.sectionflags	@""
	.align	4
.nv.constant0._ZN3cub18CUB_300001_SM_10006detail8for_each13static_kernelINS2_12policy_hub_t12policy_500_tElN6thrust24THRUST_300001_SM_1000_NS8cuda_cub10__tabulate7functorINS7_10device_ptrIiEENS7_6system6detail7generic6detail22compute_sequence_valueIivEElEEEEvT0_T1_:
	.zero		920


//--------------------- .nv.constant0._ZN3cub18CUB_300001_SM_10006detail11EmptyKernelIvEEvv --------------------------
	.section	.nv.constant0._ZN3cub18CUB_300001_SM_10006detail11EmptyKernelIvEEvv,"a",@progbits
	.sectionflags	@""
	.align	4
.nv.constant0._ZN3cub18CUB_300001_SM_10006detail11EmptyKernelIvEEvv:
	.zero		896


//--------------------- SYMBOLS --------------------------

	.type		.nv.reservedSmem.offset0,@object
	.size		.nv.reservedSmem.offset0,0x4
	.type		.nv.reservedSmem.cap,@object
	.size		.nv.reservedSmem.cap,0x4
	.type		vprintf,@function
	.type		malloc,@function
	.type		free,@function
